	.target	sm_100a

	.elftype	@"ET_EXEC"


//--------------------- .note.nv.tkinfo           --------------------------
	.section	.note.nv.tkinfo,"",@"SHT_NOTE"
	.sectionflags	@"SHF_NOTE_NV_TKINFO"
	.tkinfo
        /*0018*/ 	.word	0x00000002
        /*0030*/ 	.string	""
        /*0030*/ 	.string	"ptxas"
        /*0030*/ 	.string	"Cuda compilation tools, release 13.0, V13.0.88"
        /*0030*/ 	.string	"Build cuda_13.0.r13.0/compiler.36424714_0"
        /*0030*/ 	.string	"-arch sm_100a -m 64 "



//--------------------- .note.nv.cuinfo           --------------------------
	.section	.note.nv.cuinfo,"",@"SHT_NOTE"
	.sectionflags	@"SHF_NOTE_NV_CUINFO"
        /*0018*/ 	.short	0x0002
        /*001a*/ 	.short	0x0064
        /*001c*/ 	.short	0x0082
	.zero		2


//--------------------- .nv.info                  --------------------------
	.section	.nv.info,"",@"SHT_CUDA_INFO"
	.align	4


	//----- nvinfo : EIATTR_REGCOUNT
	.align		4
        /*0000*/ 	.byte	0x04, 0x2f
        /*0002*/ 	.short	(.L_19 - .L_18)
	.align		4
.L_18:
        /*0004*/ 	.word	index@(_ZN7cutlass13device_kernelINS_4gemm6kernel13GemmUniversalIN4cute5tupleIJiiiiEEENS1_10collective13CollectiveMmaINS1_46MainloopSm100TmaUmmaWarpSpecializedBlockScaledILi1ELi2ELi1ENS5_IJNS4_1CILi1EEESB_SB_EEEEENS5_IJNSA_ILi128EEENSA_ILi256EEESF_EEENS5_IJNS_12float_e4m3_tENS_13float_ue8m0_tEEEENS5_IJNS5_IJlSB_lEEENS4_6LayoutINS5_IJNS5_IJNS5_IJNSA_ILi32EEENSA_ILi4EEEEEEiEEESP_NS5_IJSB_iEEEEEENS5_IJNS5_IJNS5_IJNSA_ILi16EEESN_EEEiEEENS5_IJNS5_IJNSA_ILi0EEESB_EEENSA_ILi512EEEEEENS5_IJSV_iEEEEEEEEEEESJ_S12_NS4_8TiledMMAINS4_8MMA_AtomIJNS4_21SM100_MMA_MXF8F6F4_SSISH_SH_fSI_Li128ELi256ELNS4_4UMMA5MajorE0ELS17_0ELNS16_7ScaleInE0ELS18_0EEEEEENSL_ISC_NS5_IJSV_SV_SV_EEEEENS5_IJNS4_10UnderscoreES1D_S1D_EEEEENS5_IJNS4_13SM90_TMA_LOADES1G_EEENS5_IJNS4_14ComposedLayoutINS4_7SwizzleILi3ELi4ELi3EEENS4_18smem_ptr_flag_bitsILi8EEENSL_INS5_IJNSA_ILi8EEESE_EEENS5_IJSE_SB_EEEEEEENSL_INS5_IJNS5_IJNS5_IJSO_SB_EEENS5_IJSM_SB_EEEEEESB_NS5_IJSN_NSA_ILi2EEEEEEEEENS5_IJNS5_IJNS5_IJST_SX_EEESW_EEESV_NS5_IJSB_SX_EEEEEEEEEEEvNS4_8identityES1H_NS5_IJS1R_NSL_INS5_IJNS5_IJNS5_IJSO_S1V_EEES1T_EEESB_S1W_EEENS5_IJS1Z_SV_NS5_IJSB_NSA_ILi1024EEEEEEEEEEEEEEvS24_EENS_8epilogue10collective18CollectiveEpilogueINS2E_23Sm100TmaWarpSpecializedILi4ELi2ELi64ELb1ELb0EEEJSG_NS5_IJNSL_ISE_SB_EENSL_INSA_ILi64EEESB_EEEEENS_10bfloat16_tESK_S2N_SK_NS2E_6fusion15FusionCallbacksIS2I_NS2O_17LinearCombinationIS2N_fS2N_fLNS_15FloatRoundStyleE2EEESG_S2M_JEEENS4_5SM1004TMEM4LOAD26SM100_TMEM_LOAD_32dp32b64xES1G_NS1I_IS1K_NS1L_ILi16EEENSL_INS5_IJS1N_S2K_EEENS5_IJS2K_SB_EEEEEEENS4_39AutoVectorizingCopyWithAssumedAlignmentILi128EEENS4_14SM90_TMA_STOREES32_S34_S34_EEEvvEEEEvNT_6ParamsE)
        /*0008*/ 	.word	0x000000ba


	//----- nvinfo : EIATTR_FRAME_SIZE
	.align		4
.L_19:
        /*000c*/ 	.byte	0x04, 0x11
        /*000e*/ 	.short	(.L_21 - .L_20)
	.align		4
.L_20:
        /*0010*/ 	.word	index@($__internal_2_$__cuda_sm10x_tcgen05_guardrail_trap_unallocated_columns_being_dealloced)
        /*0014*/ 	.word	0x00000000


	//----- nvinfo : EIATTR_FRAME_SIZE
	.align		4
.L_21:
        /*0018*/ 	.byte	0x04, 0x11
        /*001a*/ 	.short	(.L_23 - .L_22)
	.align		4
.L_22:
        /*001c*/ 	.word	index@($__internal_1_$__cuda_sm10x_tcgen05_guardrail_trap_phase_invalid_during_alloc)
        /*0020*/ 	.word	0x00000000


	//----- nvinfo : EIATTR_FRAME_SIZE
	.align		4
.L_23:
        /*0024*/ 	.byte	0x04, 0x11
        /*0026*/ 	.short	(.L_25 - .L_24)
	.align		4
.L_24:
        /*0028*/ 	.word	index@($__internal_0_$__cuda_sm10x_tcgen05_guardrail_trap_col_being_dealloced_not_returned_by_alloc)
        /*002c*/ 	.word	0x00000000


	//----- nvinfo : EIATTR_FRAME_SIZE
	.align		4
.L_25:
        /*0030*/ 	.byte	0x04, 0x11
        /*0032*/ 	.short	(.L_27 - .L_26)
	.align		4
.L_26:
        /*0034*/ 	.word	index@(_ZN7cutlass13device_kernelINS_4gemm6kernel13GemmUniversalIN4cute5tupleIJiiiiEEENS1_10collective13CollectiveMmaINS1_46MainloopSm100TmaUmmaWarpSpecializedBlockScaledILi1ELi2ELi1ENS5_IJNS4_1CILi1EEESB_SB_EEEEENS5_IJNSA_ILi128EEENSA_ILi256EEESF_EEENS5_IJNS_12float_e4m3_tENS_13float_ue8m0_tEEEENS5_IJNS5_IJlSB_lEEENS4_6LayoutINS5_IJNS5_IJNS5_IJNSA_ILi32EEENSA_ILi4EEEEEEiEEESP_NS5_IJSB_iEEEEEENS5_IJNS5_IJNS5_IJNSA_ILi16EEESN_EEEiEEENS5_IJNS5_IJNSA_ILi0EEESB_EEENSA_ILi512EEEEEENS5_IJSV_iEEEEEEEEEEESJ_S12_NS4_8TiledMMAINS4_8MMA_AtomIJNS4_21SM100_MMA_MXF8F6F4_SSISH_SH_fSI_Li128ELi256ELNS4_4UMMA5MajorE0ELS17_0ELNS16_7ScaleInE0ELS18_0EEEEEENSL_ISC_NS5_IJSV_SV_SV_EEEEENS5_IJNS4_10UnderscoreES1D_S1D_EEEEENS5_IJNS4_13SM90_TMA_LOADES1G_EEENS5_IJNS4_14ComposedLayoutINS4_7SwizzleILi3ELi4ELi3EEENS4_18smem_ptr_flag_bitsILi8EEENSL_INS5_IJNSA_ILi8EEESE_EEENS5_IJSE_SB_EEEEEEENSL_INS5_IJNS5_IJNS5_IJSO_SB_EEENS5_IJSM_SB_EEEEEESB_NS5_IJSN_NSA_ILi2EEEEEEEEENS5_IJNS5_IJNS5_IJST_SX_EEESW_EEESV_NS5_IJSB_SX_EEEEEEEEEEEvNS4_8identityES1H_NS5_IJS1R_NSL_INS5_IJNS5_IJNS5_IJSO_S1V_EEES1T_EEESB_S1W_EEENS5_IJS1Z_SV_NS5_IJSB_NSA_ILi1024EEEEEEEEEEEEEEvS24_EENS_8epilogue10collective18CollectiveEpilogueINS2E_23Sm100TmaWarpSpecializedILi4ELi2ELi64ELb1ELb0EEEJSG_NS5_IJNSL_ISE_SB_EENSL_INSA_ILi64EEESB_EEEEENS_10bfloat16_tESK_S2N_SK_NS2E_6fusion15FusionCallbacksIS2I_NS2O_17LinearCombinationIS2N_fS2N_fLNS_15FloatRoundStyleE2EEESG_S2M_JEEENS4_5SM1004TMEM4LOAD26SM100_TMEM_LOAD_32dp32b64xES1G_NS1I_IS1K_NS1L_ILi16EEENSL_INS5_IJS1N_S2K_EEENS5_IJS2K_SB_EEEEEEENS4_39AutoVectorizingCopyWithAssumedAlignmentILi128EEENS4_14SM90_TMA_STOREES32_S34_S34_EEEvvEEEEvNT_6ParamsE)
        /*0038*/ 	.word	0x00000000


	//----- nvinfo : EIATTR_MIN_STACK_SIZE
	.align		4
.L_27:
        /*003c*/ 	.byte	0x04, 0x12
        /*003e*/ 	.short	(.L_29 - .L_28)
	.align		4
.L_28:
        /*0040*/ 	.word	index@(_ZN7cutlass13device_kernelINS_4gemm6kernel13GemmUniversalIN4cute5tupleIJiiiiEEENS1_10collective13CollectiveMmaINS1_46MainloopSm100TmaUmmaWarpSpecializedBlockScaledILi1ELi2ELi1ENS5_IJNS4_1CILi1EEESB_SB_EEEEENS5_IJNSA_ILi128EEENSA_ILi256EEESF_EEENS5_IJNS_12float_e4m3_tENS_13float_ue8m0_tEEEENS5_IJNS5_IJlSB_lEEENS4_6LayoutINS5_IJNS5_IJNS5_IJNSA_ILi32EEENSA_ILi4EEEEEEiEEESP_NS5_IJSB_iEEEEEENS5_IJNS5_IJNS5_IJNSA_ILi16EEESN_EEEiEEENS5_IJNS5_IJNSA_ILi0EEESB_EEENSA_ILi512EEEEEENS5_IJSV_iEEEEEEEEEEESJ_S12_NS4_8TiledMMAINS4_8MMA_AtomIJNS4_21SM100_MMA_MXF8F6F4_SSISH_SH_fSI_Li128ELi256ELNS4_4UMMA5MajorE0ELS17_0ELNS16_7ScaleInE0ELS18_0EEEEEENSL_ISC_NS5_IJSV_SV_SV_EEEEENS5_IJNS4_10UnderscoreES1D_S1D_EEEEENS5_IJNS4_13SM90_TMA_LOADES1G_EEENS5_IJNS4_14ComposedLayoutINS4_7SwizzleILi3ELi4ELi3EEENS4_18smem_ptr_flag_bitsILi8EEENSL_INS5_IJNSA_ILi8EEESE_EEENS5_IJSE_SB_EEEEEEENSL_INS5_IJNS5_IJNS5_IJSO_SB_EEENS5_IJSM_SB_EEEEEESB_NS5_IJSN_NSA_ILi2EEEEEEEEENS5_IJNS5_IJNS5_IJST_SX_EEESW_EEESV_NS5_IJSB_SX_EEEEEEEEEEEvNS4_8identityES1H_NS5_IJS1R_NSL_INS5_IJNS5_IJNS5_IJSO_S1V_EEES1T_EEESB_S1W_EEENS5_IJS1Z_SV_NS5_IJSB_NSA_ILi1024EEEEEEEEEEEEEEvS24_EENS_8epilogue10collective18CollectiveEpilogueINS2E_23Sm100TmaWarpSpecializedILi4ELi2ELi64ELb1ELb0EEEJSG_NS5_IJNSL_ISE_SB_EENSL_INSA_ILi64EEESB_EEEEENS_10bfloat16_tESK_S2N_SK_NS2E_6fusion15FusionCallbacksIS2I_NS2O_17LinearCombinationIS2N_fS2N_fLNS_15FloatRoundStyleE2EEESG_S2M_JEEENS4_5SM1004TMEM4LOAD26SM100_TMEM_LOAD_32dp32b64xES1G_NS1I_IS1K_NS1L_ILi16EEENSL_INS5_IJS1N_S2K_EEENS5_IJS2K_SB_EEEEEEENS4_39AutoVectorizingCopyWithAssumedAlignmentILi128EEENS4_14SM90_TMA_STOREES32_S34_S34_EEEvvEEEEvNT_6ParamsE)
        /*0044*/ 	.word	0x00000000
.L_29:


//--------------------- .nv.compat                --------------------------
	.section	.nv.compat,"",@"SHT_CUDA_COMPAT_INFO"
	.align	4
        /*0000*/ 	.byte	0x02, 0x09, 0x01, 0x00, 0x02, 0x02, 0x02, 0x00, 0x02, 0x05, 0x05, 0x00, 0x03, 0x07, 0x01, 0x01
        /*0010*/ 	.byte	0x02, 0x03, 0x01, 0x00, 0x02, 0x06, 0x01, 0x00, 0x04, 0x0b, 0x08, 0x00, 0x09, 0x00, 0x00, 0x00
        /*0020*/ 	.byte	0x00, 0x00, 0x00, 0x00


//--------------------- .nv.info._ZN7cutlass13device_kernelINS_4gemm6kernel13GemmUniversalIN4cute5tupleIJiiiiEEENS1_10collective13CollectiveMmaINS1_46MainloopSm100TmaUmmaWarpSpecializedBlockScaledILi1ELi2ELi1ENS5_IJNS4_1CILi1EEESB_SB_EEEEENS5_IJNSA_ILi128EEENSA_ILi256EEESF_EEENS5_IJNS_12float_e4m3_tENS_13float_ue8m0_tEEEENS5_IJNS5_IJlSB_lEEENS4_6LayoutINS5_IJNS5_IJNS5_IJNSA_ILi32EEENSA_ILi4EEEEEEiEEESP_NS5_IJSB_iEEEEEENS5_IJNS5_IJNS5_IJNSA_ILi16EEESN_EEEiEEENS5_IJNS5_IJNSA_ILi0EEESB_EEENSA_ILi512EEEEEENS5_IJSV_iEEEEEEEEEEESJ_S12_NS4_8TiledMMAINS4_8MMA_AtomIJNS4_21SM100_MMA_MXF8F6F4_SSISH_SH_fSI_Li128ELi256ELNS4_4UMMA5MajorE0ELS17_0ELNS16_7ScaleInE0ELS18_0EEEEEENSL_ISC_NS5_IJSV_SV_SV_EEEEENS5_IJNS4_10UnderscoreES1D_S1D_EEEEENS5_IJNS4_13SM90_TMA_LOADES1G_EEENS5_IJNS4_14ComposedLayoutINS4_7SwizzleILi3ELi4ELi3EEENS4_18smem_ptr_flag_bitsILi8EEENSL_INS5_IJNSA_ILi8EEESE_EEENS5_IJSE_SB_EEEEEEENSL_INS5_IJNS5_IJNS5_IJSO_SB_EEENS5_IJSM_SB_EEEEEESB_NS5_IJSN_NSA_ILi2EEEEEEEEENS5_IJNS5_IJNS5_IJST_SX_EEESW_EEESV_NS5_IJSB_SX_EEEEEEEEEEEvNS4_8identityES1H_NS5_IJS1R_NSL_INS5_IJNS5_IJNS5_IJSO_S1V_EEES1T_EEESB_S1W_EEENS5_IJS1Z_SV_NS5_IJSB_NSA_ILi1024EEEEEEEEEEEEEEvS24_EENS_8epilogue10collective18CollectiveEpilogueINS2E_23Sm100TmaWarpSpecializedILi4ELi2ELi64ELb1ELb0EEEJSG_NS5_IJNSL_ISE_SB_EENSL_INSA_ILi64EEESB_EEEEENS_10bfloat16_tESK_S2N_SK_NS2E_6fusion15FusionCallbacksIS2I_NS2O_17LinearCombinationIS2N_fS2N_fLNS_15FloatRoundStyleE2EEESG_S2M_JEEENS4_5SM1004TMEM4LOAD26SM100_TMEM_LOAD_32dp32b64xES1G_NS1I_IS1K_NS1L_ILi16EEENSL_INS5_IJS1N_S2K_EEENS5_IJS2K_SB_EEEEEEENS4_39AutoVectorizingCopyWithAssumedAlignmentILi128EEENS4_14SM90_TMA_STOREES32_S34_S34_EEEvvEEEEvNT_6ParamsE --------------------------
	.section	.nv.info._ZN7cutlass13device_kernelINS_4gemm6kernel13GemmUniversalIN4cute5tupleIJiiiiEEENS1_10collective13CollectiveMmaINS1_46MainloopSm100TmaUmmaWarpSpecializedBlockScaledILi1ELi2ELi1ENS5_IJNS4_1CILi1EEESB_SB_EEEEENS5_IJNSA_ILi128EEENSA_ILi256EEESF_EEENS5_IJNS_12float_e4m3_tENS_13float_ue8m0_tEEEENS5_IJNS5_IJlSB_lEEENS4_6LayoutINS5_IJNS5_IJNS5_IJNSA_ILi32EEENSA_ILi4EEEEEEiEEESP_NS5_IJSB_iEEEEEENS5_IJNS5_IJNS5_IJNSA_ILi16EEESN_EEEiEEENS5_IJNS5_IJNSA_ILi0EEESB_EEENSA_ILi512EEEEEENS5_IJSV_iEEEEEEEEEEESJ_S12_NS4_8TiledMMAINS4_8MMA_AtomIJNS4_21SM100_MMA_MXF8F6F4_SSISH_SH_fSI_Li128ELi256ELNS4_4UMMA5MajorE0ELS17_0ELNS16_7ScaleInE0ELS18_0EEEEEENSL_ISC_NS5_IJSV_SV_SV_EEEEENS5_IJNS4_10UnderscoreES1D_S1D_EEEEENS5_IJNS4_13SM90_TMA_LOADES1G_EEENS5_IJNS4_14ComposedLayoutINS4_7SwizzleILi3ELi4ELi3EEENS4_18smem_ptr_flag_bitsILi8EEENSL_INS5_IJNSA_ILi8EEESE_EEENS5_IJSE_SB_EEEEEEENSL_INS5_IJNS5_IJNS5_IJSO_SB_EEENS5_IJSM_SB_EEEEEESB_NS5_IJSN_NSA_ILi2EEEEEEEEENS5_IJNS5_IJNS5_IJST_SX_EEESW_EEESV_NS5_IJSB_SX_EEEEEEEEEEEvNS4_8identityES1H_NS5_IJS1R_NSL_INS5_IJNS5_IJNS5_IJSO_S1V_EEES1T_EEESB_S1W_EEENS5_IJS1Z_SV_NS5_IJSB_NSA_ILi1024EEEEEEEEEEEEEEvS24_EENS_8epilogue10collective18CollectiveEpilogueINS2E_23Sm100TmaWarpSpecializedILi4ELi2ELi64ELb1ELb0EEEJSG_NS5_IJNSL_ISE_SB_EENSL_INSA_ILi64EEESB_EEEEENS_10bfloat16_tESK_S2N_SK_NS2E_6fusion15FusionCallbacksIS2I_NS2O_17LinearCombinationIS2N_fS2N_fLNS_15FloatRoundStyleE2EEESG_S2M_JEEENS4_5SM1004TMEM4LOAD26SM100_TMEM_LOAD_32dp32b64xES1G_NS1I_IS1K_NS1L_ILi16EEENSL_INS5_IJS1N_S2K_EEENS5_IJS2K_SB_EEEEEEENS4_39AutoVectorizingCopyWithAssumedAlignmentILi128EEENS4_14SM90_TMA_STOREES32_S34_S34_EEEvvEEEEvNT_6ParamsE,"",@"SHT_CUDA_INFO"
	.sectionflags	@""
	.align	4


	//----- nvinfo : EIATTR_CUDA_API_VERSION
	.align		4
        /*0000*/ 	.byte	0x04, 0x37
        /*0002*/ 	.short	(.L_31 - .L_30)
.L_30:
        /*0004*/ 	.word	0x00000082


	//----- nvinfo : EIATTR_KPARAM_INFO
	.align		4
.L_31:
        /*0008*/ 	.byte	0x04, 0x17
        /*000a*/ 	.short	(.L_33 - .L_32)
.L_32:
        /*000c*/ 	.word	0x00000000
        /*0010*/ 	.short	0x0000
        /*0012*/ 	.short	0x0000
        /*0014*/ 	.byte	0x00, 0xf0, 0x01, 0x30


	//----- nvinfo : EIATTR_AT_ENTRY_FRAGMENTS
	.align		4
.L_33:
        /*0018*/ 	.byte	0x04, 0x4f
        /*001a*/ 	.short	(.L_35 - .L_34)


	//   ....[0]....
.L_34:
        /*001c*/ 	.word	0x00000006


	//----- nvinfo : EIATTR_RESERVED_SMEM_USED
	.align		4
.L_35:
        /*0020*/ 	.byte	0x01, 0x41
	.zero		2


	//----- nvinfo : EIATTR_SPARSE_MMA_MASK
	.align		4
        /*0024*/ 	.byte	0x03, 0x50
        /*0026*/ 	.short	0x0000


	//----- nvinfo : EIATTR_TCGEN05_1CTA_USED
	.align		4
        /*0028*/ 	.byte	0x01, 0x51
	.zero		2


	//----- nvinfo : EIATTR_MAXREG_COUNT
	.align		4
        /*002c*/ 	.byte	0x03, 0x1b
        /*002e*/ 	.short	0x00ff


	//----- nvinfo : EIATTR_NUM_BARRIERS
	.align		4
        /*0030*/ 	.byte	0x02, 0x4c
        /*0032*/ 	.byte	0x07
	.zero		1


	//----- nvinfo : EIATTR_EXTERNS
	.align		4
        /*0034*/ 	.byte	0x04, 0x0f
        /*0036*/ 	.short	(.L_37 - .L_36)


	//   ....[0]....
	.align		4
.L_36:
        /*0038*/ 	.word	index@(__assertfail)


	//----- nvinfo : EIATTR_MERCURY_ISA_VERSION
	.align		4
.L_37:
        /*003c*/ 	.byte	0x03, 0x5f
        /*003e*/ 	.short	0x0101


	//----- nvinfo : EIATTR_INT_WARP_WIDE_INSTR_OFFSETS
	.align		4
        /*0040*/ 	.byte	0x04, 0x31
        /*0042*/ 	.short	(.L_39 - .L_38)


	//   ....[0]....
.L_38:
        /*0044*/ 	.word	0x00000d90


	//   ....[1]....
        /*0048*/ 	.word	0x00000f00


	//   ....[2]....
        /*004c*/ 	.word	0x00002080


	//   ....[3]....
        /*0050*/ 	.word	0x00004680


	//   ....[4]....
        /*0054*/ 	.word	0x000046a0


	//   ....[5]....
        /*0058*/ 	.word	0x000046d0


	//   ....[6]....
        /*005c*/ 	.word	0x00005010


	//   ....[7]....
        /*0060*/ 	.word	0x00005080


	//   ....[8]....
        /*0064*/ 	.word	0x00005190


	//   ....[9]....
        /*0068*/ 	.word	0x000052a0


	//   ....[10]....
        /*006c*/ 	.word	0x00005320


	//   ....[11]....
        /*0070*/ 	.word	0x00005440


	//   ....[12]....
        /*0074*/ 	.word	0x00005590


	//   ....[13]....
        /*0078*/ 	.word	0x00005630


	//----- nvinfo : EIATTR_COOP_GROUP_MASK_REGIDS
	.align		4
.L_39:
        /*007c*/ 	.byte	0x04, 0x29
        /*007e*/ 	.short	(.L_41 - .L_40)


	//   ....[0]....
.L_40:
        /*0080*/ 	.word	0xffffffff


	//   ....[1]....
        /*0084*/ 	.word	0xffffffff


	//   ....[2]....
        /*0088*/ 	.word	0xffffffff


	//   ....[3]....
        /*008c*/ 	.word	0xffffffff


	//   ....[4]....
        /*0090*/ 	.word	0xffffffff


	//   ....[5]....
        /*0094*/ 	.word	0xffffffff


	//   ....[6]....
        /*0098*/ 	.word	0xffffffff


	//   ....[7]....
        /*009c*/ 	.word	0xffffffff


	//   ....[8]....
        /*00a0*/ 	.word	0xffffffff


	//   ....[9]....
        /*00a4*/ 	.word	0xffffffff


	//   ....[10]....
        /*00a8*/ 	.word	0xffffffff


	//   ....[11]....
        /*00ac*/ 	.word	0xffffffff


	//   ....[12]....
        /*00b0*/ 	.word	0xffffffff


	//----- nvinfo : EIATTR_COOP_GROUP_INSTR_OFFSETS
	.align		4
.L_41:
        /*00b4*/ 	.byte	0x04, 0x28
        /*00b6*/ 	.short	(.L_43 - .L_42)


	//   ....[0]....
.L_42:
        /*00b8*/ 	.word	0x00000090


	//   ....[1]....
        /*00bc*/ 	.word	0x00000530


	//   ....[2]....
        /*00c0*/ 	.word	0x00000640


	//   ....[3]....
        /*00c4*/ 	.word	0x000007e0


	//   ....[4]....
        /*00c8*/ 	.word	0x000008e0


	//   ....[5]....
        /*00cc*/ 	.word	0x00000a50


	//   ....[6]....
        /*00d0*/ 	.word	0x00000b90


	//   ....[7]....
        /*00d4*/ 	.word	0x00001f60


	//   ....[8]....
        /*00d8*/ 	.word	0x00002b80


	//   ....[9]....
        /*00dc*/ 	.word	0x00002d90


	//   ....[10]....
        /*00e0*/ 	.word	0x00002dc0


	//   ....[11]....
        /*00e4*/ 	.word	0x00004560


	//   ....[12]....
        /*00e8*/ 	.word	0x00004790


	//----- nvinfo : EIATTR_VRC_CTA_INIT_COUNT
	.align		4
.L_43:
        /*00ec*/ 	.byte	0x02, 0x4a
        /*00ee*/ 	.byte	0x80
	.zero		1


	//----- nvinfo : EIATTR_SYSCALL_OFFSETS
	.align		4
        /*00f0*/ 	.byte	0x04, 0x46
        /*00f2*/ 	.short	(.L_45 - .L_44)


	//   ....[0]....
.L_44:
        /*00f4*/ 	.word	0x000061e0


	//   ....[1]....
        /*00f8*/ 	.word	0x000062d0


	//   ....[2]....
        /*00fc*/ 	.word	0x00006c70


	//   ....[3]....
        /*0100*/ 	.word	0x00008150


	//   ....[4]....
        /*0104*/ 	.word	0x000095c0


	//   ....[5]....
        /*0108*/ 	.word	0x0000aa20


	//----- nvinfo : EIATTR_MBARRIER_INSTR_OFFSETS
	.align		4
.L_45:
        /*010c*/ 	.byte	0x04, 0x39
        /*010e*/ 	.short	(.L_47 - .L_46)


	//   ....[0]....
.L_46:
        /*0110*/ 	.word	0x00000610
        /*0114*/ 	.word	0x000000ff
        /*0118*/ 	.word	0x00000000
        /*011c*/ 	.short	0x0100
        /*011e*/ 	.byte	0x06
	.zero		1


	//   ....[1]....
        /*0120*/ 	.word	0x00000620
        /*0124*/ 	.word	0x000000ff
        /*0128*/ 	.word	0x00000008
        /*012c*/ 	.short	0x0100
        /*012e*/ 	.byte	0x06
	.zero		1


	//   ....[2]....
        /*0130*/ 	.word	0x00000750
        /*0134*/ 	.word	0x000000ff
        /*0138*/ 	.word	0x00000010
        /*013c*/ 	.short	0x0100
        /*013e*/ 	.byte	0x04
	.zero		1


	//   ....[3]....
        /*0140*/ 	.word	0x00000760
        /*0144*/ 	.word	0x000000ff
        /*0148*/ 	.word	0x00000030
        /*014c*/ 	.short	0x0100
        /*014e*/ 	.byte	0x04
	.zero		1


	//   ....[4]....
        /*0150*/ 	.word	0x00000770
        /*0154*/ 	.word	0x000000ff
        /*0158*/ 	.word	0x00000018
        /*015c*/ 	.short	0x0100
        /*015e*/ 	.byte	0x04
	.zero		1


	//   ....[5]....
        /*0160*/ 	.word	0x00000780
        /*0164*/ 	.word	0x000000ff
        /*0168*/ 	.word	0x00000038
        /*016c*/ 	.short	0x0100
        /*016e*/ 	.byte	0x04
	.zero		1


	//   ....[6]....
        /*0170*/ 	.word	0x00000790
        /*0174*/ 	.word	0x000000ff
        /*0178*/ 	.word	0x00000020
        /*017c*/ 	.short	0x0100
        /*017e*/ 	.byte	0x04
	.zero		1


	//   ....[7]....
        /*0180*/ 	.word	0x000007a0
        /*0184*/ 	.word	0x000000ff
        /*0188*/ 	.word	0x00000040
        /*018c*/ 	.short	0x0100
        /*018e*/ 	.byte	0x04
	.zero		1


	//   ....[8]....
        /*0190*/ 	.word	0x000007b0
        /*0194*/ 	.word	0x000000ff
        /*0198*/ 	.word	0x00000028
        /*019c*/ 	.short	0x0100
        /*019e*/ 	.byte	0x04
	.zero		1


	//   ....[9]....
        /*01a0*/ 	.word	0x000007c0
        /*01a4*/ 	.word	0x000000ff
        /*01a8*/ 	.word	0x00000048
        /*01ac*/ 	.short	0x0100
        /*01ae*/ 	.byte	0x04
	.zero		1


	//   ....[10]....
        /*01b0*/ 	.word	0x000008b0
        /*01b4*/ 	.word	0x000000ff
        /*01b8*/ 	.word	0x00000050
        /*01bc*/ 	.short	0x0100
        /*01be*/ 	.byte	0x06
	.zero		1


	//   ....[11]....
        /*01c0*/ 	.word	0x000008c0
        /*01c4*/ 	.word	0x000000ff
        /*01c8*/ 	.word	0x00000058
        /*01cc*/ 	.short	0x0100
        /*01ce*/ 	.byte	0x06
	.zero		1


	//   ....[12]....
        /*01d0*/ 	.word	0x00000a00
        /*01d4*/ 	.word	0x000000ff
        /*01d8*/ 	.word	0x00000060
        /*01dc*/ 	.short	0x0100
        /*01de*/ 	.byte	0x06
	.zero		1


	//   ....[13]....
        /*01e0*/ 	.word	0x00000a10
        /*01e4*/ 	.word	0x000000ff
        /*01e8*/ 	.word	0x00000070
        /*01ec*/ 	.short	0x0100
        /*01ee*/ 	.byte	0x06
	.zero		1


	//   ....[14]....
        /*01f0*/ 	.word	0x00000a20
        /*01f4*/ 	.word	0x000000ff
        /*01f8*/ 	.word	0x00000068
        /*01fc*/ 	.short	0x0100
        /*01fe*/ 	.byte	0x06
	.zero		1


	//   ....[15]....
        /*0200*/ 	.word	0x00000a30
        /*0204*/ 	.word	0x000000ff
        /*0208*/ 	.word	0x00000078
        /*020c*/ 	.short	0x0100
        /*020e*/ 	.byte	0x06
	.zero		1


	//   ....[16]....
        /*0210*/ 	.word	0x00000b60
        /*0214*/ 	.word	0x000000ff
        /*0218*/ 	.word	0x00000080
        /*021c*/ 	.short	0x0100
        /*021e*/ 	.byte	0x04
	.zero		1


	//   ....[17]....
        /*0220*/ 	.word	0x00000b70
        /*0224*/ 	.word	0x000000ff
        /*0228*/ 	.word	0x00000088
        /*022c*/ 	.short	0x0100
        /*022e*/ 	.byte	0x04
	.zero		1


	//   ....[18]....
        /*0230*/ 	.word	0x00000c70
        /*0234*/ 	.word	0x000000ff
        /*0238*/ 	.word	0x00000090
        /*023c*/ 	.short	0x0100
        /*023e*/ 	.byte	0x04
	.zero		1


	//   ....[19]....
        /*0240*/ 	.word	0x00000c80
        /*0244*/ 	.word	0x000000ff
        /*0248*/ 	.word	0x000000a0
        /*024c*/ 	.short	0x0100
        /*024e*/ 	.byte	0x04
	.zero		1


	//   ....[20]....
        /*0250*/ 	.word	0x00000c90
        /*0254*/ 	.word	0x000000ff
        /*0258*/ 	.word	0x00000098
        /*025c*/ 	.short	0x0100
        /*025e*/ 	.byte	0x04
	.zero		1


	//   ....[21]....
        /*0260*/ 	.word	0x00000ca0
        /*0264*/ 	.word	0x000000ff
        /*0268*/ 	.word	0x000000a8
        /*026c*/ 	.short	0x0100
        /*026e*/ 	.byte	0x04
	.zero		1


	//   ....[22]....
        /*0270*/ 	.word	0x00000f50
        /*0274*/ 	.word	0x000000ff
        /*0278*/ 	.word	0x000000b0
        /*027c*/ 	.short	0x0100
        /*027e*/ 	.byte	0x06
	.zero		1


	//   ....[23]....
        /*0280*/ 	.word	0x00001610
        /*0284*/ 	.word	0x00000003
        /*0288*/ 	.word	0x000000a0
        /*028c*/ 	.short	0x010a
        /*028e*/ 	.byte	0xff
	.zero		1


	//   ....[24]....
        /*0290*/ 	.word	0x00001640
        /*0294*/ 	.word	0x00000003
        /*0298*/ 	.word	0x00000090
        /*029c*/ 	.short	0x0101
        /*029e*/ 	.byte	0xff
	.zero		1


	//   ....[25]....
        /*02a0*/ 	.word	0x00001700
        /*02a4*/ 	.word	0x000000ff
        /*02a8*/ 	.word	0x00000008
        /*02ac*/ 	.short	0x010a
        /*02ae*/ 	.byte	0x31
	.zero		1


	//   ....[26]....
        /*02b0*/ 	.word	0x00001760
        /*02b4*/ 	.word	0x000000ff
        /*02b8*/ 	.word	0x00000008
        /*02bc*/ 	.short	0x010a
        /*02be*/ 	.byte	0x31
	.zero		1


	//   ....[27]....
        /*02c0*/ 	.word	0x00001820
        /*02c4*/ 	.word	0x000000ff
        /*02c8*/ 	.word	0x00000008
        /*02cc*/ 	.short	0x010a
        /*02ce*/ 	.byte	0x31
	.zero		1


	//   ....[28]....
        /*02d0*/ 	.word	0x00001b10
        /*02d4*/ 	.word	0x000000ff
        /*02d8*/ 	.word	0x00000058
        /*02dc*/ 	.short	0x0101
        /*02de*/ 	.byte	0x31
	.zero		1


	//   ....[29]....
        /*02e0*/ 	.word	0x00001b30
        /*02e4*/ 	.word	0x000000ff
        /*02e8*/ 	.word	0x00000008
        /*02ec*/ 	.short	0x010a
        /*02ee*/ 	.byte	0x31
	.zero		1


	//   ....[30]....
        /*02f0*/ 	.word	0x00001b90
        /*02f4*/ 	.word	0x000000ff
        /*02f8*/ 	.word	0x00000008
        /*02fc*/ 	.short	0x010a
        /*02fe*/ 	.byte	0x31
	.zero		1


	//   ....[31]....
        /*0300*/ 	.word	0x00001c40
        /*0304*/ 	.word	0x000000ff
        /*0308*/ 	.word	0x00000008
        /*030c*/ 	.short	0x010a
        /*030e*/ 	.byte	0x31
	.zero		1


	//   ....[32]....
        /*0310*/ 	.word	0x00001f90
        /*0314*/ 	.word	0x00000002
        /*0318*/ 	.word	0x00000060
        /*031c*/ 	.short	0x010a
        /*031e*/ 	.byte	0xff
	.zero		1


	//   ....[33]....
        /*0320*/ 	.word	0x00002050
        /*0324*/ 	.word	0x00000002
        /*0328*/ 	.word	0x00000000
        /*032c*/ 	.short	0x0101
        /*032e*/ 	.byte	0xff
	.zero		1


	//   ....[34]....
        /*0330*/ 	.word	0x000025b0
        /*0334*/ 	.word	0x00000000
        /*0338*/ 	.word	0x00000008
        /*033c*/ 	.short	0x010a
        /*033e*/ 	.byte	0xff
	.zero		1


	//   ....[35]....
        /*0340*/ 	.word	0x000026d0
        /*0344*/ 	.word	0x00000000
        /*0348*/ 	.word	0x00000090
        /*034c*/ 	.short	0x010a
        /*034e*/ 	.byte	0xff
	.zero		1


	//   ....[36]....
        /*0350*/ 	.word	0x00002730
        /*0354*/ 	.word	0x00000004
        /*0358*/ 	.word	0x00000000
        /*035c*/ 	.short	0x0101
        /*035e*/ 	.byte	0xff
	.zero		1


	//   ....[37]....
        /*0360*/ 	.word	0x00002750
        /*0364*/ 	.word	0x000000ff
        /*0368*/ 	.word	0x00000070
        /*036c*/ 	.short	0x010a
        /*036e*/ 	.byte	0x04
	.zero		1


	//   ....[38]....
        /*0370*/ 	.word	0x00002870
        /*0374*/ 	.word	0x00000000
        /*0378*/ 	.word	0x00000060
        /*037c*/ 	.short	0x010a
        /*037e*/ 	.byte	0xff
	.zero		1


	//   ....[39]....
        /*0380*/ 	.word	0x00002980
        /*0384*/ 	.word	0x00000000
        /*0388*/ 	.word	0x00000000
        /*038c*/ 	.short	0x0101
        /*038e*/ 	.byte	0xff
	.zero		1


	//   ....[40]....
        /*0390*/ 	.word	0x00002a10
        /*0394*/ 	.word	0x000000ff
        /*0398*/ 	.word	0x00000070
        /*039c*/ 	.short	0x0106
        /*039e*/ 	.byte	0x04
	.zero		1


	//   ....[41]....
        /*03a0*/ 	.word	0x00002a30
        /*03a4*/ 	.word	0x000000ff
        /*03a8*/ 	.word	0x00000070
        /*03ac*/ 	.short	0x010a
        /*03ae*/ 	.byte	0x04
	.zero		1


	//   ....[42]....
        /*03b0*/ 	.word	0x00002ac0
        /*03b4*/ 	.word	0x000000ff
        /*03b8*/ 	.word	0x00000070
        /*03bc*/ 	.short	0x0106
        /*03be*/ 	.byte	0x07
	.zero		1


	//   ....[43]....
        /*03c0*/ 	.word	0x00002b00
        /*03c4*/ 	.word	0x00000000
        /*03c8*/ 	.word	0x00000070
        /*03cc*/ 	.short	0x010a
        /*03ce*/ 	.byte	0xff
	.zero		1


	//   ....[44]....
        /*03d0*/ 	.word	0x00003910
        /*03d4*/ 	.word	0x00000000
        /*03d8*/ 	.word	0x00000060
        /*03dc*/ 	.short	0x010a
        /*03de*/ 	.byte	0xff
	.zero		1


	//   ....[45]....
        /*03e0*/ 	.word	0x00003a20
        /*03e4*/ 	.word	0x00000002
        /*03e8*/ 	.word	0x00000000
        /*03ec*/ 	.short	0x0101
        /*03ee*/ 	.byte	0xff
	.zero		1


	//   ....[46]....
        /*03f0*/ 	.word	0x00003ab0
        /*03f4*/ 	.word	0x000000ff
        /*03f8*/ 	.word	0x00000000
        /*03fc*/ 	.short	0x010a
        /*03fe*/ 	.byte	0x06
	.zero		1


	//   ....[47]....
        /*0400*/ 	.word	0x00003b00
        /*0404*/ 	.word	0x000000ff
        /*0408*/ 	.word	0x00000000
        /*040c*/ 	.short	0x010a
        /*040e*/ 	.byte	0x06
	.zero		1


	//   ....[48]....
        /*0410*/ 	.word	0x00003b20
        /*0414*/ 	.word	0x000000ff
        /*0418*/ 	.word	0x00000000
        /*041c*/ 	.short	0x010a
        /*041e*/ 	.byte	0x06
	.zero		1


	//   ....[49]....
        /*0420*/ 	.word	0x00003b90
        /*0424*/ 	.word	0x000000ff
        /*0428*/ 	.word	0x00000088
        /*042c*/ 	.short	0x010a
        /*042e*/ 	.byte	0x06
	.zero		1


	//   ....[50]....
        /*0430*/ 	.word	0x00004120
        /*0434*/ 	.word	0x000000ff
        /*0438*/ 	.word	0x00000000
        /*043c*/ 	.short	0x010a
        /*043e*/ 	.byte	0x06
	.zero		1


	//   ....[51]....
        /*0440*/ 	.word	0x00004210
        /*0444*/ 	.word	0x000000ff
        /*0448*/ 	.word	0x00000000
        /*044c*/ 	.short	0x010a
        /*044e*/ 	.byte	0x06
	.zero		1


	//   ....[52]....
        /*0450*/ 	.word	0x00004540
        /*0454*/ 	.word	0x000000ff
        /*0458*/ 	.word	0x000000b0
        /*045c*/ 	.short	0x010a
        /*045e*/ 	.byte	0x06
	.zero		1


	//   ....[53]....
        /*0460*/ 	.word	0x000049c0
        /*0464*/ 	.word	0x00000000
        /*0468*/ 	.word	0x00000060
        /*046c*/ 	.short	0x010a
        /*046e*/ 	.byte	0xff
	.zero		1


	//   ....[54]....
        /*0470*/ 	.word	0x00004ac0
        /*0474*/ 	.word	0x00000000
        /*0478*/ 	.word	0x00000000
        /*047c*/ 	.short	0x0101
        /*047e*/ 	.byte	0xff
	.zero		1


	//   ....[55]....
        /*0480*/ 	.word	0x00004de0
        /*0484*/ 	.word	0x000000ff
        /*0488*/ 	.word	0x00000058
        /*048c*/ 	.short	0x010a
        /*048e*/ 	.byte	0x04
	.zero		1


	//   ....[56]....
        /*0490*/ 	.word	0x00004f60
        /*0494*/ 	.word	0x000000ff
        /*0498*/ 	.word	0x00000030
        /*049c*/ 	.short	0x010a
        /*049e*/ 	.byte	0x04
	.zero		1


	//   ....[57]....
        /*04a0*/ 	.word	0x00005130
        /*04a4*/ 	.word	0x000000ff
        /*04a8*/ 	.word	0x00000010
        /*04ac*/ 	.short	0x010b
        /*04ae*/ 	.byte	0x04
	.zero		1


	//   ....[58]....
        /*04b0*/ 	.word	0x00005140
        /*04b4*/ 	.word	0x000000ff
        /*04b8*/ 	.word	0x00000000
        /*04bc*/ 	.short	0x0101
        /*04be*/ 	.byte	0x05
	.zero		1


	//   ....[59]....
        /*04c0*/ 	.word	0x00005160
        /*04c4*/ 	.word	0x000000ff
        /*04c8*/ 	.word	0x00000038
        /*04cc*/ 	.short	0x010a
        /*04ce*/ 	.byte	0x04
	.zero		1


	//   ....[60]....
        /*04d0*/ 	.word	0x000052c0
        /*04d4*/ 	.word	0x000000ff
        /*04d8*/ 	.word	0x00000018
        /*04dc*/ 	.short	0x010b
        /*04de*/ 	.byte	0x04
	.zero		1


	//   ....[61]....
        /*04e0*/ 	.word	0x000052d0
        /*04e4*/ 	.word	0x000000ff
        /*04e8*/ 	.word	0x00000000
        /*04ec*/ 	.short	0x0101
        /*04ee*/ 	.byte	0x05
	.zero		1


	//   ....[62]....
        /*04f0*/ 	.word	0x000052f0
        /*04f4*/ 	.word	0x000000ff
        /*04f8*/ 	.word	0x00000040
        /*04fc*/ 	.short	0x010a
        /*04fe*/ 	.byte	0x04
	.zero		1


	//   ....[63]....
        /*0500*/ 	.word	0x00005460
        /*0504*/ 	.word	0x000000ff
        /*0508*/ 	.word	0x00000020
        /*050c*/ 	.short	0x010b
        /*050e*/ 	.byte	0x04
	.zero		1


	//   ....[64]....
        /*0510*/ 	.word	0x00005470
        /*0514*/ 	.word	0x000000ff
        /*0518*/ 	.word	0x00000000
        /*051c*/ 	.short	0x0101
        /*051e*/ 	.byte	0x05
	.zero		1


	//   ....[65]....
        /*0520*/ 	.word	0x00005480
        /*0524*/ 	.word	0x000000ff
        /*0528*/ 	.word	0x00000048
        /*052c*/ 	.short	0x010a
        /*052e*/ 	.byte	0x04
	.zero		1


	//   ....[66]....
        /*0530*/ 	.word	0x00005670
        /*0534*/ 	.word	0x000000ff
        /*0538*/ 	.word	0x00000028
        /*053c*/ 	.short	0x010b
        /*053e*/ 	.byte	0x04
	.zero		1


	//   ....[67]....
        /*0540*/ 	.word	0x00005710
        /*0544*/ 	.word	0x000000ff
        /*0548*/ 	.word	0x00000000
        /*054c*/ 	.short	0x0101
        /*054e*/ 	.byte	0x0d
	.zero		1


	//   ....[68]....
        /*0550*/ 	.word	0x000057f0
        /*0554*/ 	.word	0x000000ff
        /*0558*/ 	.word	0x00000030
        /*055c*/ 	.short	0x010a
        /*055e*/ 	.byte	0x04
	.zero		1


	//   ....[69]....
        /*0560*/ 	.word	0x00005810
        /*0564*/ 	.word	0x000000ff
        /*0568*/ 	.word	0x00000038
        /*056c*/ 	.short	0x010a
        /*056e*/ 	.byte	0x04
	.zero		1


	//   ....[70]....
        /*0570*/ 	.word	0x00005830
        /*0574*/ 	.word	0x000000ff
        /*0578*/ 	.word	0x00000040
        /*057c*/ 	.short	0x010a
        /*057e*/ 	.byte	0x04
	.zero		1


	//   ....[71]....
        /*0580*/ 	.word	0x00005870
        /*0584*/ 	.word	0x00000000
        /*0588*/ 	.word	0x00000048
        /*058c*/ 	.short	0x010a
        /*058e*/ 	.byte	0xff
	.zero		1


	//   ....[72]....
        /*0590*/ 	.word	0x00005bc0
        /*0594*/ 	.word	0x00000000
        /*0598*/ 	.word	0x00000060
        /*059c*/ 	.short	0x010a
        /*059e*/ 	.byte	0xff
	.zero		1


	//   ....[73]....
        /*05a0*/ 	.word	0x00005cd0
        /*05a4*/ 	.word	0x00000000
        /*05a8*/ 	.word	0x00000000
        /*05ac*/ 	.short	0x0101
        /*05ae*/ 	.byte	0xff
	.zero		1


	//   ....[74]....
        /*05b0*/ 	.word	0x00006760
        /*05b4*/ 	.word	0x000000ff
        /*05b8*/ 	.word	0x00000010
        /*05bc*/ 	.short	0x010a
        /*05be*/ 	.byte	0x24
	.zero		1


	//   ....[75]....
        /*05c0*/ 	.word	0x00006860
        /*05c4*/ 	.word	0x000000ff
        /*05c8*/ 	.word	0x00000080
        /*05cc*/ 	.short	0x010a
        /*05ce*/ 	.byte	0x24
	.zero		1


	//   ....[76]....
        /*05d0*/ 	.word	0x00006a10
        /*05d4*/ 	.word	0x000000ff
        /*05d8*/ 	.word	0x00000010
        /*05dc*/ 	.short	0x010a
        /*05de*/ 	.byte	0x24
	.zero		1


	//   ....[77]....
        /*05e0*/ 	.word	0x00006b50
        /*05e4*/ 	.word	0x000000ff
        /*05e8*/ 	.word	0x00000080
        /*05ec*/ 	.short	0x010a
        /*05ee*/ 	.byte	0x24
	.zero		1


	//   ....[78]....
        /*05f0*/ 	.word	0x00006d50
        /*05f4*/ 	.word	0x000000ff
        /*05f8*/ 	.word	0x00000000
        /*05fc*/ 	.short	0x0101
        /*05fe*/ 	.byte	0x04
	.zero		1


	//   ....[79]....
        /*0600*/ 	.word	0x00007dc0
        /*0604*/ 	.word	0x00000000
        /*0608*/ 	.word	0x00000000
        /*060c*/ 	.short	0x0101
        /*060e*/ 	.byte	0xff
	.zero		1


	//   ....[80]....
        /*0610*/ 	.word	0x00007dd0
        /*0614*/ 	.word	0x00000003
        /*0618*/ 	.word	0x00000010
        /*061c*/ 	.short	0x010a
        /*061e*/ 	.byte	0xff
	.zero		1


	//   ....[81]....
        /*0620*/ 	.word	0x00007ee0
        /*0624*/ 	.word	0x00000003
        /*0628*/ 	.word	0x00000010
        /*062c*/ 	.short	0x010a
        /*062e*/ 	.byte	0xff
	.zero		1


	//   ....[82]....
        /*0630*/ 	.word	0x00009260
        /*0634*/ 	.word	0x00000069
        /*0638*/ 	.word	0x00000000
        /*063c*/ 	.short	0x0101
        /*063e*/ 	.byte	0xff
	.zero		1


	//   ....[83]....
        /*0640*/ 	.word	0x00009280
        /*0644*/ 	.word	0x00000003
        /*0648*/ 	.word	0x00000010
        /*064c*/ 	.short	0x010a
        /*064e*/ 	.byte	0xff
	.zero		1


	//   ....[84]....
        /*0650*/ 	.word	0x00009350
        /*0654*/ 	.word	0x00000003
        /*0658*/ 	.word	0x00000010
        /*065c*/ 	.short	0x010a
        /*065e*/ 	.byte	0xff
	.zero		1


	//   ....[85]....
        /*0660*/ 	.word	0x0000a6c0
        /*0664*/ 	.word	0x00000054
        /*0668*/ 	.word	0x00000000
        /*066c*/ 	.short	0x0101
        /*066e*/ 	.byte	0xff
	.zero		1


	//   ....[86]....
        /*0670*/ 	.word	0x0000a6e0
        /*0674*/ 	.word	0x00000000
        /*0678*/ 	.word	0x00000010
        /*067c*/ 	.short	0x010a
        /*067e*/ 	.byte	0xff
	.zero		1


	//   ....[87]....
        /*0680*/ 	.word	0x0000a7b0
        /*0684*/ 	.word	0x00000000
        /*0688*/ 	.word	0x00000010
        /*068c*/ 	.short	0x010a
        /*068e*/ 	.byte	0xff
	.zero		1


	//   ....[88]....
        /*0690*/ 	.word	0x0000bb10
        /*0694*/ 	.word	0x00000000
        /*0698*/ 	.word	0x00000000
        /*069c*/ 	.short	0x0101
        /*069e*/ 	.byte	0xff
	.zero		1


	//   ....[89]....
        /*06a0*/ 	.word	0x0000bbf0
        /*06a4*/ 	.word	0x000000ff
        /*06a8*/ 	.word	0x000000b0
        /*06ac*/ 	.short	0x0101
        /*06ae*/ 	.byte	0x24
	.zero		1


	//   ....[90]....
        /*06b0*/ 	.word	0x0000bd80
        /*06b4*/ 	.word	0x000000ff
        /*06b8*/ 	.word	0x00000000
        /*06bc*/ 	.short	0x0101
        /*06be*/ 	.byte	0x04
	.zero		1


	//   ....[91]....
        /*06c0*/ 	.word	0x0000bda0
        /*06c4*/ 	.word	0x00000003
        /*06c8*/ 	.word	0x000000a0
        /*06cc*/ 	.short	0x010a
        /*06ce*/ 	.byte	0xff
	.zero		1


	//   ....[92]....
        /*06d0*/ 	.word	0x0000be00
        /*06d4*/ 	.word	0x00000003
        /*06d8*/ 	.word	0x00000008
        /*06dc*/ 	.short	0x010a
        /*06de*/ 	.byte	0xff
	.zero		1


	//   ....[93]....
        /*06e0*/ 	.word	0x0000be60
        /*06e4*/ 	.word	0x00000002
        /*06e8*/ 	.word	0x00000008
        /*06ec*/ 	.short	0x010a
        /*06ee*/ 	.byte	0xff
	.zero		1


	//   ....[94]....
        /*06f0*/ 	.word	0x0000beb0
        /*06f4*/ 	.word	0x00000002
        /*06f8*/ 	.word	0x00000060
        /*06fc*/ 	.short	0x010a
        /*06fe*/ 	.byte	0xff
	.zero		1


	//   ....[95]....
        /*0700*/ 	.word	0x0000bf00
        /*0704*/ 	.word	0x00000000
        /*0708*/ 	.word	0x00000090
        /*070c*/ 	.short	0x010a
        /*070e*/ 	.byte	0xff
	.zero		1


	//   ....[96]....
        /*0710*/ 	.word	0x0000bf60
        /*0714*/ 	.word	0x00000000
        /*0718*/ 	.word	0x00000070
        /*071c*/ 	.short	0x010a
        /*071e*/ 	.byte	0xff
	.zero		1


	//   ....[97]....
        /*0720*/ 	.word	0x0000bfb0
        /*0724*/ 	.word	0x00000000
        /*0728*/ 	.word	0x00000060
        /*072c*/ 	.short	0x010a
        /*072e*/ 	.byte	0xff
	.zero		1


	//   ....[98]....
        /*0730*/ 	.word	0x0000c010
        /*0734*/ 	.word	0x00000000
        /*0738*/ 	.word	0x00000070
        /*073c*/ 	.short	0x010a
        /*073e*/ 	.byte	0xff
	.zero		1


	//   ....[99]....
        /*0740*/ 	.word	0x0000c060
        /*0744*/ 	.word	0x00000000
        /*0748*/ 	.word	0x00000060
        /*074c*/ 	.short	0x010a
        /*074e*/ 	.byte	0xff
	.zero		1


	//   ....[100]....
        /*0750*/ 	.word	0x0000c0c0
        /*0754*/ 	.word	0x0000000f
        /*0758*/ 	.word	0x00000000
        /*075c*/ 	.short	0x010a
        /*075e*/ 	.byte	0xff
	.zero		1


	//   ....[101]....
        /*0760*/ 	.word	0x0000c120
        /*0764*/ 	.word	0x0000000f
        /*0768*/ 	.word	0x00000088
        /*076c*/ 	.short	0x010a
        /*076e*/ 	.byte	0xff
	.zero		1


	//   ....[102]....
        /*0770*/ 	.word	0x0000c180
        /*0774*/ 	.word	0x0000000f
        /*0778*/ 	.word	0x00000000
        /*077c*/ 	.short	0x010a
        /*077e*/ 	.byte	0xff
	.zero		1


	//   ....[103]....
        /*0780*/ 	.word	0x0000c1e0
        /*0784*/ 	.word	0x00000000
        /*0788*/ 	.word	0x000000b0
        /*078c*/ 	.short	0x010a
        /*078e*/ 	.byte	0xff
	.zero		1


	//   ....[104]....
        /*0790*/ 	.word	0x0000c230
        /*0794*/ 	.word	0x00000000
        /*0798*/ 	.word	0x00000060
        /*079c*/ 	.short	0x010a
        /*079e*/ 	.byte	0xff
	.zero		1


	//   ....[105]....
        /*07a0*/ 	.word	0x0000c290
        /*07a4*/ 	.word	0x00000000
        /*07a8*/ 	.word	0x00000058
        /*07ac*/ 	.short	0x010a
        /*07ae*/ 	.byte	0xff
	.zero		1


	//   ....[106]....
        /*07b0*/ 	.word	0x0000c2f0
        /*07b4*/ 	.word	0x00000003
        /*07b8*/ 	.word	0x00000030
        /*07bc*/ 	.short	0x010a
        /*07be*/ 	.byte	0xff
	.zero		1


	//   ....[107]....
        /*07c0*/ 	.word	0x0000c350
        /*07c4*/ 	.word	0x00000003
        /*07c8*/ 	.word	0x00000038
        /*07cc*/ 	.short	0x010a
        /*07ce*/ 	.byte	0xff
	.zero		1


	//   ....[108]....
        /*07d0*/ 	.word	0x0000c3b0
        /*07d4*/ 	.word	0x00000003
        /*07d8*/ 	.word	0x00000040
        /*07dc*/ 	.short	0x010a
        /*07de*/ 	.byte	0xff
	.zero		1


	//   ....[109]....
        /*07e0*/ 	.word	0x0000c410
        /*07e4*/ 	.word	0x00000003
        /*07e8*/ 	.word	0x00000048
        /*07ec*/ 	.short	0x010a
        /*07ee*/ 	.byte	0xff
	.zero		1


	//   ....[110]....
        /*07f0*/ 	.word	0x0000c470
        /*07f4*/ 	.word	0x00000000
        /*07f8*/ 	.word	0x00000030
        /*07fc*/ 	.short	0x010a
        /*07fe*/ 	.byte	0xff
	.zero		1


	//   ....[111]....
        /*0800*/ 	.word	0x0000c4d0
        /*0804*/ 	.word	0x00000000
        /*0808*/ 	.word	0x00000038
        /*080c*/ 	.short	0x010a
        /*080e*/ 	.byte	0xff
	.zero		1


	//   ....[112]....
        /*0810*/ 	.word	0x0000c530
        /*0814*/ 	.word	0x00000000
        /*0818*/ 	.word	0x00000040
        /*081c*/ 	.short	0x010a
        /*081e*/ 	.byte	0xff
	.zero		1


	//   ....[113]....
        /*0820*/ 	.word	0x0000c580
        /*0824*/ 	.word	0x00000000
        /*0828*/ 	.word	0x00000060
        /*082c*/ 	.short	0x010a
        /*082e*/ 	.byte	0xff
	.zero		1


	//   ....[114]....
        /*0830*/ 	.word	0x0000c5e0
        /*0834*/ 	.word	0x00000000
        /*0838*/ 	.word	0x00000010
        /*083c*/ 	.short	0x010a
        /*083e*/ 	.byte	0xff
	.zero		1


	//   ....[115]....
        /*0840*/ 	.word	0x0000c640
        /*0844*/ 	.word	0x00000000
        /*0848*/ 	.word	0x00000080
        /*084c*/ 	.short	0x010a
        /*084e*/ 	.byte	0xff
	.zero		1


	//   ....[116]....
        /*0850*/ 	.word	0x0000c690
        /*0854*/ 	.word	0x00000003
        /*0858*/ 	.word	0x00000010
        /*085c*/ 	.short	0x010a
        /*085e*/ 	.byte	0xff
	.zero		1


	//   ....[117]....
        /*0860*/ 	.word	0x0000c6e0
        /*0864*/ 	.word	0x00000003
        /*0868*/ 	.word	0x00000010
        /*086c*/ 	.short	0x010a
        /*086e*/ 	.byte	0xff
	.zero		1


	//   ....[118]....
        /*0870*/ 	.word	0x0000c730
        /*0874*/ 	.word	0x00000000
        /*0878*/ 	.word	0x00000010
        /*087c*/ 	.short	0x010a
        /*087e*/ 	.byte	0xff
	.zero		1


	//----- nvinfo : EIATTR_NUM_MBARRIERS
	.align		4
.L_47:
        /*0880*/ 	.byte	0x03, 0x38
        /*0882*/ 	.short	0x0017


	//----- nvinfo : EIATTR_EXIT_INSTR_OFFSETS
	.align		4
        /*0884*/ 	.byte	0x04, 0x1c
        /*0886*/ 	.short	(.L_49 - .L_48)


	//   ....[0]....
.L_48:
        /*0888*/ 	.word	0x000025e0


	//   ....[1]....
        /*088c*/ 	.word	0x00002ad0


	//   ....[2]....
        /*0890*/ 	.word	0x00002b30


	//   ....[3]....
        /*0894*/ 	.word	0x000047a0


	//   ....[4]....
        /*0898*/ 	.word	0x000058a0


	//   ....[5]....
        /*089c*/ 	.word	0x000058e0


	//   ....[6]....
        /*08a0*/ 	.word	0x0000bc70


	//   ....[7]....
        /*08a4*/ 	.word	0x0000bcf0


	//   ....[8]....
        /*08a8*/ 	.word	0x0000bd20


	//   ....[9]....
        /*08ac*/ 	.word	0x0000bd90


	//----- nvinfo : EIATTR_MAX_THREADS
	.align		4
.L_49:
        /*08b0*/ 	.byte	0x04, 0x05
        /*08b2*/ 	.short	(.L_51 - .L_50)
.L_50:
        /*08b4*/ 	.word	0x00000100
        /*08b8*/ 	.word	0x00000001
        /*08bc*/ 	.word	0x00000001


	//----- nvinfo : EIATTR_CRS_STACK_SIZE
	.align		4
.L_51:
        /*08c0*/ 	.byte	0x04, 0x1e
        /*08c2*/ 	.short	(.L_53 - .L_52)
.L_52:
        /*08c4*/ 	.word	0x00000000


	//----- nvinfo : EIATTR_CBANK_PARAM_SIZE
	.align		4
.L_53:
        /*08c8*/ 	.byte	0x03, 0x19
        /*08ca*/ 	.short	0x0c00


	//----- nvinfo : EIATTR_PARAM_CBANK
	.align		4
        /*08cc*/ 	.byte	0x04, 0x0a
        /*08ce*/ 	.short	(.L_55 - .L_54)
	.align		4
.L_54:
        /*08d0*/ 	.word	index@(.nv.constant0._ZN7cutlass13device_kernelINS_4gemm6kernel13GemmUniversalIN4cute5tupleIJiiiiEEENS1_10collective13CollectiveMmaINS1_46MainloopSm100TmaUmmaWarpSpecializedBlockScaledILi1ELi2ELi1ENS5_IJNS4_1CILi1EEESB_SB_EEEEENS5_IJNSA_ILi128EEENSA_ILi256EEESF_EEENS5_IJNS_12float_e4m3_tENS_13float_ue8m0_tEEEENS5_IJNS5_IJlSB_lEEENS4_6LayoutINS5_IJNS5_IJNS5_IJNSA_ILi32EEENSA_ILi4EEEEEEiEEESP_NS5_IJSB_iEEEEEENS5_IJNS5_IJNS5_IJNSA_ILi16EEESN_EEEiEEENS5_IJNS5_IJNSA_ILi0EEESB_EEENSA_ILi512EEEEEENS5_IJSV_iEEEEEEEEEEESJ_S12_NS4_8TiledMMAINS4_8MMA_AtomIJNS4_21SM100_MMA_MXF8F6F4_SSISH_SH_fSI_Li128ELi256ELNS4_4UMMA5MajorE0ELS17_0ELNS16_7ScaleInE0ELS18_0EEEEEENSL_ISC_NS5_IJSV_SV_SV_EEEEENS5_IJNS4_10UnderscoreES1D_S1D_EEEEENS5_IJNS4_13SM90_TMA_LOADES1G_EEENS5_IJNS4_14ComposedLayoutINS4_7SwizzleILi3ELi4ELi3EEENS4_18smem_ptr_flag_bitsILi8EEENSL_INS5_IJNSA_ILi8EEESE_EEENS5_IJSE_SB_EEEEEEENSL_INS5_IJNS5_IJNS5_IJSO_SB_EEENS5_IJSM_SB_EEEEEESB_NS5_IJSN_NSA_ILi2EEEEEEEEENS5_IJNS5_IJNS5_IJST_SX_EEESW_EEESV_NS5_IJSB_SX_EEEEEEEEEEEvNS4_8identityES1H_NS5_IJS1R_NSL_INS5_IJNS5_IJNS5_IJSO_S1V_EEES1T_EEESB_S1W_EEENS5_IJS1Z_SV_NS5_IJSB_NSA_ILi1024EEEEEEEEEEEEEEvS24_EENS_8epilogue10collective18CollectiveEpilogueINS2E_23Sm100TmaWarpSpecializedILi4ELi2ELi64ELb1ELb0EEEJSG_NS5_IJNSL_ISE_SB_EENSL_INSA_ILi64EEESB_EEEEENS_10bfloat16_tESK_S2N_SK_NS2E_6fusion15FusionCallbacksIS2I_NS2O_17LinearCombinationIS2N_fS2N_fLNS_15FloatRoundStyleE2EEESG_S2M_JEEENS4_5SM1004TMEM4LOAD26SM100_TMEM_LOAD_32dp32b64xES1G_NS1I_IS1K_NS1L_ILi16EEENSL_INS5_IJS1N_S2K_EEENS5_IJS2K_SB_EEEEEEENS4_39AutoVectorizingCopyWithAssumedAlignmentILi128EEENS4_14SM90_TMA_STOREES32_S34_S34_EEEvvEEEEvNT_6ParamsE)
        /*08d4*/ 	.short	0x0380
        /*08d6*/ 	.short	0x0c00


	//----- nvinfo : EIATTR_SW_WAR
	.align		4
.L_55:
        /*08d8*/ 	.byte	0x04, 0x36
        /*08da*/ 	.short	(.L_57 - .L_56)
.L_56:
        /*08dc*/ 	.word	0x00000008
.L_57:


//--------------------- .nv.callgraph             --------------------------
	.section	.nv.callgraph,"",@"SHT_CUDA_CALLGRAPH"
	.align	4
	.sectionentsize	8
	.align		4
        /*0000*/ 	.word	0x00000000
	.align		4
        /*0004*/ 	.word	0xffffffff
	.align		4
        /*0008*/ 	.word	index@(_ZN7cutlass13device_kernelINS_4gemm6kernel13GemmUniversalIN4cute5tupleIJiiiiEEENS1_10collective13CollectiveMmaINS1_46MainloopSm100TmaUmmaWarpSpecializedBlockScaledILi1ELi2ELi1ENS5_IJNS4_1CILi1EEESB_SB_EEEEENS5_IJNSA_ILi128EEENSA_ILi256EEESF_EEENS5_IJNS_12float_e4m3_tENS_13float_ue8m0_tEEEENS5_IJNS5_IJlSB_lEEENS4_6LayoutINS5_IJNS5_IJNS5_IJNSA_ILi32EEENSA_ILi4EEEEEEiEEESP_NS5_IJSB_iEEEEEENS5_IJNS5_IJNS5_IJNSA_ILi16EEESN_EEEiEEENS5_IJNS5_IJNSA_ILi0EEESB_EEENSA_ILi512EEEEEENS5_IJSV_iEEEEEEEEEEESJ_S12_NS4_8TiledMMAINS4_8MMA_AtomIJNS4_21SM100_MMA_MXF8F6F4_SSISH_SH_fSI_Li128ELi256ELNS4_4UMMA5MajorE0ELS17_0ELNS16_7ScaleInE0ELS18_0EEEEEENSL_ISC_NS5_IJSV_SV_SV_EEEEENS5_IJNS4_10UnderscoreES1D_S1D_EEEEENS5_IJNS4_13SM90_TMA_LOADES1G_EEENS5_IJNS4_14ComposedLayoutINS4_7SwizzleILi3ELi4ELi3EEENS4_18smem_ptr_flag_bitsILi8EEENSL_INS5_IJNSA_ILi8EEESE_EEENS5_IJSE_SB_EEEEEEENSL_INS5_IJNS5_IJNS5_IJSO_SB_EEENS5_IJSM_SB_EEEEEESB_NS5_IJSN_NSA_ILi2EEEEEEEEENS5_IJNS5_IJNS5_IJST_SX_EEESW_EEESV_NS5_IJSB_SX_EEEEEEEEEEEvNS4_8identityES1H_NS5_IJS1R_NSL_INS5_IJNS5_IJNS5_IJSO_S1V_EEES1T_EEESB_S1W_EEENS5_IJS1Z_SV_NS5_IJSB_NSA_ILi1024EEEEEEEEEEEEEEvS24_EENS_8epilogue10collective18CollectiveEpilogueINS2E_23Sm100TmaWarpSpecializedILi4ELi2ELi64ELb1ELb0EEEJSG_NS5_IJNSL_ISE_SB_EENSL_INSA_ILi64EEESB_EEEEENS_10bfloat16_tESK_S2N_SK_NS2E_6fusion15FusionCallbacksIS2I_NS2O_17LinearCombinationIS2N_fS2N_fLNS_15FloatRoundStyleE2EEESG_S2M_JEEENS4_5SM1004TMEM4LOAD26SM100_TMEM_LOAD_32dp32b64xES1G_NS1I_IS1K_NS1L_ILi16EEENSL_INS5_IJS1N_S2K_EEENS5_IJS2K_SB_EEEEEEENS4_39AutoVectorizingCopyWithAssumedAlignmentILi128EEENS4_14SM90_TMA_STOREES32_S34_S34_EEEvvEEEEvNT_6ParamsE)
	.align		4
        /*000c*/ 	.word	index@(__assertfail)
	.align		4
        /*0010*/ 	.word	0x00000000
	.align		4
        /*0014*/ 	.word	0xfffffffe
	.align		4
        /*0018*/ 	.word	0x00000000
	.align		4
        /*001c*/ 	.word	0xfffffffd
	.align		4
        /*0020*/ 	.word	0x00000000
	.align		4
        /*0024*/ 	.word	0xfffffffc


//--------------------- .nv.constant4             --------------------------
	.section	.nv.constant4,"a",@progbits
	.align	8
	.align		8
.nv.constant4:
        /*0000*/ 	.dword	__assertfail
	.align		8
        /*0008*/ 	.dword	__unnamed_1
	.align		8
        /*0010*/ 	.dword	__unnamed_2
	.align		8
        /*0018*/ 	.dword	_ZN40_INTERNAL_87db5a20_4_k_cu_5656d700_374714cuda3std3__45__cpo5beginE
	.align		8
        /*0020*/ 	.dword	_ZN40_INTERNAL_87db5a20_4_k_cu_5656d700_374714cuda3std3__45__cpo3endE
	.align		8
        /*0028*/ 	.dword	_ZN40_INTERNAL_87db5a20_4_k_cu_5656d700_374714cuda3std3__45__cpo6cbeginE
	.align		8
        /*0030*/ 	.dword	_ZN40_INTERNAL_87db5a20_4_k_cu_5656d700_374714cuda3std3__45__cpo4cendE
	.align		8
        /*0038*/ 	.dword	_ZN40_INTERNAL_87db5a20_4_k_cu_5656d700_374714cuda3std3__442_GLOBAL__N__87db5a20_4_k_cu_5656d700_374716ignoreE
	.align		8
        /*0040*/ 	.dword	_ZN40_INTERNAL_87db5a20_4_k_cu_5656d700_374714cuda3std3__419piecewise_constructE
	.align		8
        /*0048*/ 	.dword	_ZN40_INTERNAL_87db5a20_4_k_cu_5656d700_374714cuda3std3__48in_placeE
	.align		8
        /*0050*/ 	.dword	_ZN40_INTERNAL_87db5a20_4_k_cu_5656d700_374714cuda3std6ranges3__45__cpo4swapE
	.align		8
        /*0058*/ 	.dword	_ZN40_INTERNAL_87db5a20_4_k_cu_5656d700_374714cuda3std6ranges3__45__cpo9iter_moveE
	.align		8
        /*0060*/ 	.dword	_ZN40_INTERNAL_87db5a20_4_k_cu_5656d700_374714cute7productE
	.align		8
        /*0068*/ 	.dword	_ZN40_INTERNAL_87db5a20_4_k_cu_5656d700_374714cute1_E
	.align		8
        /*0070*/ 	.dword	$str$25
	.align		8
        /*0078*/ 	.dword	$str$26
	.align		8
        /*0080*/ 	.dword	$str$27
	.align		8
        /*0088*/ 	.dword	$str$28


//--------------------- .text._ZN7cutlass13device_kernelINS_4gemm6kernel13GemmUniversalIN4cute5tupleIJiiiiEEENS1_10collective13CollectiveMmaINS1_46MainloopSm100TmaUmmaWarpSpecializedBlockScaledILi1ELi2ELi1ENS5_IJNS4_1CILi1EEESB_SB_EEEEENS5_IJNSA_ILi128EEENSA_ILi256EEESF_EEENS5_IJNS_12float_e4m3_tENS_13float_ue8m0_tEEEENS5_IJNS5_IJlSB_lEEENS4_6LayoutINS5_IJNS5_IJNS5_IJNSA_ILi32EEENSA_ILi4EEEEEEiEEESP_NS5_IJSB_iEEEEEENS5_IJNS5_IJNS5_IJNSA_ILi16EEESN_EEEiEEENS5_IJNS5_IJNSA_ILi0EEESB_EEENSA_ILi512EEEEEENS5_IJSV_iEEEEEEEEEEESJ_S12_NS4_8TiledMMAINS4_8MMA_AtomIJNS4_21SM100_MMA_MXF8F6F4_SSISH_SH_fSI_Li128ELi256ELNS4_4UMMA5MajorE0ELS17_0ELNS16_7ScaleInE0ELS18_0EEEEEENSL_ISC_NS5_IJSV_SV_SV_EEEEENS5_IJNS4_10UnderscoreES1D_S1D_EEEEENS5_IJNS4_13SM90_TMA_LOADES1G_EEENS5_IJNS4_14ComposedLayoutINS4_7SwizzleILi3ELi4ELi3EEENS4_18smem_ptr_flag_bitsILi8EEENSL_INS5_IJNSA_ILi8EEESE_EEENS5_IJSE_SB_EEEEEEENSL_INS5_IJNS5_IJNS5_IJSO_SB_EEENS5_IJSM_SB_EEEEEESB_NS5_IJSN_NSA_ILi2EEEEEEEEENS5_IJNS5_IJNS5_IJST_SX_EEESW_EEESV_NS5_IJSB_SX_EEEEEEEEEEEvNS4_8identityES1H_NS5_IJS1R_NSL_INS5_IJNS5_IJNS5_IJSO_S1V_EEES1T_EEESB_S1W_EEENS5_IJS1Z_SV_NS5_IJSB_NSA_ILi1024EEEEEEEEEEEEEEvS24_EENS_8epilogue10collective18CollectiveEpilogueINS2E_23Sm100TmaWarpSpecializedILi4ELi2ELi64ELb1ELb0EEEJSG_NS5_IJNSL_ISE_SB_EENSL_INSA_ILi64EEESB_EEEEENS_10bfloat16_tESK_S2N_SK_NS2E_6fusion15FusionCallbacksIS2I_NS2O_17LinearCombinationIS2N_fS2N_fLNS_15FloatRoundStyleE2EEESG_S2M_JEEENS4_5SM1004TMEM4LOAD26SM100_TMEM_LOAD_32dp32b64xES1G_NS1I_IS1K_NS1L_ILi16EEENSL_INS5_IJS1N_S2K_EEENS5_IJS2K_SB_EEEEEEENS4_39AutoVectorizingCopyWithAssumedAlignmentILi128EEENS4_14SM90_TMA_STOREES32_S34_S34_EEEvvEEEEvNT_6ParamsE --------------------------
	.section	.text._ZN7cutlass13device_kernelINS_4gemm6kernel13GemmUniversalIN4cute5tupleIJiiiiEEENS1_10collective13CollectiveMmaINS1_46MainloopSm100TmaUmmaWarpSpecializedBlockScaledILi1ELi2ELi1ENS5_IJNS4_1CILi1EEESB_SB_EEEEENS5_IJNSA_ILi128EEENSA_ILi256EEESF_EEENS5_IJNS_12float_e4m3_tENS_13float_ue8m0_tEEEENS5_IJNS5_IJlSB_lEEENS4_6LayoutINS5_IJNS5_IJNS5_IJNSA_ILi32EEENSA_ILi4EEEEEEiEEESP_NS5_IJSB_iEEEEEENS5_IJNS5_IJNS5_IJNSA_ILi16EEESN_EEEiEEENS5_IJNS5_IJNSA_ILi0EEESB_EEENSA_ILi512EEEEEENS5_IJSV_iEEEEEEEEEEESJ_S12_NS4_8TiledMMAINS4_8MMA_AtomIJNS4_21SM100_MMA_MXF8F6F4_SSISH_SH_fSI_Li128ELi256ELNS4_4UMMA5MajorE0ELS17_0ELNS16_7ScaleInE0ELS18_0EEEEEENSL_ISC_NS5_IJSV_SV_SV_EEEEENS5_IJNS4_10UnderscoreES1D_S1D_EEEEENS5_IJNS4_13SM90_TMA_LOADES1G_EEENS5_IJNS4_14ComposedLayoutINS4_7SwizzleILi3ELi4ELi3EEENS4_18smem_ptr_flag_bitsILi8EEENSL_INS5_IJNSA_ILi8EEESE_EEENS5_IJSE_SB_EEEEEEENSL_INS5_IJNS5_IJNS5_IJSO_SB_EEENS5_IJSM_SB_EEEEEESB_NS5_IJSN_NSA_ILi2EEEEEEEEENS5_IJNS5_IJNS5_IJST_SX_EEESW_EEESV_NS5_IJSB_SX_EEEEEEEEEEEvNS4_8identityES1H_NS5_IJS1R_NSL_INS5_IJNS5_IJNS5_IJSO_S1V_EEES1T_EEESB_S1W_EEENS5_IJS1Z_SV_NS5_IJSB_NSA_ILi1024EEEEEEEEEEEEEEvS24_EENS_8epilogue10collective18CollectiveEpilogueINS2E_23Sm100TmaWarpSpecializedILi4ELi2ELi64ELb1ELb0EEEJSG_NS5_IJNSL_ISE_SB_EENSL_INSA_ILi64EEESB_EEEEENS_10bfloat16_tESK_S2N_SK_NS2E_6fusion15FusionCallbacksIS2I_NS2O_17LinearCombinationIS2N_fS2N_fLNS_15FloatRoundStyleE2EEESG_S2M_JEEENS4_5SM1004TMEM4LOAD26SM100_TMEM_LOAD_32dp32b64xES1G_NS1I_IS1K_NS1L_ILi16EEENSL_INS5_IJS1N_S2K_EEENS5_IJS2K_SB_EEEEEEENS4_39AutoVectorizingCopyWithAssumedAlignmentILi128EEENS4_14SM90_TMA_STOREES32_S34_S34_EEEvvEEEEvNT_6ParamsE,"ax",@progbits
	.align	128
.text._ZN7cutlass13device_kernelINS_4gemm6kernel13GemmUniversalIN4cute5tupleIJiiiiEEENS1_10collective13CollectiveMmaINS1_46MainloopSm100TmaUmmaWarpSpecializedBlockScaledILi1ELi2ELi1ENS5_IJNS4_1CILi1EEESB_SB_EEEEENS5_IJNSA_ILi128EEENSA_ILi256EEESF_EEENS5_IJNS_12float_e4m3_tENS_13float_ue8m0_tEEEENS5_IJNS5_IJlSB_lEEENS4_6LayoutINS5_IJNS5_IJNS5_IJNSA_ILi32EEENSA_ILi4EEEEEEiEEESP_NS5_IJSB_iEEEEEENS5_IJNS5_IJNS5_IJNSA_ILi16EEESN_EEEiEEENS5_IJNS5_IJNSA_ILi0EEESB_EEENSA_ILi512EEEEEENS5_IJSV_iEEEEEEEEEEESJ_S12_NS4_8TiledMMAINS4_8MMA_AtomIJNS4_21SM100_MMA_MXF8F6F4_SSISH_SH_fSI_Li128ELi256ELNS4_4UMMA5MajorE0ELS17_0ELNS16_7ScaleInE0ELS18_0EEEEEENSL_ISC_NS5_IJSV_SV_SV_EEEEENS5_IJNS4_10UnderscoreES1D_S1D_EEEEENS5_IJNS4_13SM90_TMA_LOADES1G_EEENS5_IJNS4_14ComposedLayoutINS4_7SwizzleILi3ELi4ELi3EEENS4_18smem_ptr_flag_bitsILi8EEENSL_INS5_IJNSA_ILi8EEESE_EEENS5_IJSE_SB_EEEEEEENSL_INS5_IJNS5_IJNS5_IJSO_SB_EEENS5_IJSM_SB_EEEEEESB_NS5_IJSN_NSA_ILi2EEEEEEEEENS5_IJNS5_IJNS5_IJST_SX_EEESW_EEESV_NS5_IJSB_SX_EEEEEEEEEEEvNS4_8identityES1H_NS5_IJS1R_NSL_INS5_IJNS5_IJNS5_IJSO_S1V_EEES1T_EEESB_S1W_EEENS5_IJS1Z_SV_NS5_IJSB_NSA_ILi1024EEEEEEEEEEEEEEvS24_EENS_8epilogue10collective18CollectiveEpilogueINS2E_23Sm100TmaWarpSpecializedILi4ELi2ELi64ELb1ELb0EEEJSG_NS5_IJNSL_ISE_SB_EENSL_INSA_ILi64EEESB_EEEEENS_10bfloat16_tESK_S2N_SK_NS2E_6fusion15FusionCallbacksIS2I_NS2O_17LinearCombinationIS2N_fS2N_fLNS_15FloatRoundStyleE2EEESG_S2M_JEEENS4_5SM1004TMEM4LOAD26SM100_TMEM_LOAD_32dp32b64xES1G_NS1I_IS1K_NS1L_ILi16EEENSL_INS5_IJS1N_S2K_EEENS5_IJS2K_SB_EEEEEEENS4_39AutoVectorizingCopyWithAssumedAlignmentILi128EEENS4_14SM90_TMA_STOREES32_S34_S34_EEEvvEEEEvNT_6ParamsE:
        .type           _ZN7cutlass13device_kernelINS_4gemm6kernel13GemmUniversalIN4cute5tupleIJiiiiEEENS1_10collective13CollectiveMmaINS1_46MainloopSm100TmaUmmaWarpSpecializedBlockScaledILi1ELi2ELi1ENS5_IJNS4_1CILi1EEESB_SB_EEEEENS5_IJNSA_ILi128EEENSA_ILi256EEESF_EEENS5_IJNS_12float_e4m3_tENS_13float_ue8m0_tEEEENS5_IJNS5_IJlSB_lEEENS4_6LayoutINS5_IJNS5_IJNS5_IJNSA_ILi32EEENSA_ILi4EEEEEEiEEESP_NS5_IJSB_iEEEEEENS5_IJNS5_IJNS5_IJNSA_ILi16EEESN_EEEiEEENS5_IJNS5_IJNSA_ILi0EEESB_EEENSA_ILi512EEEEEENS5_IJSV_iEEEEEEEEEEESJ_S12_NS4_8TiledMMAINS4_8MMA_AtomIJNS4_21SM100_MMA_MXF8F6F4_SSISH_SH_fSI_Li128ELi256ELNS4_4UMMA5MajorE0ELS17_0ELNS16_7ScaleInE0ELS18_0EEEEEENSL_ISC_NS5_IJSV_SV_SV_EEEEENS5_IJNS4_10UnderscoreES1D_S1D_EEEEENS5_IJNS4_13SM90_TMA_LOADES1G_EEENS5_IJNS4_14ComposedLayoutINS4_7SwizzleILi3ELi4ELi3EEENS4_18smem_ptr_flag_bitsILi8EEENSL_INS5_IJNSA_ILi8EEESE_EEENS5_IJSE_SB_EEEEEEENSL_INS5_IJNS5_IJNS5_IJSO_SB_EEENS5_IJSM_SB_EEEEEESB_NS5_IJSN_NSA_ILi2EEEEEEEEENS5_IJNS5_IJNS5_IJST_SX_EEESW_EEESV_NS5_IJSB_SX_EEEEEEEEEEEvNS4_8identityES1H_NS5_IJS1R_NSL_INS5_IJNS5_IJNS5_IJSO_S1V_EEES1T_EEESB_S1W_EEENS5_IJS1Z_SV_NS5_IJSB_NSA_ILi1024EEEEEEEEEEEEEEvS24_EENS_8epilogue10collective18CollectiveEpilogueINS2E_23Sm100TmaWarpSpecializedILi4ELi2ELi64ELb1ELb0EEEJSG_NS5_IJNSL_ISE_SB_EENSL_INSA_ILi64EEESB_EEEEENS_10bfloat16_tESK_S2N_SK_NS2E_6fusion15FusionCallbacksIS2I_NS2O_17LinearCombinationIS2N_fS2N_fLNS_15FloatRoundStyleE2EEESG_S2M_JEEENS4_5SM1004TMEM4LOAD26SM100_TMEM_LOAD_32dp32b64xES1G_NS1I_IS1K_NS1L_ILi16EEENSL_INS5_IJS1N_S2K_EEENS5_IJS2K_SB_EEEEEEENS4_39AutoVectorizingCopyWithAssumedAlignmentILi128EEENS4_14SM90_TMA_STOREES32_S34_S34_EEEvvEEEEvNT_6ParamsE,@function
        .size           _ZN7cutlass13device_kernelINS_4gemm6kernel13GemmUniversalIN4cute5tupleIJiiiiEEENS1_10collective13CollectiveMmaINS1_46MainloopSm100TmaUmmaWarpSpecializedBlockScaledILi1ELi2ELi1ENS5_IJNS4_1CILi1EEESB_SB_EEEEENS5_IJNSA_ILi128EEENSA_ILi256EEESF_EEENS5_IJNS_12float_e4m3_tENS_13float_ue8m0_tEEEENS5_IJNS5_IJlSB_lEEENS4_6LayoutINS5_IJNS5_IJNS5_IJNSA_ILi32EEENSA_ILi4EEEEEEiEEESP_NS5_IJSB_iEEEEEENS5_IJNS5_IJNS5_IJNSA_ILi16EEESN_EEEiEEENS5_IJNS5_IJNSA_ILi0EEESB_EEENSA_ILi512EEEEEENS5_IJSV_iEEEEEEEEEEESJ_S12_NS4_8TiledMMAINS4_8MMA_AtomIJNS4_21SM100_MMA_MXF8F6F4_SSISH_SH_fSI_Li128ELi256ELNS4_4UMMA5MajorE0ELS17_0ELNS16_7ScaleInE0ELS18_0EEEEEENSL_ISC_NS5_IJSV_SV_SV_EEEEENS5_IJNS4_10UnderscoreES1D_S1D_EEEEENS5_IJNS4_13SM90_TMA_LOADES1G_EEENS5_IJNS4_14ComposedLayoutINS4_7SwizzleILi3ELi4ELi3EEENS4_18smem_ptr_flag_bitsILi8EEENSL_INS5_IJNSA_ILi8EEESE_EEENS5_IJSE_SB_EEEEEEENSL_INS5_IJNS5_IJNS5_IJSO_SB_EEENS5_IJSM_SB_EEEEEESB_NS5_IJSN_NSA_ILi2EEEEEEEEENS5_IJNS5_IJNS5_IJST_SX_EEESW_EEESV_NS5_IJSB_SX_EEEEEEEEEEEvNS4_8identityES1H_NS5_IJS1R_NSL_INS5_IJNS5_IJNS5_IJSO_S1V_EEES1T_EEESB_S1W_EEENS5_IJS1Z_SV_NS5_IJSB_NSA_ILi1024EEEEEEEEEEEEEEvS24_EENS_8epilogue10collective18CollectiveEpilogueINS2E_23Sm100TmaWarpSpecializedILi4ELi2ELi64ELb1ELb0EEEJSG_NS5_IJNSL_ISE_SB_EENSL_INSA_ILi64EEESB_EEEEENS_10bfloat16_tESK_S2N_SK_NS2E_6fusion15FusionCallbacksIS2I_NS2O_17LinearCombinationIS2N_fS2N_fLNS_15FloatRoundStyleE2EEESG_S2M_JEEENS4_5SM1004TMEM4LOAD26SM100_TMEM_LOAD_32dp32b64xES1G_NS1I_IS1K_NS1L_ILi16EEENSL_INS5_IJS1N_S2K_EEENS5_IJS2K_SB_EEEEEEENS4_39AutoVectorizingCopyWithAssumedAlignmentILi128EEENS4_14SM90_TMA_STOREES32_S34_S34_EEEvvEEEEvNT_6ParamsE,(.L_x_165 - _ZN7cutlass13device_kernelINS_4gemm6kernel13GemmUniversalIN4cute5tupleIJiiiiEEENS1_10collective13CollectiveMmaINS1_46MainloopSm100TmaUmmaWarpSpecializedBlockScaledILi1ELi2ELi1ENS5_IJNS4_1CILi1EEESB_SB_EEEEENS5_IJNSA_ILi128EEENSA_ILi256EEESF_EEENS5_IJNS_12float_e4m3_tENS_13float_ue8m0_tEEEENS5_IJNS5_IJlSB_lEEENS4_6LayoutINS5_IJNS5_IJNS5_IJNSA_ILi32EEENSA_ILi4EEEEEEiEEESP_NS5_IJSB_iEEEEEENS5_IJNS5_IJNS5_IJNSA_ILi16EEESN_EEEiEEENS5_IJNS5_IJNSA_ILi0EEESB_EEENSA_ILi512EEEEEENS5_IJSV_iEEEEEEEEEEESJ_S12_NS4_8TiledMMAINS4_8MMA_AtomIJNS4_21SM100_MMA_MXF8F6F4_SSISH_SH_fSI_Li128ELi256ELNS4_4UMMA5MajorE0ELS17_0ELNS16_7ScaleInE0ELS18_0EEEEEENSL_ISC_NS5_IJSV_SV_SV_EEEEENS5_IJNS4_10UnderscoreES1D_S1D_EEEEENS5_IJNS4_13SM90_TMA_LOADES1G_EEENS5_IJNS4_14ComposedLayoutINS4_7SwizzleILi3ELi4ELi3EEENS4_18smem_ptr_flag_bitsILi8EEENSL_INS5_IJNSA_ILi8EEESE_EEENS5_IJSE_SB_EEEEEEENSL_INS5_IJNS5_IJNS5_IJSO_SB_EEENS5_IJSM_SB_EEEEEESB_NS5_IJSN_NSA_ILi2EEEEEEEEENS5_IJNS5_IJNS5_IJST_SX_EEESW_EEESV_NS5_IJSB_SX_EEEEEEEEEEEvNS4_8identityES1H_NS5_IJS1R_NSL_INS5_IJNS5_IJNS5_IJSO_S1V_EEES1T_EEESB_S1W_EEENS5_IJS1Z_SV_NS5_IJSB_NSA_ILi1024EEEEEEEEEEEEEEvS24_EENS_8epilogue10collective18CollectiveEpilogueINS2E_23Sm100TmaWarpSpecializedILi4ELi2ELi64ELb1ELb0EEEJSG_NS5_IJNSL_ISE_SB_EENSL_INSA_ILi64EEESB_EEEEENS_10bfloat16_tESK_S2N_SK_NS2E_6fusion15FusionCallbacksIS2I_NS2O_17LinearCombinationIS2N_fS2N_fLNS_15FloatRoundStyleE2EEESG_S2M_JEEENS4_5SM1004TMEM4LOAD26SM100_TMEM_LOAD_32dp32b64xES1G_NS1I_IS1K_NS1L_ILi16EEENSL_INS5_IJS1N_S2K_EEENS5_IJS2K_SB_EEEEEEENS4_39AutoVectorizingCopyWithAssumedAlignmentILi128EEENS4_14SM90_TMA_STOREES32_S34_S34_EEEvvEEEEvNT_6ParamsE)
        .other          _ZN7cutlass13device_kernelINS_4gemm6kernel13GemmUniversalIN4cute5tupleIJiiiiEEENS1_10collective13CollectiveMmaINS1_46MainloopSm100TmaUmmaWarpSpecializedBlockScaledILi1ELi2ELi1ENS5_IJNS4_1CILi1EEESB_SB_EEEEENS5_IJNSA_ILi128EEENSA_ILi256EEESF_EEENS5_IJNS_12float_e4m3_tENS_13float_ue8m0_tEEEENS5_IJNS5_IJlSB_lEEENS4_6LayoutINS5_IJNS5_IJNS5_IJNSA_ILi32EEENSA_ILi4EEEEEEiEEESP_NS5_IJSB_iEEEEEENS5_IJNS5_IJNS5_IJNSA_ILi16EEESN_EEEiEEENS5_IJNS5_IJNSA_ILi0EEESB_EEENSA_ILi512EEEEEENS5_IJSV_iEEEEEEEEEEESJ_S12_NS4_8TiledMMAINS4_8MMA_AtomIJNS4_21SM100_MMA_MXF8F6F4_SSISH_SH_fSI_Li128ELi256ELNS4_4UMMA5MajorE0ELS17_0ELNS16_7ScaleInE0ELS18_0EEEEEENSL_ISC_NS5_IJSV_SV_SV_EEEEENS5_IJNS4_10UnderscoreES1D_S1D_EEEEENS5_IJNS4_13SM90_TMA_LOADES1G_EEENS5_IJNS4_14ComposedLayoutINS4_7SwizzleILi3ELi4ELi3EEENS4_18smem_ptr_flag_bitsILi8EEENSL_INS5_IJNSA_ILi8EEESE_EEENS5_IJSE_SB_EEEEEEENSL_INS5_IJNS5_IJNS5_IJSO_SB_EEENS5_IJSM_SB_EEEEEESB_NS5_IJSN_NSA_ILi2EEEEEEEEENS5_IJNS5_IJNS5_IJST_SX_EEESW_EEESV_NS5_IJSB_SX_EEEEEEEEEEEvNS4_8identityES1H_NS5_IJS1R_NSL_INS5_IJNS5_IJNS5_IJSO_S1V_EEES1T_EEESB_S1W_EEENS5_IJS1Z_SV_NS5_IJSB_NSA_ILi1024EEEEEEEEEEEEEEvS24_EENS_8epilogue10collective18CollectiveEpilogueINS2E_23Sm100TmaWarpSpecializedILi4ELi2ELi64ELb1ELb0EEEJSG_NS5_IJNSL_ISE_SB_EENSL_INSA_ILi64EEESB_EEEEENS_10bfloat16_tESK_S2N_SK_NS2E_6fusion15FusionCallbacksIS2I_NS2O_17LinearCombinationIS2N_fS2N_fLNS_15FloatRoundStyleE2EEESG_S2M_JEEENS4_5SM1004TMEM4LOAD26SM100_TMEM_LOAD_32dp32b64xES1G_NS1I_IS1K_NS1L_ILi16EEENSL_INS5_IJS1N_S2K_EEENS5_IJS2K_SB_EEEEEEENS4_39AutoVectorizingCopyWithAssumedAlignmentILi128EEENS4_14SM90_TMA_STOREES32_S34_S34_EEEvvEEEEvNT_6ParamsE,@"STO_CUDA_ENTRY STV_DEFAULT"
_ZN7cutlass13device_kernelINS_4gemm6kernel13GemmUniversalIN4cute5tupleIJiiiiEEENS1_10collective13CollectiveMmaINS1_46MainloopSm100TmaUmmaWarpSpecializedBlockScaledILi1ELi2ELi1ENS5_IJNS4_1CILi1EEESB_SB_EEEEENS5_IJNSA_ILi128EEENSA_ILi256EEESF_EEENS5_IJNS_12float_e4m3_tENS_13float_ue8m0_tEEEENS5_IJNS5_IJlSB_lEEENS4_6LayoutINS5_IJNS5_IJNS5_IJNSA_ILi32EEENSA_ILi4EEEEEEiEEESP_NS5_IJSB_iEEEEEENS5_IJNS5_IJNS5_IJNSA_ILi16EEESN_EEEiEEENS5_IJNS5_IJNSA_ILi0EEESB_EEENSA_ILi512EEEEEENS5_IJSV_iEEEEEEEEEEESJ_S12_NS4_8TiledMMAINS4_8MMA_AtomIJNS4_21SM100_MMA_MXF8F6F4_SSISH_SH_fSI_Li128ELi256ELNS4_4UMMA5MajorE0ELS17_0ELNS16_7ScaleInE0ELS18_0EEEEEENSL_ISC_NS5_IJSV_SV_SV_EEEEENS5_IJNS4_10UnderscoreES1D_S1D_EEEEENS5_IJNS4_13SM90_TMA_LOADES1G_EEENS5_IJNS4_14ComposedLayoutINS4_7SwizzleILi3ELi4ELi3EEENS4_18smem_ptr_flag_bitsILi8EEENSL_INS5_IJNSA_ILi8EEESE_EEENS5_IJSE_SB_EEEEEEENSL_INS5_IJNS5_IJNS5_IJSO_SB_EEENS5_IJSM_SB_EEEEEESB_NS5_IJSN_NSA_ILi2EEEEEEEEENS5_IJNS5_IJNS5_IJST_SX_EEESW_EEESV_NS5_IJSB_SX_EEEEEEEEEEEvNS4_8identityES1H_NS5_IJS1R_NSL_INS5_IJNS5_IJNS5_IJSO_S1V_EEES1T_EEESB_S1W_EEENS5_IJS1Z_SV_NS5_IJSB_NSA_ILi1024EEEEEEEEEEEEEEvS24_EENS_8epilogue10collective18CollectiveEpilogueINS2E_23Sm100TmaWarpSpecializedILi4ELi2ELi64ELb1ELb0EEEJSG_NS5_IJNSL_ISE_SB_EENSL_INSA_ILi64EEESB_EEEEENS_10bfloat16_tESK_S2N_SK_NS2E_6fusion15FusionCallbacksIS2I_NS2O_17LinearCombinationIS2N_fS2N_fLNS_15FloatRoundStyleE2EEESG_S2M_JEEENS4_5SM1004TMEM4LOAD26SM100_TMEM_LOAD_32dp32b64xES1G_NS1I_IS1K_NS1L_ILi16EEENSL_INS5_IJS1N_S2K_EEENS5_IJS2K_SB_EEEEEEENS4_39AutoVectorizingCopyWithAssumedAlignmentILi128EEENS4_14SM90_TMA_STOREES32_S34_S34_EEEvvEEEEvNT_6ParamsE:
[----:B------:R-:W1:Y:S01]  /*0000*/  LDC R1, c[0x0][0x37c] ;  /* 0x0000df00ff017b82 */ /* 0x000e620000000800 */
[----:B------:R-:W2:Y:S01]  /*0010*/  S2R R165, SR_TID.X ;  /* 0x0000000000a57919 */ /* 0x000ea20000002100 */
[----:B------:R-:W3:Y:S01]  /*0020*/  LDCU.64 UR12, c[0x0][0xc90] ;  /* 0x00019200ff0c77ac */ /* 0x000ee20008000a00 */
[----:B------:R-:W-:Y:S02]  /*0030*/  PRMT R151, RZ, 0x7610, R151 ;  /* 0x00007610ff977816 */ /* 0x000fe40000000097 */
[----:B------:R-:W-:Y:S01]  /*0040*/  ELECT P5, URZ, PT ;  /* 0x0000000000ff782f */ /* 0x000fe200038a0000 */
[----:B------:R-:W4:Y:S01]  /*0050*/  LDCU.64 UR54, c[0x0][0x358] ;  /* 0x00006b00ff3677ac */ /* 0x000f220008000a00 */
[----:B---3--:R-:W-:-:S04]  /*0060*/  UISETP.NE.U32.AND UP0, UPT, UR12, URZ, UPT ;  /* 0x000000ff0c00728c */ /* 0x008fc8000bf05070 */
[----:B------:R-:W-:Y:S01]  /*0070*/  UISETP.NE.AND.EX UP0, UPT, UR13, URZ, UPT, UP0 ;  /* 0x000000ff0d00728c */ /* 0x000fe2000bf05300 */
[----:B--2---:R-:W-:-:S05]  /*0080*/  SHF.R.U32.HI R158, RZ, 0x5, R165 ;  /* 0x00000005ff9e7819 */ /* 0x004fca00000116a5 */
[----:B------:R-:W2:Y:S02]  /*0090*/  SHFL.IDX PT, R0, R158, RZ, 0x1f ;  /* 0x00001fff9e007589 */ /* 0x000ea400000e0000 */
[----:B--2---:R-:W-:Y:S01]  /*00a0*/  R2UR UR14, R0 ;  /* 0x00000000000e72ca */ /* 0x004fe200000e0000 */
[----:B-1--4-:R-:W-:-:S14]  /*00b0*/  BRA.U UP0, `(.L_x_0) ;  /* 0x00000001002c7547 */ /* 0x012fdc000b800000 */
[----:B------:R-:W1:Y:S02]  /*00c0*/  LDCU.64 UR4, c[0x0][0xc88] ;  /* 0x00019100ff0477ac */ /* 0x000e640008000a00 */
[----:B-1----:R-:W-:-:S04]  /*00d0*/  UISETP.NE.U32.AND UP0, UPT, UR4, URZ, UPT ;  /* 0x000000ff0400728c */ /* 0x002fc8000bf05070 */
[----:B------:R-:W-:-:S09]  /*00e0*/  UISETP.NE.AND.EX UP0, UPT, UR5, URZ, UPT, UP0 ;  /* 0x000000ff0500728c */ /* 0x000fd2000bf05300 */
[----:B------:R-:W-:Y:S05]  /*00f0*/  BRA.U !UP0, `(.L_x_1) ;  /* 0x0000000108107547 */ /* 0x000fea000b800000 */
[----:B------:R-:W1:Y:S02]  /*0100*/  LDC.64 R2, c[0x0][0xc88] ;  /* 0x00032200ff027b82 */ /* 0x000e640000000a00 */
[----:B-1----:R1:W5:Y:S01]  /*0110*/  LDG.E R83, desc[UR54][R2.64] ;  /* 0x0000003602537981 */ /* 0x002362000c1e1900 */
[----:B------:R-:W-:Y:S01]  /*0120*/  HFMA2 R151, -RZ, RZ, 0, 5.9604644775390625e-08 ;  /* 0x00000001ff977431 */ /* 0x000fe200000001ff */
[----:B------:R-:W-:Y:S05]  /*0130*/  BRA `(.L_x_0) ;  /* 0x00000000000c7947 */ /* 0x000fea0003800000 */
.L_x_1:
[----:B------:R-:W1:Y:S01]  /*0140*/  LDCU UR4, c[0x0][0xc80] ;  /* 0x00019000ff0477ac */ /* 0x000e620008000800 */
[----:B------:R-:W-:Y:S01]  /*0150*/  HFMA2 R151, -RZ, RZ, 0, 5.9604644775390625e-08 ;  /* 0x00000001ff977431 */ /* 0x000fe200000001ff */
[----:B-1----:R-:W-:-:S07]  /*0160*/  MOV R83, UR4 ;  /* 0x0000000400537c02 */ /* 0x002fce0008000f00 */
.L_x_0:
[----:B------:R-:W2:Y:S02]  /*0170*/  LDCU.64 UR4, c[0x0][0xcb0] ;  /* 0x00019600ff0477ac */ /* 0x000ea40008000a00 */
[----:B--2---:R-:W-:-:S04]  /*0180*/  UISETP.NE.U32.AND UP0, UPT, UR4, URZ, UPT ;  /* 0x000000ff0400728c */ /* 0x004fc8000bf05070 */
[----:B------:R-:W-:-:S09]  /*0190*/  UISETP.NE.AND.EX UP0, UPT, UR5, URZ, UPT, UP0 ;  /* 0x000000ff0500728c */ /* 0x000fd2000bf05300 */
[----:B------:R-:W-:Y:S05]  /*01a0*/  BRA.U UP0, `(.L_x_2) ;  /* 0x0000000100247547 */ /* 0x000fea000b800000 */
[----:B------:R-:W2:Y:S02]  /*01b0*/  LDCU.64 UR4, c[0x0][0xca8] ;  /* 0x00019500ff0477ac */ /* 0x000ea40008000a00 */
[----:B--2---:R-:W-:-:S04]  /*01c0*/  UISETP.NE.U32.AND UP0, UPT, UR4, URZ, UPT ;  /* 0x000000ff0400728c */ /* 0x004fc8000bf05070 */
[----:B------:R-:W-:-:S09]  /*01d0*/  UISETP.NE.AND.EX UP0, UPT, UR5, URZ, UPT, UP0 ;  /* 0x000000ff0500728c */ /* 0x000fd2000bf05300 */
[----:B------:R-:W-:Y:S05]  /*01e0*/  BRA.U !UP0, `(.L_x_3) ;  /* 0x00000001080c7547 */ /* 0x000fea000b800000 */
[----:B------:R-:W2:Y:S02]  /*01f0*/  LDC.64 R76, c[0x0][0xca8] ;  /* 0x00032a00ff4c7b82 */ /* 0x000ea40000000a00 */
[----:B--2---:R2:W5:Y:S01]  /*0200*/  LDG.E R76, desc[UR54][R76.64] ;  /* 0x000000364c4c7981 */ /* 0x004562000c1e1900 */
[----:B------:R-:W-:Y:S05]  /*0210*/  BRA `(.L_x_2) ;  /* 0x0000000000087947 */ /* 0x000fea0003800000 */
.L_x_3:
[----:B------:R-:W2:Y:S02]  /*0220*/  LDCU UR4, c[0x0][0xca0] ;  /* 0x00019400ff0477ac */ /* 0x000ea40008000800 */
[----:B--2---:R-:W-:Y:S02]  /*0230*/  MOV R76, UR4 ;  /* 0x00000004004c7c02 */ /* 0x004fe40008000f00 */
.L_x_2:
[----:B------:R-:W-:Y:S01]  /*0240*/  IMAD.U32 R0, RZ, RZ, UR14 ;  /* 0x0000000eff007e24 */ /* 0x000fe2000f8e00ff */
[----:B------:R-:W-:Y:S04]  /*0250*/  BSSY.RECONVERGENT B0, `(.L_x_4) ;  /* 0x0000012000007945 */ /* 0x000fe80003800200 */
[C---:B------:R-:W-:Y:S02]  /*0260*/  ISETP.NE.OR P1, PT, R0.reuse, 0x1, !P5 ;  /* 0x000000010000780c */ /* 0x040fe40006f25670 */
[----:B------:R-:W-:-:S11]  /*0270*/  ISETP.NE.OR P0, PT, R0, 0x3, !P5 ;  /* 0x000000030000780c */ /* 0x000fd60006f05670 */
[----:B------:R-:W-:Y:S05]  /*0280*/  @P1 BRA `(.L_x_5) ;  /* 0x0000000000381947 */ /* 0x000fea0003800000 */
[----:B------:R-:W3:Y:S02]  /*0290*/  LDCU.64 UR4, c[0x0][0x348] ;  /* 0x00006900ff0477ac */ /* 0x000ee40008000a00 */
[----:B---3--:R-:W-:Y:S02]  /*02a0*/  UIADD3 UR10, UP3, UPT, UR4, 0x80, URZ ;  /* 0x00000080040a7890 */ /* 0x008fe4000ff7e0ff */
[----:B------:R-:W-:Y:S02]  /*02b0*/  UIADD3 UR8, UP2, UPT, UR4, 0x180, URZ ;  /* 0x0000018004087890 */ /* 0x000fe4000ff5e0ff */
[----:B------:R-:W-:Y:S02]  /*02c0*/  UIADD3 UR6, UP1, UPT, UR4, 0x280, URZ ;  /* 0x0000028004067890 */ /* 0x000fe4000ff3e0ff */
[----:B------:R-:W-:Y:S02]  /*02d0*/  UIADD3 UR4, UP0, UPT, UR4, 0x380, URZ ;  /* 0x0000038004047890 */ /* 0x000fe4000ff1e0ff */
[----:B------:R-:W-:-:S02]  /*02e0*/  UIADD3.X UR11, UPT, UPT, URZ, UR5, URZ, UP3, !UPT ;  /* 0x00000005ff0b7290 */ /* 0x000fc40009ffe4ff */
[----:B------:R-:W-:Y:S02]  /*02f0*/  UIADD3.X UR9, UPT, UPT, URZ, UR5, URZ, UP2, !UPT ;  /* 0x00000005ff097290 */ /* 0x000fe400097fe4ff */
[----:B------:R-:W-:Y:S02]  /*0300*/  UIADD3.X UR7, UPT, UPT, URZ, UR5, URZ, UP1, !UPT ;  /* 0x00000005ff077290 */ /* 0x000fe40008ffe4ff */
[----:B------:R-:W-:-:S03]  /*0310*/  UIADD3.X UR5, UPT, UPT, URZ, UR5, URZ, UP0, !UPT ;  /* 0x00000005ff057290 */ /* 0x000fc600087fe4ff */
[----:B------:R3:W-:Y:S02]  /*0320*/  UTMACCTL.PF [UR10] ;  /* 0x000000000a0079b9 */ /* 0x0007e40008040000 */
[----:B------:R3:W-:Y:S02]  /*0330*/  UTMACCTL.PF [UR8] ;  /* 0x00000000080079b9 */ /* 0x0007e40008040000 */
[----:B------:R3:W-:Y:S02]  /*0340*/  UTMACCTL.PF [UR6] ;  /* 0x00000000060079b9 */ /* 0x0007e40008040000 */
[----:B------:R3:W-:Y:S02]  /*0350*/  UTMACCTL.PF [UR4] ;  /* 0x00000000040079b9 */ /* 0x0007e40008040000 */
[----:B---3--:R-:W-:Y:S01]  /*0360*/  NOP ;  /* 0x0000000000007918 */ /* 0x008fe20000000000 */
.L_x_5:
[----:B------:R-:W-:Y:S05]  /*0370*/  BSYNC.RECONVERGENT B0 ;  /* 0x0000000000007941 */ /* 0x000fea0003800200 */
.L_x_4:
[----:B------:R-:W-:Y:S04]  /*0380*/  BSSY.RECONVERGENT B0, `(.L_x_6) ;  /* 0x000000a000007945 */ /* 0x000fe80003800200 */
[----:B------:R-:W-:Y:S05]  /*0390*/  @P0 BRA `(.L_x_7) ;  /* 0x0000000000200947 */ /* 0x000fea0003800000 */
[----:B------:R-:W3:Y:S02]  /*03a0*/  LDCU.64 UR4, c[0x0][0x348] ;  /* 0x00006900ff0477ac */ /* 0x000ee40008000a00 */
[----:B---3--:R-:W-:Y:S02]  /*03b0*/  UIADD3 UR6, UP1, UPT, UR4, 0x980, URZ ;  /* 0x0000098004067890 */ /* 0x008fe4000ff3e0ff */
[----:B------:R-:W-:Y:S02]  /*03c0*/  UIADD3 UR4, UP0, UPT, UR4, 0xa80, URZ ;  /* 0x00000a8004047890 */ /* 0x000fe4000ff1e0ff */
[----:B------:R-:W-:Y:S02]  /*03d0*/  UIADD3.X UR7, UPT, UPT, URZ, UR5, URZ, UP1, !UPT ;  /* 0x00000005ff077290 */ /* 0x000fe40008ffe4ff */
[----:B------:R-:W-:-:S07]  /*03e0*/  UIADD3.X UR5, UPT, UPT, URZ, UR5, URZ, UP0, !UPT ;  /* 0x00000005ff057290 */ /* 0x000fce00087fe4ff */
[----:B------:R3:W-:Y:S02]  /*03f0*/  UTMACCTL.PF [UR6] ;  /* 0x00000000060079b9 */ /* 0x0007e40008040000 */
[----:B------:R3:W-:Y:S02]  /*0400*/  UTMACCTL.PF [UR4] ;  /* 0x00000000040079b9 */ /* 0x0007e40008040000 */
[----:B---3--:R-:W-:Y:S01]  /*0410*/  NOP ;  /* 0x0000000000007918 */ /* 0x008fe20000000000 */
.L_x_7:
[----:B------:R-:W-:Y:S05]  /*0420*/  BSYNC.RECONVERGENT B0 ;  /* 0x0000000000007941 */ /* 0x000fea0003800200 */
.L_x_6:
[----:B------:R-:W3:Y:S01]  /*0430*/  LDCU.64 UR4, c[0x0][0xc88] ;  /* 0x00019100ff0477ac */ /* 0x000ee20008000a00 */
[----:B------:R-:W-:Y:S02]  /*0440*/  UISETP.EQ.U32.AND UP1, UPT, UR12, URZ, UPT ;  /* 0x000000ff0c00728c */ /* 0x000fe4000bf22070 */
[----:B------:R-:W-:Y:S02]  /*0450*/  UPLOP3.LUT UP2, UPT, UPT, UPT, UPT, 0x80, 0x8 ;  /* 0x000000000008789c */ /* 0x000fe40003f4f070 */
[----:B---3--:R-:W-:-:S04]  /*0460*/  UISETP.NE.U32.AND UP0, UPT, UR4, URZ, UPT ;  /* 0x000000ff0400728c */ /* 0x008fc8000bf05070 */
[----:B------:R-:W-:-:S04]  /*0470*/  UISETP.NE.AND.EX UP0, UPT, UR5, URZ, UPT, UP0 ;  /* 0x000000ff0500728c */ /* 0x000fc8000bf05300 */
[----:B------:R-:W-:-:S04]  /*0480*/  UISETP.EQ.OR.EX UP3, UPT, UR13, URZ, !UP0, UP1 ;  /* 0x000000ff0d00728c */ /* 0x000fc8000c762710 */
[----:B------:R-:W-:-:S05]  /*0490*/  UP2UR UR44, UPR, URZ, 0x8 ;  /* 0x00000008ff2c7883 */ /* 0x000fca0008000000 */
[----:B------:R-:W-:Y:S07]  /*04a0*/  BRA.U !UP3, `(.L_x_8) ;  /* 0x000000010b207547 */ /* 0x000fee000b800000 */
[----:B------:R-:W-:Y:S01]  /*04b0*/  UISETP.NE.U32.AND UP2, UPT, UR12, URZ, UPT ;  /* 0x000000ff0c00728c */ /* 0x000fe2000bf45070 */
[----:B-----5:R-:W-:Y:S01]  /*04c0*/  FSETP.NEU.AND P0, PT, R83, RZ, PT ;  /* 0x000000ff5300720b */ /* 0x020fe20003f0d000 */
[----:B------:R-:W-:Y:S02]  /*04d0*/  USEL UR4, URZ, 0xffffffff, UP0 ;  /* 0xffffffffff047887 */ /* 0x000fe40008000000 */
[----:B------:R-:W-:-:S10]  /*04e0*/  UISETP.NE.AND.EX UP2, UPT, UR13, URZ, UPT, UP2 ;  /* 0x000000ff0d00728c */ /* 0x000fd4000bf45320 */
[----:B------:R-:W-:Y:S01]  /*04f0*/  VOTEU.ANY UP1, P0 ;  /* 0x0000000000ff7886 */ /* 0x000fe20000020100 */
[----:B------:R-:W-:-:S04]  /*0500*/  @!UP2 USEL UR4, URZ, 0xffffffff, UP1 ;  /* 0xffffffffff04a887 */ /* 0x000fc80008800000 */
[----:B------:R-:W-:-:S04]  /*0510*/  ULOP3.LUT UR4, UR4, 0x1, URZ, 0xc0, !UPT ;  /* 0x0000000104047892 */ /* 0x000fc8000f8ec0ff */
[----:B------:R-:W-:-:S11]  /*0520*/  UISETP.NE.U32.AND UP2, UPT, UR4, 0x1, UPT ;  /* 0x000000010400788c */ /* 0x000fd6000bf45070 */
.L_x_8:
[----:B-1----:R-:W1:Y:S01]  /*0530*/  SHFL.IDX PT, R2, R158, RZ, 0x1f ;  /* 0x00001fff9e027589 */ /* 0x002e6200000e0000 */
[----:B------:R-:W-:-:S04]  /*0540*/  UISETP.NE.AND UP1, UPT, UR14, 0x2, UPT ;  /* 0x000000020e00788c */ /* 0x000fc8000bf25270 */
[----:B------:R-:W-:Y:S01]  /*0550*/  USEL UR21, URZ, 0x1, UP1 ;  /* 0x00000001ff157887 */ /* 0x000fe20008800000 */
[----:B-1----:R-:W-:-:S13]  /*0560*/  ISETP.NE.AND P0, PT, R2, RZ, PT ;  /* 0x000000ff0200720c */ /* 0x002fda0003f05270 */
[----:B------:R-:W-:Y:S05]  /*0570*/  @P0 BRA `(.L_x_9) ;  /* 0x0000000000300947 */ /* 0x000fea0003800000 */
[----:B------:R-:W1:Y:S01]  /*0580*/  S2UR UR6, SR_CgaCtaId ;  /* 0x00000000000679c3 */ /* 0x000e620000008800 */
[----:B------:R-:W-:Y:S01]  /*0590*/  UMOV UR4, 0x400 ;  /* 0x0000040000047882 */ /* 0x000fe20000000000 */
[----:B------:R-:W-:Y:S01]  /*05a0*/  UMOV UR5, 0x1 ;  /* 0x0000000100057882 */ /* 0x000fe20000000000 */
[----:B------:R-:W-:Y:S01]  /*05b0*/  ELECT P0, URZ, PT ;  /* 0x0000000000ff782f */ /* 0x000fe20003800000 */
[----:B-1----:R-:W-:Y:S02]  /*05c0*/  ULEA UR6, UR6, UR4, 0x18 ;  /* 0x0000000406067291 */ /* 0x002fe4000f8ec0ff */
[----:B------:R-:W-:-:S04]  /*05d0*/  UIADD3 UR4, UPT, UPT, -UR5, 0x100000, URZ ;  /* 0x0010000005047890 */ /* 0x000fc8000fffe1ff */
[----:B------:R-:W-:Y:S02]  /*05e0*/  USHF.L.U32 UR5, UR4, 0xb, URZ ;  /* 0x0000000b04057899 */ /* 0x000fe400080006ff */
[----:B------:R-:W-:Y:S01]  /*05f0*/  USHF.L.U32 UR4, UR4, 0x1, URZ ;  /* 0x0000000104047899 */ /* 0x000fe200080006ff */
[----:B------:R-:W1:Y:S11]  /*0600*/  FENCE.VIEW.ASYNC.S ;  /* 0x00000000000073c6 */ /* 0x000e760000000000 */
[----:B-1----:R1:W3:Y:S01]  /*0610*/  SYNCS.EXCH.64 URZ, [UR6], UR4 ;  /* 0x0000000406ff75b2 */ /* 0x0022e20008000100 */
[----:B------:R1:W4:Y:S01]  /*0620*/  SYNCS.EXCH.64 URZ, [UR6+0x8], UR4 ;  /* 0x0000080406ff75b2 */ /* 0x0003220008000100 */
[----:B------:R-:W-:Y:S01]  /*0630*/  NOP ;  /* 0x0000000000007918 */ /* 0x000fe20000000000 */
.L_x_9:
[----:B------:R-:W2:Y:S01]  /*0640*/  SHFL.IDX PT, R2, R158, RZ, 0x1f ;  /* 0x00001fff9e027589 */ /* 0x000ea200000e0000 */
[----:B------:R-:W-:Y:S01]  /*0650*/  NOP ;  /* 0x0000000000007918 */ /* 0x000fe20000000000 */
[----:B--2---:R-:W-:-:S13]  /*0660*/  ISETP.NE.AND P0, PT, R2, 0x1, PT ;  /* 0x000000010200780c */ /* 0x004fda0003f05270 */
[----:B------:R-:W-:Y:S05]  /*0670*/  @P0 BRA `(.L_x_10) ;  /* 0x0000000000580947 */ /* 0x000fea0003800000 */
[----:B-1----:R-:W1:Y:S01]  /*0680*/  S2UR UR4, SR_CgaCtaId ;  /* 0x00000000000479c3 */ /* 0x002e620000008800 */
[----:B------:R-:W-:Y:S01]  /*0690*/  UMOV UR5, 0x400 ;  /* 0x0000040000057882 */ /* 0x000fe20000000000 */
[----:B------:R-:W-:Y:S01]  /*06a0*/  UMOV UR8, 0x20 ;  /* 0x0000002000087882 */ /* 0x000fe20000000000 */
[----:B------:R-:W-:Y:S01]  /*06b0*/  UMOV UR6, 0x80 ;  /* 0x0000008000067882 */ /* 0x000fe20000000000 */
[----:B------:R-:W-:-:S04]  /*06c0*/  UIADD3 UR8, UPT, UPT, -UR8, 0x100000, URZ ;  /* 0x0010000008087890 */ /* 0x000fc8000fffe1ff */
[----:B------:R-:W-:Y:S02]  /*06d0*/  USHF.L.U32 UR9, UR8, 0xb, URZ ;  /* 0x0000000b08097899 */ /* 0x000fe400080006ff */
[----:B------:R-:W-:Y:S02]  /*06e0*/  USHF.L.U32 UR8, UR8, 0x1, URZ ;  /* 0x0000000108087899 */ /* 0x000fe400080006ff */
[----:B------:R-:W-:-:S04]  /*06f0*/  UIADD3 UR6, UPT, UPT, -UR6, 0x100000, URZ ;  /* 0x0010000006067890 */ /* 0x000fc8000fffe1ff */
[----:B------:R-:W-:Y:S02]  /*0700*/  USHF.L.U32 UR7, UR6, 0xb, URZ ;  /* 0x0000000b06077899 */ /* 0x000fe400080006ff */
[----:B------:R-:W-:Y:S01]  /*0710*/  USHF.L.U32 UR6, UR6, 0x1, URZ ;  /* 0x0000000106067899 */ /* 0x000fe200080006ff */
[----:B------:R-:W-:Y:S01]  /*0720*/  ELECT P0, URZ, PT ;  /* 0x0000000000ff782f */ /* 0x000fe20003800000 */
[----:B-1----:R-:W-:Y:S01]  /*0730*/  ULEA UR4, UR4, UR5, 0x18 ;  /* 0x0000000504047291 */ /* 0x002fe2000f8ec0ff */
[----:B------:R-:W1:Y:S11]  /*0740*/  FENCE.VIEW.ASYNC.S ;  /* 0x00000000000073c6 */ /* 0x000e760000000000 */
[----:B-1----:R2:W1:Y:S01]  /*0750*/  SYNCS.EXCH.64 URZ, [UR4+0x10], UR8 ;  /* 0x0000100804ff75b2 */ /* 0x0024620008000100 */
[----:B------:R2:W1:Y:S01]  /*0760*/  SYNCS.EXCH.64 URZ, [UR4+0x30], UR6 ;  /* 0x0000300604ff75b2 */ /* 0x0004620008000100 */
[----:B------:R2:W1:Y:S01]  /*0770*/  SYNCS.EXCH.64 URZ, [UR4+0x18], UR8 ;  /* 0x0000180804ff75b2 */ /* 0x0004620008000100 */
[----:B------:R2:W1:Y:S01]  /*0780*/  SYNCS.EXCH.64 URZ, [UR4+0x38], UR6 ;  /* 0x0000380604ff75b2 */ /* 0x0004620008000100 */
[----:B------:R2:W1:Y:S01]  /*0790*/  SYNCS.EXCH.64 URZ, [UR4+0x20], UR8 ;  /* 0x0000200804ff75b2 */ /* 0x0004620008000100 */
[----:B------:R2:W1:Y:S01]  /*07a0*/  SYNCS.EXCH.64 URZ, [UR4+0x40], UR6 ;  /* 0x0000400604ff75b2 */ /* 0x0004620008000100 */
[----:B------:R2:W1:Y:S01]  /*07b0*/  SYNCS.EXCH.64 URZ, [UR4+0x28], UR8 ;  /* 0x0000280804ff75b2 */ /* 0x0004620008000100 */
[----:B------:R2:W1:Y:S02]  /*07c0*/  SYNCS.EXCH.64 URZ, [UR4+0x48], UR6 ;  /* 0x0000480604ff75b2 */ /* 0x0004640008000100 */
[----:B--2---:R-:W-:Y:S01]  /*07d0*/  NOP ;  /* 0x0000000000007918 */ /* 0x004fe20000000000 */
.L_x_10:
[----:B------:R-:W2:Y:S01]  /*07e0*/  SHFL.IDX PT, R2, R158, RZ, 0x1f ;  /* 0x00001fff9e027589 */ /* 0x000ea200000e0000 */
[----:B------:R-:W-:Y:S01]  /*07f0*/  NOP ;  /* 0x0000000000007918 */ /* 0x000fe20000000000 */
[----:B--2---:R-:W-:-:S13]  /*0800*/  ISETP.NE.AND P0, PT, R2, 0x3, PT ;  /* 0x000000030200780c */ /* 0x004fda0003f05270 */
[----:B------:R-:W-:Y:S05]  /*0810*/  @P0 BRA `(.L_x_11) ;  /* 0x0000000000300947 */ /* 0x000fea0003800000 */
[----:B-1----:R-:W1:Y:S01]  /*0820*/  S2UR UR6, SR_CgaCtaId ;  /* 0x00000000000679c3 */ /* 0x002e620000008800 */
        /* <DEDUP_REMOVED lines=8> */
[----:B-1----:R2:W1:Y:S01]  /*08b0*/  SYNCS.EXCH.64 URZ, [UR6+0x50], UR4 ;  /* 0x0000500406ff75b2 */ /* 0x0024620008000100 */
[----:B------:R2:W1:Y:S02]  /*08c0*/  SYNCS.EXCH.64 URZ, [UR6+0x58], UR4 ;  /* 0x0000580406ff75b2 */ /* 0x0004640008000100 */
[----:B--2---:R-:W-:Y:S01]  /*08d0*/  NOP ;  /* 0x0000000000007918 */ /* 0x004fe20000000000 */
.L_x_11:
[----:B------:R-:W2:Y:S01]  /*08e0*/  SHFL.IDX PT, R2, R158, RZ, 0x1f ;  /* 0x00001fff9e027589 */ /* 0x000ea200000e0000 */
[----:B------:R-:W-:Y:S01]  /*08f0*/  NOP ;  /* 0x0000000000007918 */ /* 0x000fe20000000000 */
[----:B--2---:R-:W-:-:S13]  /*0900*/  ISETP.NE.AND P0, PT, R2, 0x4, PT ;  /* 0x000000040200780c */ /* 0x004fda0003f05270 */
[----:B------:R-:W-:Y:S05]  /*0910*/  @P0 BRA `(.L_x_12) ;  /* 0x00000000004c0947 */ /* 0x000fea0003800000 */
[----:B-1----:R-:W1:Y:S01]  /*0920*/  S2UR UR6, SR_CgaCtaId ;  /* 0x00000000000679c3 */ /* 0x002e620000008800 */
[----:B------:R-:W-:Y:S01]  /*0930*/  UMOV UR4, 0x100 ;  /* 0x0000010000047882 */ /* 0x000fe20000000000 */
[----:B------:R-:W-:Y:S01]  /*0940*/  UMOV UR5, 0x400 ;  /* 0x0000040000057882 */ /* 0x000fe20000000000 */
[----:B------:R-:W-:Y:S01]  /*0950*/  USEL UR4, UR4, 0xe0, UP2 ;  /* 0x000000e004047887 */ /* 0x000fe20009000000 */
[----:B------:R-:W-:Y:S01]  /*0960*/  UMOV UR8, 0x1 ;  /* 0x0000000100087882 */ /* 0x000fe20000000000 */
[----:B------:R-:W-:Y:S01]  /*0970*/  ELECT P0, URZ, PT ;  /* 0x0000000000ff782f */ /* 0x000fe20003800000 */
[----:B------:R-:W-:-:S04]  /*0980*/  UIADD3 UR8, UPT, UPT, -UR8, 0x100000, URZ ;  /* 0x0010000008087890 */ /* 0x000fc8000fffe1ff */
[----:B------:R-:W-:Y:S02]  /*0990*/  USHF.L.U32 UR9, UR8, 0xb, URZ ;  /* 0x0000000b08097899 */ /* 0x000fe400080006ff */
[----:B------:R-:W-:Y:S02]  /*09a0*/  USHF.L.U32 UR8, UR8, 0x1, URZ ;  /* 0x0000000108087899 */ /* 0x000fe400080006ff */
[----:B-1----:R-:W-:Y:S02]  /*09b0*/  ULEA UR6, UR6, UR5, 0x18 ;  /* 0x0000000506067291 */ /* 0x002fe4000f8ec0ff */
[----:B------:R-:W-:-:S04]  /*09c0*/  UIADD3 UR4, UPT, UPT, -UR4, 0x100000, URZ ;  /* 0x0010000004047890 */ /* 0x000fc8000fffe1ff */
[----:B------:R-:W-:Y:S02]  /*09d0*/  USHF.L.U32 UR5, UR4, 0xb, URZ ;  /* 0x0000000b04057899 */ /* 0x000fe400080006ff */
[----:B------:R-:W-:Y:S01]  /*09e0*/  USHF.L.U32 UR4, UR4, 0x1, URZ ;  /* 0x0000000104047899 */ /* 0x000fe200080006ff */
[----:B------:R-:W1:Y:S03]  /*09f0*/  FENCE.VIEW.ASYNC.S ;  /* 0x00000000000073c6 */ /* 0x000e660000000000 */
[----:B-1----:R2:W1:Y:S08]  /*0a00*/  SYNCS.EXCH.64 URZ, [UR6+0x60], UR8 ;  /* 0x0000600806ff75b2 */ /* 0x0024700008000100 */
[----:B------:R2:W1:Y:S01]  /*0a10*/  SYNCS.EXCH.64 URZ, [UR6+0x70], UR4 ;  /* 0x0000700406ff75b2 */ /* 0x0004620008000100 */
[----:B------:R2:W1:Y:S01]  /*0a20*/  SYNCS.EXCH.64 URZ, [UR6+0x68], UR8 ;  /* 0x0000680806ff75b2 */ /* 0x0004620008000100 */
[----:B------:R2:W1:Y:S02]  /*0a30*/  SYNCS.EXCH.64 URZ, [UR6+0x78], UR4 ;  /* 0x0000780406ff75b2 */ /* 0x0004640008000100 */
[----:B--2---:R-:W-:Y:S01]  /*0a40*/  NOP ;  /* 0x0000000000007918 */ /* 0x004fe20000000000 */
.L_x_12:
        /* <DEDUP_REMOVED lines=18> */
[----:B------:R2:W1:Y:S02]  /*0b70*/  SYNCS.EXCH.64 URZ, [UR4+0x88], UR6 ;  /* 0x0000880604ff75b2 */ /* 0x0004640008000100 */
[----:B--2---:R-:W-:Y:S01]  /*0b80*/  NOP ;  /* 0x0000000000007918 */ /* 0x004fe20000000000 */
.L_x_13:
[----:B------:R-:W2:Y:S01]  /*0b90*/  SHFL.IDX PT, R2, R158, RZ, 0x1f ;  /* 0x00001fff9e027589 */ /* 0x000ea200000e0000 */
[----:B------:R-:W1:Y:S01]  /*0ba0*/  S2UR UR20, SR_CTAID.X ;  /* 0x00000000001479c3 */ /* 0x000e620000002500 */
[----:B------:R-:W-:Y:S01]  /*0bb0*/  NOP ;  /* 0x0000000000007918 */ /* 0x000fe20000000000 */
[----:B--2---:R-:W-:-:S13]  /*0bc0*/  ISETP.NE.AND P0, PT, R2, 0x3, PT ;  /* 0x000000030200780c */ /* 0x004fda0003f05270 */
[----:B-1----:R-:W-:Y:S05]  /*0bd0*/  @P0 BRA `(.L_x_14) ;  /* 0x0000000000380947 */ /* 0x002fea0003800000 */
[----:B------:R-:W1:Y:S01]  /*0be0*/  S2UR UR4, SR_CgaCtaId ;  /* 0x00000000000479c3 */ /* 0x000e620000008800 */
[----:B------:R-:W-:Y:S01]  /*0bf0*/  UMOV UR5, 0x400 ;  /* 0x0000040000057882 */ /* 0x000fe20000000000 */
[----:B------:R-:W-:Y:S01]  /*0c00*/  UMOV UR6, 0x20 ;  /* 0x0000002000067882 */ /* 0x000fe20000000000 */
[----:B------:R-:W-:Y:S01]  /*0c10*/  ELECT P0, URZ, PT ;  /* 0x0000000000ff782f */ /* 0x000fe20003800000 */
[----:B------:R-:W-:-:S04]  /*0c20*/  UIADD3 UR6, UPT, UPT, -UR6, 0x100000, URZ ;  /* 0x0010000006067890 */ /* 0x000fc8000fffe1ff */
[----:B------:R-:W-:Y:S02]  /*0c30*/  USHF.L.U32 UR7, UR6, 0xb, URZ ;  /* 0x0000000b06077899 */ /* 0x000fe400080006ff */
[----:B------:R-:W-:Y:S02]  /*0c40*/  USHF.L.U32 UR6, UR6, 0x1, URZ ;  /* 0x0000000106067899 */ /* 0x000fe400080006ff */
[----:B-1----:R-:W-:Y:S01]  /*0c50*/  ULEA UR4, UR4, UR5, 0x18 ;  /* 0x0000000504047291 */ /* 0x002fe2000f8ec0ff */
[----:B------:R-:W1:Y:S11]  /*0c60*/  FENCE.VIEW.ASYNC.S ;  /* 0x00000000000073c6 */ /* 0x000e760000000000 */
[----:B-1----:R1:W2:Y:S01]  /*0c70*/  SYNCS.EXCH.64 URZ, [UR4+0x90], UR6 ;  /* 0x0000900604ff75b2 */ /* 0x0022a20008000100 */
[----:B------:R1:W1:Y:S01]  /*0c80*/  SYNCS.EXCH.64 URZ, [UR4+0xa0], UR6 ;  /* 0x0000a00604ff75b2 */ /* 0x0002620008000100 */
[----:B------:R1:W1:Y:S01]  /*0c90*/  SYNCS.EXCH.64 URZ, [UR4+0x98], UR6 ;  /* 0x0000980604ff75b2 */ /* 0x0002620008000100 */
[----:B------:R1:W1:Y:S01]  /*0ca0*/  SYNCS.EXCH.64 URZ, [UR4+0xa8], UR6 ;  /* 0x0000a80604ff75b2 */ /* 0x0002620008000100 */
[----:B------:R-:W-:Y:S01]  /*0cb0*/  NOP ;  /* 0x0000000000007918 */ /* 0x000fe20000000000 */
.L_x_14:
[----:B------:R-:W-:Y:S01]  /*0cc0*/  ISETP.NE.OR P1, PT, RZ, UR14, !P5 ;  /* 0x0000000eff007c0c */ /* 0x000fe2000ef25670 */
[----:B------:R-:W3:Y:S01]  /*0cd0*/  S2UR UR8, SR_CTAID.Y ;  /* 0x00000000000879c3 */ /* 0x000ee20000002600 */
[----:B------:R-:W-:-:S05]  /*0ce0*/  CS2R.32 R152, SR_CgaSize ;  /* 0x0000000000987805 */ /* 0x000fca0000008a00 */
[----:B------:R-:W-:-:S05]  /*0cf0*/  IMAD R152, R152, -0xa0, RZ ;  /* 0xffffff6098987824 */ /* 0x000fca00078e02ff */
[----:B-1----:R-:W-:-:S14]  /*0d00*/  R2UR UR4, R152 ;  /* 0x00000000980472ca */ /* 0x002fdc00000e0000 */
[----:B------:R-:W1:Y:S01]  /*0d10*/  LDCU UR4, c[0x0][UR4+0x2b4] ;  /* 0x00005680040477ac */ /* 0x000e620008000800 */
[----:B------:R-:W-:Y:S01]  /*0d20*/  I2FP.F32.U32 R4, UR20 ;  /* 0x0000001400047c45 */ /* 0x000fe20008201000 */
[----:B------:R-:W-:Y:S01]  /*0d30*/  NOP ;  /* 0x0000000000007918 */ /* 0x000fe20000000000 */
[----:B------:R-:W-:-:S05]  /*0d40*/  CS2R.32 R152, SR_CgaSize ;  /* 0x0000000000987805 */ /* 0x000fca0000008a00 */
[----:B------:R-:W-:-:S05]  /*0d50*/  IMAD R152, R152, -0xa0, RZ ;  /* 0xffffff6098987824 */ /* 0x000fca00078e02ff */
[----:B------:R-:W-:-:S14]  /*0d60*/  R2UR UR5, R152 ;  /* 0x00000000980572ca */ /* 0x000fdc00000e0000 */
[----:B------:R-:W4:Y:S01]  /*0d70*/  LDCU UR5, c[0x0][UR5+0x2b0] ;  /* 0x00005600050577ac */ /* 0x000f220008000800 */
[----:B------:R-:W2:Y:S01]  /*0d80*/  LDC R10, c[0x0][0xf24] ;  /* 0x0003c900ff0a7b82 */ /* 0x000ea20000000800 */
[----:B------:R-:W-:Y:S01]  /*0d90*/  VOTEU.ALL UP1, P1 ;  /* 0x0000000000ff7886 */ /* 0x000fe20000820000 */
[----:B------:R-:W-:-:S05]  /*0da0*/  CS2R.32 R3, SR_CgaSize ;  /* 0x0000000000037805 */ /* 0x000fca0000008a00 */
[----:B------:R-:W-:-:S06]  /*0db0*/  IMAD R3, R3, -0xa0, RZ ;  /* 0xffffff6003037824 */ /* 0x000fcc00078e02ff */
[----:B------:R-:W2:Y:S01]  /*0dc0*/  LDC R3, c[0x0][R3+0x2a4] ;  /* 0x0000a90003037b82 */ /* 0x000ea20000000800 */
[----:B------:R-:W-:Y:S01]  /*0dd0*/  @!UP1 UMOV UR7, 0x400 ;  /* 0x0000040000079882 */ /* 0x000fe20000000000 */
[----:B----4-:R-:W-:-:S06]  /*0de0*/  FMUL R4, R4, UR5 ;  /* 0x0000000504047c20 */ /* 0x010fcc0008400000 */
[----:B------:R-:W4:Y:S01]  /*0df0*/  @!UP1 S2UR UR6, SR_CgaCtaId ;  /* 0x00000000000699c3 */ /* 0x000f220000008800 */
[----:B---3--:R-:W-:Y:S01]  /*0e00*/  I2FP.F32.U32 R2, UR8 ;  /* 0x0000000800027c45 */ /* 0x008fe20008201000 */
[----:B------:R-:W3:Y:S01]  /*0e10*/  F2I.U32.TRUNC.NTZ R152, R4 ;  /* 0x0000000400987305 */ /* 0x000ee2000020f000 */
[----:B------:R-:W-:-:S03]  /*0e20*/  MOV R20, UR8 ;  /* 0x0000000800147c02 */ /* 0x000fc60008000f00 */
[----:B-1----:R-:W-:Y:S01]  /*0e30*/  FMUL R2, R2, UR4 ;  /* 0x0000000402027c20 */ /* 0x002fe20008400000 */
[----:B------:R-:W-:Y:S01]  /*0e40*/  UMOV UR4, 0x80 ;  /* 0x0000008000047882 */ /* 0x000fe20000000000 */
[----:B------:R-:W-:-:S05]  /*0e50*/  CS2R.32 R5, SR_CgaSize ;  /* 0x0000000000057805 */ /* 0x000fca0000008a00 */
[----:B------:R-:W-:-:S06]  /*0e60*/  IMAD R5, R5, -0xa0, RZ ;  /* 0xffffff6005057824 */ /* 0x000fcc00078e02ff */
[----:B------:R-:W1:Y:S01]  /*0e70*/  LDC R5, c[0x0][R5+0x2a0] ;  /* 0x0000a80005057b82 */ /* 0x000e620000000800 */
[----:B------:R-:W-:-:S04]  /*0e80*/  @!UP1 UIADD3 UR4, UPT, UPT, -UR4, 0x100000, URZ ;  /* 0x0010000004049890 */ /* 0x000fc8000fffe1ff */
[----:B------:R-:W-:Y:S02]  /*0e90*/  @!UP1 USHF.L.U32 UR5, UR4, 0xb, URZ ;  /* 0x0000000b04059899 */ /* 0x000fe400080006ff */
[----:B------:R-:W-:Y:S01]  /*0ea0*/  @!UP1 USHF.L.U32 UR4, UR4, 0x1, URZ ;  /* 0x0000000104049899 */ /* 0x000fe200080006ff */
[----:B--2---:R-:W-:Y:S01]  /*0eb0*/  ISETP.GE.AND P0, PT, R10, 0x1, PT ;  /* 0x000000010a00780c */ /* 0x004fe20003f06270 */
[----:B------:R-:W2:Y:S01]  /*0ec0*/  F2I.U32.TRUNC.NTZ R150, R2 ;  /* 0x0000000200967305 */ /* 0x000ea2000020f000 */
[----:B------:R-:W1:Y:S01]  /*0ed0*/  S2UR UR52, SR_CTAID.Z ;  /* 0x00000000003479c3 */ /* 0x000e620000002700 */
[----:B---3--:R-:W-:Y:S01]  /*0ee0*/  IADD3 R152, PT, PT, -R152, RZ, RZ ;  /* 0x000000ff98987210 */ /* 0x008fe20007ffe1ff */
[----:B----4-:R-:W-:Y:S01]  /*0ef0*/  @!UP1 ULEA UR6, UR6, UR7, 0x18 ;  /* 0x0000000706069291 */ /* 0x010fe2000f8ec0ff */
[----:B------:R-:W-:Y:S01]  /*0f00*/  VOTEU.ALL UP1, P1 ;  /* 0x0000000000ff7886 */ /* 0x000fe20000820000 */
[----:B--2---:R-:W-:-:S05]  /*0f10*/  IADD3 R150, PT, PT, -R150, RZ, RZ ;  /* 0x000000ff96967210 */ /* 0x004fca0007ffe1ff */
[----:B------:R-:W-:Y:S02]  /*0f20*/  IMAD R150, R3, R150, UR8 ;  /* 0x0000000803967e24 */ /* 0x000fe4000f8e0296 */
[----:B-1----:R-:W-:Y:S01]  /*0f30*/  IMAD R152, R5, R152, UR20 ;  /* 0x0000001405987e24 */ /* 0x002fe2000f8e0298 */
[----:B------:R-:W1:Y:S02]  /*0f40*/  FENCE.VIEW.ASYNC.S ;  /* 0x00000000000073c6 */ /* 0x000e640000000000 */
[----:B-1----:R1:W2:Y:S02]  /*0f50*/  @!UP1 SYNCS.EXCH.64 URZ, [UR6+0xb0], UR4 ;  /* 0x0000b00406ff95b2 */ /* 0x0022a40008000100 */
[----:B--2---:R-:W-:Y:S06]  /*0f60*/  BAR.SYNC.DEFER_BLOCKING 0x0 ;  /* 0x0000000000007b1d */ /* 0x004fec0000010000 */
[----:B------:R-:W-:Y:S05]  /*0f70*/  @!P0 BRA `(.L_x_15) ;  /* 0x0000000000c08947 */ /* 0x000fea0003800000 */
[----:B------:R-:W2:Y:S01]  /*0f80*/  LDC.64 R4, c[0x0][0xf18] ;  /* 0x0003c600ff047b82 */ /* 0x000ea20000000a00 */
[----:B------:R-:W-:-:S07]  /*0f90*/  ISETP.NE.AND P0, PT, R10, 0x1, PT ;  /* 0x000000010a00780c */ /* 0x000fce0003f05270 */
[----:B------:R-:W3:Y:S08]  /*0fa0*/  LDC R9, c[0x0][0xf0c] ;  /* 0x0003c300ff097b82 */ /* 0x000ef00000000800 */
[----:B------:R-:W4:Y:S08]  /*0fb0*/  LDC R13, c[0x0][0x370] ;  /* 0x0000dc00ff0d7b82 */ /* 0x000f300000000800 */
[----:B------:R-:W1:Y:S01]  /*0fc0*/  LDC R11, c[0x0][0x374] ;  /* 0x0000dd00ff0b7b82 */ /* 0x000e620000000800 */
[----:B--2---:R-:W-:-:S07]  /*0fd0*/  ISETP.NE.AND P1, PT, R4, 0x1, PT ;  /* 0x000000010400780c */ /* 0x004fce0003f25270 */
[----:B------:R-:W4:Y:S01]  /*0fe0*/  LDC.64 R6, c[0x0][0xf10] ;  /* 0x0003c400ff067b82 */ /* 0x000f220000000a00 */
[----:B---3--:R-:W-:-:S07]  /*0ff0*/  ISETP.NE.AND P2, PT, R9, 0x1, PT ;  /* 0x000000010900780c */ /* 0x008fce0003f45270 */
[----:B------:R-:W2:Y:S08]  /*1000*/  LDC R8, c[0x0][0xf20] ;  /* 0x0003c800ff087b82 */ /* 0x000eb00000000800 */
[----:B------:R-:W3:Y:S01]  /*1010*/  LDC.64 R2, c[0x0][0xf28] ;  /* 0x0003ca00ff027b82 */ /* 0x000ee20000000a00 */
[----:B-1----:R-:W-:-:S04]  /*1020*/  IMAD.HI.U32 R15, R11, R5, RZ ;  /* 0x000000050b0f7227 */ /* 0x002fc800078e00ff */
[----:B------:R-:W-:-:S04]  /*1030*/  IMAD.HI.U32 R5, R20, R5, RZ ;  /* 0x0000000514057227 */ /* 0x000fc800078e00ff */
[----:B----4-:R-:W-:-:S04]  /*1040*/  IMAD.HI.U32 R12, R13, R6, RZ ;  /* 0x000000060d0c7227 */ /* 0x010fc800078e00ff */
[----:B------:R-:W-:Y:S01]  /*1050*/  IMAD.HI.U32 R6, R6, UR20, RZ ;  /* 0x0000001406067c27 */ /* 0x000fe2000f8e00ff */
[-C--:B------:R-:W-:Y:S02]  /*1060*/  @P2 SHF.R.U32.HI R13, RZ, R7.reuse, R12 ;  /* 0x00000007ff0d2219 */ /* 0x080fe4000001160c */
[-C--:B--2---:R-:W-:Y:S02]  /*1070*/  @P1 SHF.R.U32.HI R11, RZ, R8.reuse, R15 ;  /* 0x00000008ff0b1219 */ /* 0x084fe4000001160f */
[----:B------:R-:W-:Y:S01]  /*1080*/  SHF.R.U32.HI R6, RZ, R7, R6 ;  /* 0x00000007ff067219 */ /* 0x000fe20000011606 */
[----:B------:R-:W-:Y:S01]  /*1090*/  IMAD.U32 R7, RZ, RZ, UR20 ;  /* 0x00000014ff077e24 */ /* 0x000fe2000f8e00ff */
[----:B------:R-:W-:Y:S01]  /*10a0*/  SHF.R.U32.HI R5, RZ, R8, R5 ;  /* 0x00000008ff057219 */ /* 0x000fe20000011605 */
[----:B---3--:R-:W-:-:S03]  /*10b0*/  IMAD.HI.U32 R12, R11, R2, RZ ;  /* 0x000000020b0c7227 */ /* 0x008fc600078e00ff */
[----:B------:R-:W-:Y:S02]  /*10c0*/  SEL R5, R20, R5, !P1 ;  /* 0x0000000514057207 */ /* 0x000fe40004800000 */
[----:B------:R-:W-:Y:S01]  /*10d0*/  SEL R7, R7, R6, !P2 ;  /* 0x0000000607077207 */ /* 0x000fe20005000000 */
[----:B------:R-:W-:Y:S01]  /*10e0*/  IMAD.HI.U32 R14, R13, R2, RZ ;  /* 0x000000020d0e7227 */ /* 0x000fe200078e00ff */
[----:B------:R-:W-:-:S04]  /*10f0*/  @P0 SHF.R.U32.HI R11, RZ, R3, R12 ;  /* 0x00000003ff0b0219 */ /* 0x000fc8000001160c */
[----:B------:R-:W-:Y:S01]  /*1100*/  @P0 SHF.R.U32.HI R13, RZ, R3, R14 ;  /* 0x00000003ff0d0219 */ /* 0x000fe2000001160e */
[----:B------:R-:W-:-:S04]  /*1110*/  IMAD R11, R11, R10, RZ ;  /* 0x0000000a0b0b7224 */ /* 0x000fc800078e02ff */
[----:B------:R-:W-:Y:S01]  /*1120*/  IMAD R6, R13, R10, RZ ;  /* 0x0000000a0d067224 */ /* 0x000fe200078e02ff */
[----:B------:R-:W-:-:S04]  /*1130*/  ISETP.GE.AND P1, PT, R5, R11, PT ;  /* 0x0000000b0500720c */ /* 0x000fc80003f26270 */
[----:B------:R-:W-:Y:S01]  /*1140*/  ISETP.GE.OR P1, PT, R7, R6, P1 ;  /* 0x000000060700720c */ /* 0x000fe20000f26670 */
[----:B------:R-:W-:-:S05]  /*1150*/  IMAD.HI.U32 R6, R5, R2, RZ ;  /* 0x0000000205067227 */ /* 0x000fca00078e00ff */
[----:B------:R-:W-:-:S04]  /*1160*/  SHF.R.U32.HI R6, RZ, R3, R6 ;  /* 0x00000003ff067219 */ /* 0x000fc80000011606 */
[----:B------:R-:W-:-:S03]  /*1170*/  SEL R6, R5, R6, !P0 ;  /* 0x0000000605067207 */ /* 0x000fc60004000000 */
[----:B------:R-:W-:-:S04]  /*1180*/  @!P1 IMAD.HI.U32 R8, R7, R2, RZ ;  /* 0x0000000207089227 */ /* 0x000fc800078e00ff */
[----:B------:R-:W-:Y:S01]  /*1190*/  IMAD.MOV R2, RZ, RZ, -R6 ;  /* 0x000000ffff027224 */ /* 0x000fe200078e0a06 */
[----:B------:R-:W-:-:S03]  /*11a0*/  @!P1 SHF.R.U32.HI R8, RZ, R3, R8 ;  /* 0x00000003ff089219 */ /* 0x000fc60000011608 */
[----:B------:R-:W-:Y:S01]  /*11b0*/  IMAD R2, R10, R2, R5 ;  /* 0x000000020a027224 */ /* 0x000fe200078e0205 */
[----:B------:R-:W-:-:S04]  /*11c0*/  @!P1 SEL R3, R7, R8, !P0 ;  /* 0x0000000807039207 */ /* 0x000fc80004000000 */
[----:B------:R-:W-:Y:S01]  /*11d0*/  @!P1 IADD3 R6, PT, PT, R6, -R3, RZ ;  /* 0x8000000306069210 */ /* 0x000fe20007ffe0ff */
[----:B------:R-:W-:Y:S01]  /*11e0*/  @!P1 IMAD R13, R2, R13, R3 ;  /* 0x0000000d020d9224 */ /* 0x000fe200078e0203 */
[----:B------:R-:W-:Y:S01]  /*11f0*/  IADD3 R3, PT, PT, -R5, RZ, RZ ;  /* 0x000000ff05037210 */ /* 0x000fe20007ffe1ff */
[--C-:B------:R-:W-:Y:S02]  /*1200*/  IMAD.MOV R2, RZ, RZ, -R7.reuse ;  /* 0x000000ffff027224 */ /* 0x100fe400078e0a07 */
[----:B------:R-:W-:Y:S01]  /*1210*/  @!P1 IMAD R5, R6, R10, R7 ;  /* 0x0000000a06059224 */ /* 0x000fe200078e0207 */
[----:B------:R-:W-:Y:S01]  /*1220*/  @!P1 MOV R7, R13 ;  /* 0x0000000d00079202 */ /* 0x000fe20000000f00 */
[----:B------:R-:W-:Y:S02]  /*1230*/  IMAD R2, R9, R2, UR20 ;  /* 0x0000001409027e24 */ /* 0x000fe4000f8e0202 */
[----:B------:R-:W-:Y:S02]  /*1240*/  IMAD R3, R4, R3, R20 ;  /* 0x0000000304037224 */ /* 0x000fe400078e0214 */
[----:B------:R-:W-:-:S02]  /*1250*/  IMAD R2, R7, R9, R2 ;  /* 0x0000000907027224 */ /* 0x000fc400078e0202 */
[----:B------:R-:W-:-:S03]  /*1260*/  IMAD R20, R5, R4, R3 ;  /* 0x0000000405147224 */ /* 0x000fc600078e0203 */
[----:B------:R-:W-:Y:S02]  /*1270*/  R2UR UR20, R2 ;  /* 0x00000000021472ca */ /* 0x000fe400000e0000 */
.L_x_15:
[----:B-1----:R-:W1:Y:S01]  /*1280*/  LDCU UR4, c[0x0][0xf30] ;  /* 0x0001e600ff0477ac */ /* 0x002e620008000800 */
[----:B------:R-:W2:Y:S08]  /*1290*/  S2UR UR45, SR_CgaCtaId ;  /* 0x00000000002d79c3 */ /* 0x000eb00000008800 */
[----:B------:R-:W3:Y:S01]  /*12a0*/  LDC R72, c[0x0][0xf24] ;  /* 0x0003c900ff487b82 */ /* 0x000ee20000000800 */
[----:B-1----:R-:W-:-:S09]  /*12b0*/  UISETP.NE.AND UP1, UPT, UR4, 0x1, UPT ;  /* 0x000000010400788c */ /* 0x002fd2000bf25270 */
[----:B--2---:R-:W-:Y:S05]  /*12c0*/  BRA.U UP1, `(.L_x_16) ;  /* 0x0000000101487547 */ /* 0x004fea000b800000 */
[----:B------:R-:W1:Y:S08]  /*12d0*/  LDC.64 R4, c[0x0][0xf10] ;  /* 0x0003c400ff047b82 */ /* 0x000e700000000a00 */
[----:B------:R-:W2:Y:S08]  /*12e0*/  LDC.64 R2, c[0x0][0xf18] ;  /* 0x0003c600ff027b82 */ /* 0x000eb00000000a00 */
[----:B------:R-:W4:Y:S08]  /*12f0*/  LDC R6, c[0x0][0xf20] ;  /* 0x0003c800ff067b82 */ /* 0x000f300000000800 */
[----:B------:R-:W3:Y:S01]  /*1300*/  LDC R7, c[0x0][0xf0c] ;  /* 0x0003c300ff077b82 */ /* 0x000ee20000000800 */
[----:B-1----:R-:W-:-:S05]  /*1310*/  IMAD.HI.U32 R4, R4, UR20, RZ ;  /* 0x0000001404047c27 */ /* 0x002fca000f8e00ff */
[----:B------:R-:W-:Y:S01]  /*1320*/  SHF.R.U32.HI R4, RZ, R5, R4 ;  /* 0x00000005ff047219 */ /* 0x000fe20000011604 */
[----:B--2---:R-:W-:Y:S01]  /*1330*/  IMAD.HI.U32 R3, R20, R3, RZ ;  /* 0x0000000314037227 */ /* 0x004fe200078e00ff */
[----:B------:R-:W-:-:S04]  /*1340*/  ISETP.NE.AND P0, PT, R2, 0x1, PT ;  /* 0x000000010200780c */ /* 0x000fc80003f05270 */
[----:B----4-:R-:W-:Y:S01]  /*1350*/  SHF.R.U32.HI R5, RZ, R6, R3 ;  /* 0x00000006ff057219 */ /* 0x010fe20000011603 */
[----:B------:R-:W-:Y:S01]  /*1360*/  IMAD.U32 R3, RZ, RZ, UR20 ;  /* 0x00000014ff037e24 */ /* 0x000fe2000f8e00ff */
[----:B---3--:R-:W-:-:S04]  /*1370*/  ISETP.NE.AND P1, PT, R7, 0x1, PT ;  /* 0x000000010700780c */ /* 0x008fc80003f25270 */
[----:B------:R-:W-:Y:S02]  /*1380*/  SEL R3, R3, R4, !P1 ;  /* 0x0000000403037207 */ /* 0x000fe40004800000 */
[----:B------:R-:W-:-:S05]  /*1390*/  SEL R4, R20, R5, !P0 ;  /* 0x0000000514047207 */ /* 0x000fca0004000000 */
[----:B------:R-:W-:Y:S02]  /*13a0*/  IMAD.IADD R6, R4, 0x1, -R3 ;  /* 0x0000000104067824 */ /* 0x000fe400078e0a03 */
[----:B------:R-:W-:Y:S02]  /*13b0*/  IMAD.IADD R3, R3, 0x1, -R4 ;  /* 0x0000000103037824 */ /* 0x000fe400078e0a04 */
[----:B------:R-:W-:Y:S02]  /*13c0*/  IMAD R6, R6, R7, UR20 ;  /* 0x0000001406067e24 */ /* 0x000fe4000f8e0207 */
[----:B------:R-:W-:-:S03]  /*13d0*/  IMAD R20, R3, R2, R20 ;  /* 0x0000000203147224 */ /* 0x000fc600078e0214 */
[----:B------:R-:W-:-:S15]  /*13e0*/  R2UR UR20, R6 ;  /* 0x00000000061472ca */ /* 0x000fde00000e0000 */
.L_x_16:
[----:B------:R-:W-:Y:S01]  /*13f0*/  BAR.SYNC.DEFER_BLOCKING 0x0 ;  /* 0x0000000000007b1d */ /* 0x000fe20000010000 */
[----:B------:R-:W-:Y:S01]  /*1400*/  UISETP.NE.AND UP1, UPT, UR14, 0x2, UPT ;  /* 0x000000020e00788c */ /* 0x000fe2000bf25270 */
[----:B------:R-:W-:Y:S02]  /*1410*/  ISETP.NE.OR P5, PT, R0, 0x2, !P5 ;  /* 0x000000020000780c */ /* 0x000fe40006fa5670 */
[----:B------:R-:W-:-:S06]  /*1420*/  LOP3.LUT R2, R165, 0x1f, RZ, 0xc0, !PT ;  /* 0x0000001fa5027812 */ /* 0x000fcc00078ec0ff */
[----:B------:R-:W-:Y:S05]  /*1430*/  BRA.U UP1, `(.L_x_17) ;  /* 0x0000001101707547 */ /* 0x000fea000b800000 */
[----:B------:R-:W1:Y:S01]  /*1440*/  LDCU UR6, c[0x0][0x38c] ;  /* 0x00007180ff0677ac */ /* 0x000e620008000800 */
[----:B------:R-:W2:Y:S01]  /*1450*/  LDC R9, c[0x0][0x370] ;  /* 0x0000dc00ff097b82 */ /* 0x000ea20000000800 */
[----:B------:R-:W-:Y:S01]  /*1460*/  PLOP3.LUT P1, PT, PT, PT, UP2, 0x80, 0x8 ;  /* 0x000000000008781c */ /* 0x000fe20003f2f028 */
[----:B------:R-:W-:Y:S01]  /*1470*/  HFMA2 R12, -RZ, RZ, 0, 0 ;  /* 0x00000000ff0c7431 */ /* 0x000fe200000001ff */
[----:B------:R-:W-:Y:S01]  /*1480*/  ISETP.EQ.OR P4, PT, R2, RZ, P5 ;  /* 0x000000ff0200720c */ /* 0x000fe20002f82670 */
[----:B------:R-:W-:Y:S01]  /*1490*/  IMAD.MOV.U32 R15, RZ, RZ, 0x1 ;  /* 0x00000001ff0f7424 */ /* 0x000fe200078e00ff */
[----:B------:R-:W-:Y:S01]  /*14a0*/  PLOP3.LUT P1, PT, P1, PT, PT, 0x8, 0x80 ;  /* 0x000000000080781c */ /* 0x000fe20000f2e170 */
[----:B------:R-:W-:Y:S01]  /*14b0*/  IMAD.MOV.U32 R14, RZ, RZ, RZ ;  /* 0x000000ffff0e7224 */ /* 0x000fe200078e00ff */
[----:B------:R-:W-:Y:S01]  /*14c0*/  MOV R8, 0x1 ;  /* 0x0000000100087802 */ /* 0x000fe20000000f00 */
[----:B------:R-:W4:Y:S01]  /*14d0*/  LDC R0, c[0x0][0x374] ;  /* 0x0000dd00ff007b82 */ /* 0x000f220000000800 */
[----:B------:R-:W-:Y:S01]  /*14e0*/  IMAD.MOV.U32 R10, RZ, RZ, RZ ;  /* 0x000000ffff0a7224 */ /* 0x000fe200078e00ff */
[----:B------:R-:W2:Y:S01]  /*14f0*/  LDCU.64 UR46, c[0x0][0x348] ;  /* 0x00006900ff2e77ac */ /* 0x000ea20008000a00 */
[----:B-1----:R-:W-:-:S02]  /*1500*/  UIADD3 UR5, UPT, UPT, UR6, 0xff, URZ ;  /* 0x000000ff06057890 */ /* 0x002fc4000fffe0ff */
[----:B------:R-:W-:Y:S02]  /*1510*/  UIADD3 UR54, UPT, UPT, UR6, -0x1, URZ ;  /* 0xffffffff06367890 */ /* 0x000fe4000fffe0ff */
[----:B------:R-:W-:Y:S02]  /*1520*/  USHF.R.S32.HI UR4, URZ, 0x1f, UR5 ;  /* 0x0000001fff047899 */ /* 0x000fe40008011405 */
[----:B------:R-:W-:Y:S02]  /*1530*/  UISETP.GE.U32.AND UP0, UPT, UR54, -0x1ff, UPT ;  /* 0xfffffe013600788c */ /* 0x000fe4000bf06070 */
[----:B------:R-:W-:Y:S02]  /*1540*/  ULEA.HI UR4, UR4, UR5, URZ, 0x8 ;  /* 0x0000000504047291 */ /* 0x000fe4000f8f40ff */
[----:B------:R-:W-:Y:S02]  /*1550*/  USEL UR53, URZ, 0x1, UP0 ;  /* 0x00000001ff357887 */ /* 0x000fe40008000000 */
[----:B------:R-:W-:-:S04]  /*1560*/  USHF.R.S32.HI UR29, URZ, 0x8, UR4 ;  /* 0x00000008ff1d7899 */ /* 0x000fc80008011404 */
[----:B------:R-:W-:Y:S02]  /*1570*/  UIADD3 UR37, UPT, UPT, UR29, -0x1, URZ ;  /* 0xffffffff1d257890 */ /* 0x000fe4000fffe0ff */
[----:B------:R-:W-:-:S12]  /*1580*/  @UP0 UIADD3 UR37, UPT, UPT, UR29, URZ, URZ ;  /* 0x000000ff1d250290 */ /* 0x000fd8000fffe0ff */
.L_x_37:
[----:B------:R-:W-:Y:S01]  /*1590*/  UISETP.NE.AND UP0, UPT, UR45, URZ, UPT ;  /* 0x000000ff2d00728c */ /* 0x000fe2000bf05270 */
[----:B------:R-:W1:Y:S08]  /*15a0*/  S2UR UR45, SR_CgaCtaId ;  /* 0x00000000002d79c3 */ /* 0x000e700000008800 */
[----:B------:R-:W-:Y:S05]  /*15b0*/  BRA.U UP0, `(.L_x_18) ;  /* 0x0000000100347547 */ /* 0x000fea000b800000 */
[----:B------:R-:W2:Y:S01]  /*15c0*/  S2R R2, SR_CgaCtaId ;  /* 0x0000000000027919 */ /* 0x000ea20000008800 */
[----:B------:R-:W-:-:S04]  /*15d0*/  MOV R3, 0x400 ;  /* 0x0000040000037802 */ /* 0x000fc80000000f00 */
[----:B--2---:R-:W-:Y:S02]  /*15e0*/  LEA R3, R2, R3, 0x18 ;  /* 0x0000000302037211 */ /* 0x004fe400078ec0ff */
[----:B------:R-:W-:-:S03]  /*15f0*/  SHF.L.U32 R2, R8, 0x1f, RZ ;  /* 0x0000001f08027819 */ /* 0x000fc600000006ff */
[----:B------:R-:W-:-:S04]  /*1600*/  IMAD R3, R10, 0x8, R3 ;  /* 0x000000080a037824 */ /* 0x000fc800078e0203 */
[----:B------:R-:W2:Y:S02]  /*1610*/  SYNCS.PHASECHK.TRANS64.TRYWAIT P0, [R3+URZ+0xa0], R2 ;  /* 0x0000a002030075a7 */ /* 0x000ea400080011ff */
[----:B--2---:R-:W-:Y:S05]  /*1620*/  @!P0 BRA `(.L_x_19) ;  /* 0x000000a400dc8947 */ /* 0x004fea0003800000 */
.L_x_131:
[----:B------:R-:W-:Y:S01]  /*1630*/  VIADD R10, R10, 0x1 ;  /* 0x000000010a0a7836 */ /* 0x000fe20000000000 */
[----:B------:R2:W-:Y:S04]  /*1640*/  SYNCS.ARRIVE.TRANS64.A1T0 RZ, [R3+URZ+0x90], RZ ;  /* 0x000090ff03ff79a7 */ /* 0x0005e800081000ff */
[----:B------:R-:W-:-:S04]  /*1650*/  ISETP.NE.AND P0, PT, R10, 0x2, PT ;  /* 0x000000020a00780c */ /* 0x000fc80003f05270 */
[----:B------:R-:W-:Y:S02]  /*1660*/  SEL R10, R10, RZ, P0 ;  /* 0x000000ff0a0a7207 */ /* 0x000fe40000000000 */
[----:B--2---:R-:W-:-:S04]  /*1670*/  SEL R3, RZ, 0x1, P0 ;  /* 0x00000001ff037807 */ /* 0x004fc80000000000 */
[----:B------:R-:W-:-:S07]  /*1680*/  LOP3.LUT R8, R8, R3, RZ, 0x3c, !PT ;  /* 0x0000000308087212 */ /* 0x000fce00078e3cff */
.L_x_18:
[----:B------:R-:W-:Y:S01]  /*1690*/  UMOV UR49, 0x400 ;  /* 0x0000040000317882 */ /* 0x000fe20000000000 */
[----:B------:R-:W-:Y:S01]  /*16a0*/  SHF.L.U32 R2, R15, 0x1f, RZ ;  /* 0x0000001f0f027819 */ /* 0x000fe200000006ff */
[----:B-1----:R-:W-:Y:S01]  /*16b0*/  ULEA UR49, UR45, UR49, 0x18 ;  /* 0x000000312d317291 */ /* 0x002fe2000f8ec0ff */
[----:B------:R-:W-:Y:S01]  /*16c0*/  R2UR UR11, R20 ;  /* 0x00000000140b72ca */ /* 0x000fe200000e0000 */
[----:B------:R-:W-:Y:S02]  /*16d0*/  UISETP.GT.U32.AND UP0, UPT, UR54, -0x200, UPT ;  /* 0xfffffe003600788c */ /* 0x000fe4000bf04070 */
[----:B------:R-:W-:Y:S01]  /*16e0*/  USHF.L.U32 UR51, UR20, 0x7, URZ ;  /* 0x0000000714337899 */ /* 0x000fe200080006ff */
[----:B------:R-:W-:-:S04]  /*16f0*/  UMOV UR14, URZ ;  /* 0x000000ff000e7c82 */ /* 0x000fc80008000000 */
[----:B------:R1:W1:Y:S05]  /*1700*/  SYNCS.PHASECHK.TRANS64.TRYWAIT P0, [UR49+0x8], R2 ;  /* 0x00000802ff0075a7 */ /* 0x00026a0008001131 */
[----:B------:R-:W-:Y:S02]  /*1710*/  USHF.L.U32 UR35, UR11, 0x8, URZ ;  /* 0x000000080b237899 */ /* 0x000fe400080006ff */
[----:B------:R-:W-:Y:S01]  /*1720*/  USHF.L.U32 UR11, UR11, 0x1, URZ ;  /* 0x000000010b0b7899 */ /* 0x000fe200080006ff */
[----:B------:R-:W-:Y:S11]  /*1730*/  BRA.U UP0, `(.L_x_20) ;  /* 0x0000000100f07547 */ /* 0x000ff6000b800000 */
[----:B------:R-:W-:Y:S01]  /*1740*/  @!P5 MOV R4, 0x18c00 ;  /* 0x00018c000004d802 */ /* 0x000fe20000000f00 */
[----:B-1----:R-:W-:Y:S06]  /*1750*/  @P0 BRA `(.L_x_21) ;  /* 0x0000000000080947 */ /* 0x002fec0003800000 */
[----:B------:R-:W1:Y:S02]  /*1760*/  SYNCS.PHASECHK.TRANS64.TRYWAIT P0, [UR49+0x8], R2 ;  /* 0x00000802ff0075a7 */ /* 0x000e640008001131 */
[----:B-1----:R-:W-:Y:S05]  /*1770*/  @!P0 BRA `(.L_x_22) ;  /* 0x000000a4009c8947 */ /* 0x002fea0003800000 */
.L_x_21:
[----:B------:R1:W-:Y:S01]  /*1780*/  @!P5 SYNCS.ARRIVE.TRANS64 RZ, [UR49], R4 ;  /* 0x00000004ffffd9a7 */ /* 0x0003e20008000031 */
[----:B------:R-:W-:Y:S01]  /*1790*/  BSSY.RECONVERGENT B0, `(.L_x_23) ;  /* 0x0000004000007945 */ /* 0x000fe20003800200 */
[----:B------:R-:W-:-:S03]  /*17a0*/  LOP3.LUT R15, R15, 0x1, RZ, 0x3c, !PT ;  /* 0x000000010f0f7812 */ /* 0x000fc600078e3cff */
[----:B------:R-:W-:Y:S05]  /*17b0*/  @P4 BRA `(.L_x_24) ;  /* 0x0000000000044947 */ /* 0x000fea0003800000 */
[----:B--2---:R-:W-:Y:S05]  /*17c0*/  BPT.TRAP 0x1 ;  /* 0x000000040000795c */ /* 0x004fea0000300000 */
.L_x_24:
[----:B--2---:R-:W-:Y:S05]  /*17d0*/  BSYNC.RECONVERGENT B0 ;  /* 0x0000000000007941 */ /* 0x004fea0003800200 */
.L_x_23:
[----:B------:R-:W-:Y:S02]  /*17e0*/  ELECT P0, URZ, PT ;  /* 0x0000000000ff782f */ /* 0x000fe40003800000 */
[----:B------:R-:W-:Y:S01]  /*17f0*/  SHF.L.U32 R2, R15, 0x1f, RZ ;  /* 0x0000001f0f027819 */ /* 0x000fe200000006ff */
[----:B------:R-:W-:Y:S01]  /*1800*/  UMOV UR14, 0x1 ;  /* 0x00000001000e7882 */ /* 0x000fe20000000000 */
[----:B------:R-:W-:Y:S02]  /*1810*/  BSSY.RECONVERGENT B0, `(.L_x_20) ;  /* 0x000002e000007945 */ /* 0x000fe40003800200 */
[----:B------:R2:W-:Y:S07]  /*1820*/  SYNCS.PHASECHK.TRANS64.TRYWAIT PT, [UR49+0x8], R2 ;  /* 0x00000802ff0075a7 */ /* 0x0005ee00080e1131 */
[----:B------:R-:W-:Y:S05]  /*1830*/  @!P0 BRA `(.L_x_25) ;  /* 0x0000000000ac8947 */ /* 0x000fea0003800000 */
[----:B------:R-:W-:Y:S02]  /*1840*/  UIADD3 UR4, UP3, UPT, UR46, 0x80, URZ ;  /* 0x000000802e047890 */ /* 0x000fe4000ff7e0ff */
[----:B------:R-:W-:Y:S02]  /*1850*/  UIADD3 UR6, UP2, UPT, UR46, 0x180, URZ ;  /* 0x000001802e067890 */ /* 0x000fe4000ff5e0ff */
[----:B------:R-:W-:Y:S02]  /*1860*/  UIADD3 UR30, UP1, UPT, UR46, 0x280, URZ ;  /* 0x000002802e1e7890 */ /* 0x000fe4000ff3e0ff */
[----:B------:R-:W-:Y:S02]  /*1870*/  UIADD3 UR48, UPT, UPT, UR49, 0x10800, URZ ;  /* 0x0001080031307890 */ /* 0x000fe4000fffe0ff */
[----:B------:R-:W-:Y:S02]  /*1880*/  UIADD3.X UR5, UPT, UPT, URZ, UR47, URZ, UP3, !UPT ;  /* 0x0000002fff057290 */ /* 0x000fe40009ffe4ff */
[----:B------:R-:W-:-:S02]  /*1890*/  UIADD3 UR22, UP0, UPT, UR46, 0x380, URZ ;  /* 0x000003802e167890 */ /* 0x000fc4000ff1e0ff */
[----:B------:R-:W-:Y:S02]  /*18a0*/  UIADD3 UR40, UPT, UPT, UR49, 0x14800, URZ ;  /* 0x0001480031287890 */ /* 0x000fe4000fffe0ff */
[----:B------:R-:W-:Y:S02]  /*18b0*/  UIADD3 UR32, UPT, UPT, UR49, 0x18800, URZ ;  /* 0x0001880031207890 */ /* 0x000fe4000fffe0ff */
[----:B------:R-:W-:Y:S02]  /*18c0*/  UIADD3.X UR7, UPT, UPT, URZ, UR47, URZ, UP2, !UPT ;  /* 0x0000002fff077290 */ /* 0x000fe400097fe4ff */
[----:B------:R-:W-:Y:S02]  /*18d0*/  UIADD3 UR24, UPT, UPT, UR49, 0x20800, URZ ;  /* 0x0002080031187890 */ /* 0x000fe4000fffe0ff */
[----:B------:R-:W-:Y:S02]  /*18e0*/  UIADD3 UR16, UPT, UPT, UR49, 0x28800, URZ ;  /* 0x0002880031107890 */ /* 0x000fe4000fffe0ff */
[----:B------:R-:W-:-:S02]  /*18f0*/  UIADD3.X UR31, UPT, UPT, URZ, UR47, URZ, UP1, !UPT ;  /* 0x0000002fff1f7290 */ /* 0x000fc40008ffe4ff */
[----:B------:R-:W-:Y:S02]  /*1900*/  UIADD3 UR8, UPT, UPT, UR49, 0x28c00, URZ ;  /* 0x00028c0031087890 */ /* 0x000fe4000fffe0ff */
[----:B------:R-:W-:Y:S01]  /*1910*/  UIADD3.X UR23, UPT, UPT, URZ, UR47, URZ, UP0, !UPT ;  /* 0x0000002fff177290 */ /* 0x000fe200087fe4ff */
[----:B------:R-:W-:Y:S01]  /*1920*/  UMOV UR38, 0x0 ;  /* 0x0000000000267882 */ /* 0x000fe20000000000 */
[----:B------:R-:W-:Y:S01]  /*1930*/  UMOV UR39, 0x10000000 ;  /* 0x1000000000277882 */ /* 0x000fe20000000000 */
[----:B------:R-:W-:Y:S01]  /*1940*/  UMOV UR50, URZ ;  /* 0x000000ff00327c82 */ /* 0x000fe20008000000 */
[----:B------:R-:W-:Y:S01]  /*1950*/  UMOV UR42, 0x80 ;  /* 0x00000080002a7882 */ /* 0x000fe20000000000 */
[----:B------:R-:W-:Y:S01]  /*1960*/  UMOV UR41, UR49 ;  /* 0x0000003100297c82 */ /* 0x000fe20008000000 */
[----:B------:R-:W-:Y:S01]  /*1970*/  UMOV UR43, UR51 ;  /* 0x00000033002b7c82 */ /* 0x000fe20008000000 */
[----:B------:R-:W-:Y:S01]  /*1980*/  UMOV UR44, UR52 ;  /* 0x00000034002c7c82 */ /* 0x000fe20008000000 */
[----:B------:R-:W-:Y:S01]  /*1990*/  UMOV UR33, UR49 ;  /* 0x0000003100217c82 */ /* 0x000fe20008000000 */
[----:B------:R-:W-:Y:S01]  /*19a0*/  UMOV UR36, UR52 ;  /* 0x0000003400247c82 */ /* 0x000fe20008000000 */
[----:B------:R1:W-:Y:S01]  /*19b0*/  UTMALDG.3D [UR48], [UR4], desc[UR38] ;  /* 0x00002630040075b4 */ /* 0x0003e20008011000 */
[----:B------:R-:W-:Y:S01]  /*19c0*/  UMOV UR34, UR50 ;  /* 0x0000003200227c82 */ /* 0x000fe20008000000 */
[----:B------:R-:W-:Y:S01]  /*19d0*/  UMOV UR25, UR49 ;  /* 0x0000003100197c82 */ /* 0x000fe20008000000 */
[----:B------:R-:W-:Y:S01]  /*19e0*/  UMOV UR26, 0x80 ;  /* 0x00000080001a7882 */ /* 0x000fe20000000000 */
[----:B------:R-:W-:Y:S01]  /*19f0*/  UMOV UR27, UR35 ;  /* 0x00000023001b7c82 */ /* 0x000fe20008000000 */
[----:B------:R-:W-:Y:S01]  /*1a00*/  UMOV UR28, UR52 ;  /* 0x00000034001c7c82 */ /* 0x000fe20008000000 */
[----:B------:R-:W-:Y:S01]  /*1a10*/  UMOV UR18, URZ ;  /* 0x000000ff00127c82 */ /* 0x000fe20008000000 */
[----:B------:R-:W-:Y:S01]  /*1a20*/  UMOV UR19, URZ ;  /* 0x000000ff00137c82 */ /* 0x000fe20008000000 */
[----:B------:R1:W-:Y:S01]  /*1a30*/  UTMALDG.3D [UR40], [UR4], desc[UR38] ;  /* 0x00002628040075b4 */ /* 0x0003e20008011000 */
[----:B------:R-:W-:Y:S01]  /*1a40*/  UMOV UR17, UR49 ;  /* 0x0000003100117c82 */ /* 0x000fe20008000000 */
[----:B------:R-:W-:Y:S01]  /*1a50*/  UMOV UR21, UR52 ;  /* 0x0000003400157c82 */ /* 0x000fe20008000000 */
[----:B------:R-:W-:Y:S01]  /*1a60*/  UMOV UR12, URZ ;  /* 0x000000ff000c7c82 */ /* 0x000fe20008000000 */
[----:B------:R-:W-:Y:S01]  /*1a70*/  UMOV UR9, UR49 ;  /* 0x0000003100097c82 */ /* 0x000fe20008000000 */
[----:B------:R-:W-:Y:S01]  /*1a80*/  UMOV UR13, UR52 ;  /* 0x00000034000d7c82 */ /* 0x000fe20008000000 */
[----:B------:R-:W-:Y:S01]  /*1a90*/  UMOV UR10, UR18 ;  /* 0x00000012000a7c82 */ /* 0x000fe20008000000 */
[----:B------:R1:W-:Y:S01]  /*1aa0*/  UTMALDG.3D [UR32], [UR6], desc[UR38] ;  /* 0x00002620060075b4 */ /* 0x0003e20008011000 */
[----:B------:R1:W-:Y:S01]  /*1ab0*/  UTMALDG.3D [UR24], [UR6], desc[UR38] ;  /* 0x00002618060075b4 */ /* 0x0003e20008011000 */
[----:B------:R1:W-:Y:S01]  /*1ac0*/  UTMALDG.4D [UR16], [UR30], desc[UR38] ;  /* 0x000026101e0075b4 */ /* 0x0003e20008019000 */
[----:B------:R1:W-:Y:S02]  /*1ad0*/  UTMALDG.4D [UR8], [UR22], desc[UR38] ;  /* 0x00002608160075b4 */ /* 0x0003e40008019000 */
[----:B-1----:R-:W-:Y:S01]  /*1ae0*/  NOP ;  /* 0x0000000000007918 */ /* 0x002fe20000000000 */
.L_x_25:
[----:B------:R-:W-:Y:S05]  /*1af0*/  BSYNC.RECONVERGENT B0 ;  /* 0x0000000000007941 */ /* 0x000fea0003800200 */
.L_x_20:
[----:B-12---:R-:W-:Y:S01]  /*1b00*/  SHF.L.U32 R2, R15, 0x1f, RZ ;  /* 0x0000001f0f027819 */ /* 0x006fe200000006ff */
[----:B------:R-:W-:Y:S01]  /*1b10*/  @!P1 SYNCS.ARRIVE.TRANS64.A1T0 RZ, [UR49+0x58], RZ ;  /* 0x000058ffffff99a7 */ /* 0x000fe20008100031 */
[----:B------:R-:W-:Y:S02]  /*1b20*/  UISETP.GT.AND UP0, UPT, UR29, UR53, UPT ;  /* 0x000000351d00728c */ /* 0x000fe4000bf04270 */
[----:B------:R1:W2:Y:S07]  /*1b30*/  SYNCS.PHASECHK.TRANS64.TRYWAIT P1, [UR49+0x8], R2 ;  /* 0x00000802ff0075a7 */ /* 0x0002ae0008021131 */
[----:B------:R-:W-:Y:S05]  /*1b40*/  BRA.U !UP0, `(.L_x_26) ;  /* 0x0000000508007547 */ /* 0x000fea000b800000 */
[----:B------:R-:W-:-:S12]  /*1b50*/  UIADD3 UR15, UPT, UPT, UR37, UR14, URZ ;  /* 0x0000000e250f7290 */ /* 0x000fd8000fffe0ff */
.L_x_33:
[----:B--2---:R-:W-:Y:S01]  /*1b60*/  @!P5 MOV R3, 0x18c00 ;  /* 0x00018c000003d802 */ /* 0x004fe20000000f00 */
[----:B--2---:R-:W-:Y:S06]  /*1b70*/  @P1 BRA `(.L_x_27) ;  /* 0x00000000000c1947 */ /* 0x004fec0003800000 */
[----:B------:R-:W-:-:S04]  /*1b80*/  SHF.L.U32 R5, R15, 0x1f, RZ ;  /* 0x0000001f0f057819 */ /* 0x000fc800000006ff */
[----:B------:R-:W2:Y:S02]  /*1b90*/  SYNCS.PHASECHK.TRANS64.TRYWAIT P0, [UR49+0x8], R5 ;  /* 0x00000805ff0075a7 */ /* 0x000ea40008001131 */
[----:B--2---:R-:W-:Y:S05]  /*1ba0*/  @!P0 BRA `(.L_x_28) ;  /* 0x000000a000a88947 */ /* 0x004fea0003800000 */
.L_x_27:
[----:B------:R2:W-:Y:S01]  /*1bb0*/  @!P5 SYNCS.ARRIVE.TRANS64 RZ, [UR49], R3 ;  /* 0x00000003ffffd9a7 */ /* 0x0005e20008000031 */
[----:B------:R-:W-:Y:S04]  /*1bc0*/  BSSY.RECONVERGENT B0, `(.L_x_29) ;  /* 0x0000003000007945 */ /* 0x000fe80003800200 */
[----:B------:R-:W-:Y:S05]  /*1bd0*/  @P4 BRA `(.L_x_30) ;  /* 0x0000000000044947 */ /* 0x000fea0003800000 */
[----:B------:R-:W-:Y:S05]  /*1be0*/  BPT.TRAP 0x1 ;  /* 0x000000040000795c */ /* 0x000fea0000300000 */
.L_x_30:
[----:B------:R-:W-:Y:S05]  /*1bf0*/  BSYNC.RECONVERGENT B0 ;  /* 0x0000000000007941 */ /* 0x000fea0003800200 */
.L_x_29:
[----:B------:R-:W-:Y:S02]  /*1c00*/  ELECT P0, URZ, PT ;  /* 0x0000000000ff782f */ /* 0x000fe40003800000 */
[----:B------:R-:W-:Y:S01]  /*1c10*/  LOP3.LUT R15, R15, 0x1, RZ, 0x3c, !PT ;  /* 0x000000010f0f7812 */ /* 0x000fe200078e3cff */
[----:B------:R-:W-:Y:S03]  /*1c20*/  BSSY.RECONVERGENT B0, `(.L_x_31) ;  /* 0x000002f000007945 */ /* 0x000fe60003800200 */
[----:B-1----:R-:W-:-:S04]  /*1c30*/  SHF.L.U32 R2, R15, 0x1f, RZ ;  /* 0x0000001f0f027819 */ /* 0x002fc800000006ff */
[----:B------:R1:W1:Y:S03]  /*1c40*/  SYNCS.PHASECHK.TRANS64.TRYWAIT P1, [UR49+0x8], R2 ;  /* 0x00000802ff0075a7 */ /* 0x0002660008021131 */
[----:B------:R-:W-:Y:S05]  /*1c50*/  @!P0 BRA `(.L_x_32) ;  /* 0x0000000000ac8947 */ /* 0x000fea0003800000 */
[----:B------:R-:W-:Y:S02]  /*1c60*/  UIADD3 UR4, UP3, UPT, UR46, 0x80, URZ ;  /* 0x000000802e047890 */ /* 0x000fe4000ff7e0ff */
[----:B------:R-:W-:Y:S02]  /*1c70*/  USHF.L.U32 UR50, UR14, 0x8, URZ ;  /* 0x000000080e327899 */ /* 0x000fe400080006ff */
[----:B------:R-:W-:Y:S02]  /*1c80*/  UIADD3 UR6, UP2, UPT, UR46, 0x180, URZ ;  /* 0x000001802e067890 */ /* 0x000fe4000ff5e0ff */
[----:B------:R-:W-:Y:S02]  /*1c90*/  UIADD3 UR22, UP1, UPT, UR46, 0x280, URZ ;  /* 0x000002802e167890 */ /* 0x000fe4000ff3e0ff */
[----:B------:R-:W-:Y:S02]  /*1ca0*/  UIADD3 UR48, UPT, UPT, UR49, 0x10800, URZ ;  /* 0x0001080031307890 */ /* 0x000fe4000fffe0ff */
[----:B------:R-:W-:-:S02]  /*1cb0*/  UIADD3.X UR5, UPT, UPT, URZ, UR47, URZ, UP3, !UPT ;  /* 0x0000002fff057290 */ /* 0x000fc40009ffe4ff */
[----:B------:R-:W-:Y:S02]  /*1cc0*/  UIADD3 UR30, UP0, UPT, UR46, 0x380, URZ ;  /* 0x000003802e1e7890 */ /* 0x000fe4000ff1e0ff */
[----:B------:R-:W-:Y:S02]  /*1cd0*/  UIADD3 UR40, UPT, UPT, UR49, 0x14800, URZ ;  /* 0x0001480031287890 */ /* 0x000fe4000fffe0ff */
[----:B------:R-:W-:Y:S02]  /*1ce0*/  UIADD3 UR42, UPT, UPT, UR50, 0x80, URZ ;  /* 0x00000080322a7890 */ /* 0x000fe4000fffe0ff */
[----:B------:R-:W-:Y:S02]  /*1cf0*/  UIADD3 UR32, UPT, UPT, UR49, 0x18800, URZ ;  /* 0x0001880031207890 */ /* 0x000fe4000fffe0ff */
[----:B------:R-:W-:Y:S02]  /*1d00*/  UIADD3.X UR7, UPT, UPT, URZ, UR47, URZ, UP2, !UPT ;  /* 0x0000002fff077290 */ /* 0x000fe400097fe4ff */
[----:B------:R-:W-:-:S02]  /*1d10*/  UIADD3 UR24, UPT, UPT, UR49, 0x20800, URZ ;  /* 0x0002080031187890 */ /* 0x000fc4000fffe0ff */
[----:B------:R-:W-:Y:S02]  /*1d20*/  USHF.L.U32 UR19, UR14, 0x1, URZ ;  /* 0x000000010e137899 */ /* 0x000fe400080006ff */
[----:B------:R-:W-:Y:S02]  /*1d30*/  UIADD3 UR16, UPT, UPT, UR49, 0x28800, URZ ;  /* 0x0002880031107890 */ /* 0x000fe4000fffe0ff */
[----:B------:R-:W-:Y:S02]  /*1d40*/  UIADD3.X UR23, UPT, UPT, URZ, UR47, URZ, UP1, !UPT ;  /* 0x0000002fff177290 */ /* 0x000fe40008ffe4ff */
[----:B------:R-:W-:Y:S02]  /*1d50*/  UIADD3 UR8, UPT, UPT, UR49, 0x28c00, URZ ;  /* 0x00028c0031087890 */ /* 0x000fe4000fffe0ff */
[----:B------:R-:W-:Y:S01]  /*1d60*/  UIADD3.X UR31, UPT, UPT, URZ, UR47, URZ, UP0, !UPT ;  /* 0x0000002fff1f7290 */ /* 0x000fe200087fe4ff */
[----:B------:R-:W-:Y:S01]  /*1d70*/  UMOV UR38, 0x0 ;  /* 0x0000000000267882 */ /* 0x000fe20000000000 */
        /* <DEDUP_REMOVED lines=9> */
[----:B------:R-:W-:Y:S01]  /*1e10*/  UMOV UR27, UR35 ;  /* 0x00000023001b7c82 */ /* 0x000fe20008000000 */
[----:B------:R-:W-:Y:S01]  /*1e20*/  UMOV UR28, UR52 ;  /* 0x00000034001c7c82 */ /* 0x000fe20008000000 */
[----:B------:R-:W-:Y:S01]  /*1e30*/  UMOV UR18, URZ ;  /* 0x000000ff00127c82 */ /* 0x000fe20008000000 */
[----:B------:R-:W-:Y:S01]  /*1e40*/  UMOV UR26, UR42 ;  /* 0x0000002a001a7c82 */ /* 0x000fe20008000000 */
[----:B------:R-:W-:Y:S01]  /*1e50*/  UMOV UR17, UR49 ;  /* 0x0000003100117c82 */ /* 0x000fe20008000000 */
[----:B------:R1:W-:Y:S01]  /*1e60*/  UTMALDG.3D [UR40], [UR4], desc[UR38] ;  /* 0x00002628040075b4 */ /* 0x0003e20008011000 */
[----:B------:R-:W-:Y:S01]  /*1e70*/  UMOV UR21, UR52 ;  /* 0x0000003400157c82 */ /* 0x000fe20008000000 */
[----:B------:R-:W-:Y:S01]  /*1e80*/  UMOV UR9, UR49 ;  /* 0x0000003100097c82 */ /* 0x000fe20008000000 */
[----:B------:R-:W-:Y:S01]  /*1e90*/  UMOV UR13, UR52 ;  /* 0x00000034000d7c82 */ /* 0x000fe20008000000 */
[----:B------:R-:W-:Y:S01]  /*1ea0*/  UMOV UR10, UR18 ;  /* 0x00000012000a7c82 */ /* 0x000fe20008000000 */
[----:B------:R-:W-:Y:S01]  /*1eb0*/  UMOV UR12, UR19 ;  /* 0x00000013000c7c82 */ /* 0x000fe20008000000 */
[----:B------:R1:W-:Y:S01]  /*1ec0*/  UTMALDG.3D [UR32], [UR6], desc[UR38] ;  /* 0x00002620060075b4 */ /* 0x0003e20008011000 */
[----:B------:R1:W-:Y:S01]  /*1ed0*/  UTMALDG.3D [UR24], [UR6], desc[UR38] ;  /* 0x00002618060075b4 */ /* 0x0003e20008011000 */
[----:B------:R1:W-:Y:S01]  /*1ee0*/  UTMALDG.4D [UR16], [UR22], desc[UR38] ;  /* 0x00002610160075b4 */ /* 0x0003e20008019000 */
[----:B------:R1:W-:Y:S01]  /*1ef0*/  UTMALDG.4D [UR8], [UR30], desc[UR38] ;  /* 0x000026081e0075b4 */ /* 0x0003e20008019000 */
[----:B------:R-:W-:Y:S01]  /*1f00*/  NOP ;  /* 0x0000000000007918 */ /* 0x000fe20000000000 */
.L_x_32:
[----:B-1----:R-:W-:Y:S05]  /*1f10*/  BSYNC.RECONVERGENT B0 ;  /* 0x0000000000007941 */ /* 0x002fea0003800200 */
.L_x_31:
[----:B------:R-:W-:-:S04]  /*1f20*/  UIADD3 UR14, UPT, UPT, UR14, 0x1, URZ ;  /* 0x000000010e0e7890 */ /* 0x000fc8000fffe0ff */
[----:B------:R-:W-:-:S09]  /*1f30*/  UISETP.NE.AND UP0, UPT, UR14, UR15, UPT ;  /* 0x0000000f0e00728c */ /* 0x000fd2000bf05270 */
[----:B------:R-:W-:Y:S05]  /*1f40*/  BRA.U UP0, `(.L_x_33) ;  /* 0xfffffffd00047547 */ /* 0x000fea000b83ffff */
.L_x_26:
[----:B-1----:R-:W-:Y:S01]  /*1f50*/  LEA R2, R14, UR49, 0x3 ;  /* 0x000000310e027c11 */ /* 0x002fe2000f8e18ff */
[----:B------:R-:W-:Y:S01]  /*1f60*/  NOP ;  /* 0x0000000000007918 */ /* 0x000fe20000000000 */
[----:B--2---:R-:W-:Y:S02]  /*1f70*/  SHF.L.U32 R3, R12, 0x1f, RZ ;  /* 0x0000001f0c037819 */ /* 0x004fe400000006ff */
[----:B------:R-:W-:Y:S02]  /*1f80*/  LEA R4, R14, UR49, 0x4 ;  /* 0x000000310e047c11 */ /* 0x000fe4000f8e20ff */
[----:B------:R-:W1:Y:S02]  /*1f90*/  SYNCS.PHASECHK.TRANS64.TRYWAIT P0, [R2+URZ+0x60], R3 ;  /* 0x00006003020075a7 */ /* 0x000e6400080011ff */
[----:B-1----:R-:W-:Y:S05]  /*1fa0*/  @!P0 BRA `(.L_x_34) ;  /* 0x0000009c00c08947 */ /* 0x002fea0003800000 */
.L_x_134:
[----:B------:R-:W2:Y:S01]  /*1fb0*/  LDS.128 R4, [R4+0xc0] ;  /* 0x0000c00004047984 */ /* 0x000ea20000000c00 */
[----:B---3--:R-:W-:Y:S01]  /*1fc0*/  ISETP.GE.AND P0, PT, R72, 0x1, PT ;  /* 0x000000014800780c */ /* 0x008fe20003f06270 */
[----:B-1----:R-:W-:Y:S01]  /*1fd0*/  VIADD R2, R2, 0x70 ;  /* 0x0000007002027836 */ /* 0x002fe20000000000 */
[----:B------:R-:W-:Y:S01]  /*1fe0*/  @!PT LDS RZ, [RZ] ;  /* 0x00000000fffff984 */ /* 0x000fe20000000800 */
[----:B------:R-:W-:Y:S01]  /*1ff0*/  @!PT LDS RZ, [RZ] ;  /* 0x00000000fffff984 */ /* 0x000fe20000000800 */
[----:B------:R-:W-:Y:S01]  /*2000*/  @!PT LDS RZ, [RZ] ;  /* 0x00000000fffff984 */ /* 0x000fe20000000800 */
[----:B------:R-:W-:Y:S01]  /*2010*/  @!PT LDS RZ, [RZ] ;  /* 0x00000000fffff984 */ /* 0x000fe20000000800 */
[----:B------:R1:W-:Y:S06]  /*2020*/  MEMBAR.ALL.CTA ;  /* 0x0000000000007992 */ /* 0x0003ec0000008000 */
[----:B-1----:R-:W1:Y:S01]  /*2030*/  FENCE.VIEW.ASYNC.S ;  /* 0x00000000000073c6 */ /* 0x002e620000000000 */
[----:B------:R-:W-:-:S04]  /*2040*/  PRMT R2, RZ, 0x654, R2 ;  /* 0x00000654ff027816 */ /* 0x000fc80000000002 */
[----:B-1----:R1:W-:Y:S01]  /*2050*/  SYNCS.ARRIVE.TRANS64.RED.A1T0 RZ, [R2+URZ], RZ ;  /* 0x000000ff02ff79a7 */ /* 0x0023e200081004ff */
[----:B--2---:R-:W-:-:S13]  /*2060*/  LOP3.LUT P2, RZ, R6, 0x1, RZ, 0xc0, !PT ;  /* 0x0000000106ff7812 */ /* 0x004fda000784c0ff */
[----:B------:R-:W-:Y:S01]  /*2070*/  @P2 SHF.R.U32.HI R3, RZ, 0x10, R5 ;  /* 0x00000010ff032819 */ /* 0x000fe20000011605 */
[----:B------:R-:W-:Y:S01]  /*2080*/  VOTEU.ANY UP0, P2 ;  /* 0x0000000000ff7886 */ /* 0x000fe20001000100 */
[----:B------:R-:W-:Y:S02]  /*2090*/  @P2 MOV R13, R4 ;  /* 0x00000004000d2202 */ /* 0x000fe40000000f00 */
[----:B------:R-:W-:Y:S02]  /*20a0*/  @P2 R2UR.BROADCAST UR4, R3 ;  /* 0x00000000030422ca */ /* 0x000fe400008e0000 */
[----:B------:R-:W-:-:S11]  /*20b0*/  @P2 LOP3.LUT R11, R5, 0xffff, RZ, 0xc0, !PT ;  /* 0x0000ffff050b2812 */ /* 0x000fd600078ec0ff */
[----:B------:R-:W-:Y:S01]  /*20c0*/  @UP0 UMOV UR52, UR4 ;  /* 0x0000000400340c82 */ /* 0x000fe20008000000 */
[----:B-1----:R-:W-:Y:S05]  /*20d0*/  @!P0 BRA `(.L_x_35) ;  /* 0x0000000000b88947 */ /* 0x002fea0003800000 */
[----:B------:R-:W4:Y:S01]  /*20e0*/  LDC.64 R4, c[0x0][0xf18] ;  /* 0x0003c600ff047b82 */ /* 0x000f220000000a00 */
[----:B------:R-:W-:-:S07]  /*20f0*/  ISETP.NE.AND P3, PT, R72, 0x1, PT ;  /* 0x000000014800780c */ /* 0x000fce0003f65270 */
[----:B------:R-:W1:Y:S08]  /*2100*/  LDC.64 R6, c[0x0][0xf10] ;  /* 0x0003c400ff067b82 */ /* 0x000e700000000a00 */
[----:B------:R-:W2:Y:S08]  /*2110*/  LDC R16, c[0x0][0xf20] ;  /* 0x0003c800ff107b82 */ /* 0x000eb00000000800 */
[----:B------:R-:W3:Y:S01]  /*2120*/  LDC R18, c[0x0][0xf0c] ;  /* 0x0003c300ff127b82 */ /* 0x000ee20000000800 */
[----:B----4-:R-:W-:Y:S01]  /*2130*/  IMAD.HI.U32 R17, R0, R5, RZ ;  /* 0x0000000500117227 */ /* 0x010fe200078e00ff */
[----:B------:R-:W-:-:S03]  /*2140*/  ISETP.NE.AND P0, PT, R4, 0x1, PT ;  /* 0x000000010400780c */ /* 0x000fc60003f05270 */
[----:B------:R-:W-:-:S03]  /*2150*/  IMAD.HI.U32 R5, R11, R5, RZ ;  /* 0x000000050b057227 */ /* 0x000fc600078e00ff */
[----:B------:R-:W4:Y:S01]  /*2160*/  LDC.64 R2, c[0x0][0xf28] ;  /* 0x0003ca00ff027b82 */ /* 0x000f220000000a00 */
[----:B-1----:R-:W-:-:S04]  /*2170*/  IMAD.HI.U32 R20, R9, R6, RZ ;  /* 0x0000000609147227 */ /* 0x002fc800078e00ff */
[----:B------:R-:W-:Y:S01]  /*2180*/  IMAD.HI.U32 R22, R13, R6, RZ ;  /* 0x000000060d167227 */ /* 0x000fe200078e00ff */
[----:B------:R-:W-:Y:S02]  /*2190*/  SHF.R.U32.HI R20, RZ, R7, R20 ;  /* 0x00000007ff147219 */ /* 0x000fe40000011614 */
[-C--:B--2---:R-:W-:Y:S02]  /*21a0*/  SHF.R.U32.HI R17, RZ, R16.reuse, R17 ;  /* 0x00000010ff117219 */ /* 0x084fe40000011611 */
[----:B------:R-:W-:Y:S02]  /*21b0*/  SHF.R.U32.HI R16, RZ, R16, R5 ;  /* 0x00000010ff107219 */ /* 0x000fe40000011605 */
[----:B------:R-:W-:Y:S02]  /*21c0*/  SEL R17, R0, R17, !P0 ;  /* 0x0000001100117207 */ /* 0x000fe40004000000 */
[----:B------:R-:W-:Y:S02]  /*21d0*/  SHF.R.U32.HI R22, RZ, R7, R22 ;  /* 0x00000007ff167219 */ /* 0x000fe40000011616 */
[----:B---3--:R-:W-:-:S02]  /*21e0*/  ISETP.NE.AND P1, PT, R18, 0x1, PT ;  /* 0x000000011200780c */ /* 0x008fc40003f25270 */
[----:B------:R-:W-:Y:S02]  /*21f0*/  SEL R5, R11, R16, !P0 ;  /* 0x000000100b057207 */ /* 0x000fe40004000000 */
[----:B------:R-:W-:Y:S02]  /*2200*/  SEL R19, R9, R20, !P1 ;  /* 0x0000001409137207 */ /* 0x000fe40004800000 */
[----:B------:R-:W-:Y:S01]  /*2210*/  SEL R7, R13, R22, !P1 ;  /* 0x000000160d077207 */ /* 0x000fe20004800000 */
[----:B----4-:R-:W-:-:S04]  /*2220*/  IMAD.HI.U32 R20, R17, R2, RZ ;  /* 0x0000000211147227 */ /* 0x010fc800078e00ff */
        /* <DEDUP_REMOVED lines=14> */
[----:B------:R-:W-:Y:S02]  /*2310*/  @!P0 SEL R3, R7, R16, !P3 ;  /* 0x0000001007038207 */ /* 0x000fe40005800000 */
[----:B------:R-:W-:-:S03]  /*2320*/  IADD3 R16, PT, PT, -R5, RZ, RZ ;  /* 0x000000ff05107210 */ /* 0x000fc60007ffe1ff */
[--C-:B------:R-:W-:Y:S02]  /*2330*/  @!P0 IMAD.IADD R6, R6, 0x1, -R3.reuse ;  /* 0x0000000106068824 */ /* 0x100fe400078e0a03 */
[----:B------:R-:W-:Y:S01]  /*2340*/  @!P0 IMAD R3, R2, R19, R3 ;  /* 0x0000001302038224 */ /* 0x000fe200078e0203 */
[----:B------:R-:W-:Y:S01]  /*2350*/  IADD3 R2, PT, PT, -R7, RZ, RZ ;  /* 0x000000ff07027210 */ /* 0x000fe20007ffe1ff */
[----:B------:R-:W-:Y:S02]  /*2360*/  @!P0 IMAD R5, R72, R6, R7 ;  /* 0x0000000648058224 */ /* 0x000fe400078e0207 */
[----:B------:R-:W-:Y:S02]  /*2370*/  IMAD R11, R4, R16, R11 ;  /* 0x00000010040b7224 */ /* 0x000fe400078e020b */
[----:B------:R-:W-:Y:S02]  /*2380*/  @!P0 IMAD.MOV.U32 R7, RZ, RZ, R3 ;  /* 0x000000ffff078224 */ /* 0x000fe400078e0003 */
[----:B------:R-:W-:-:S02]  /*2390*/  IMAD R2, R18, R2, R13 ;  /* 0x0000000212027224 */ /* 0x000fc400078e020d */
[----:B------:R-:W-:Y:S02]  /*23a0*/  IMAD R11, R5, R4, R11 ;  /* 0x00000004050b7224 */ /* 0x000fe400078e020b */
[----:B------:R-:W-:Y:S02]  /*23b0*/  IMAD R13, R7, R18, R2 ;  /* 0x00000012070d7224 */ /* 0x000fe400078e0202 */
.L_x_35:
[----:B------:R-:W1:Y:S02]  /*23c0*/  LDCU UR4, c[0x0][0xf30] ;  /* 0x0001e600ff0477ac */ /* 0x000e640008000800 */
[----:B-1----:R-:W-:-:S09]  /*23d0*/  UISETP.NE.AND UP0, UPT, UR4, 0x1, UPT ;  /* 0x000000010400788c */ /* 0x002fd2000bf05270 */
[----:B------:R-:W-:Y:S05]  /*23e0*/  BRA.U UP0, `(.L_x_36) ;  /* 0x0000000100407547 */ /* 0x000fea000b800000 */
[----:B------:R-:W1:Y:S08]  /*23f0*/  LDC.64 R4, c[0x0][0xf10] ;  /* 0x0003c400ff047b82 */ /* 0x000e700000000a00 */
[----:B------:R-:W2:Y:S08]  /*2400*/  LDC.64 R2, c[0x0][0xf18] ;  /* 0x0003c600ff027b82 */ /* 0x000eb00000000a00 */
[----:B------:R-:W3:Y:S08]  /*2410*/  LDC R6, c[0x0][0xf20] ;  /* 0x0003c800ff067b82 */ /* 0x000ef00000000800 */
[----:B------:R-:W4:Y:S01]  /*2420*/  LDC R16, c[0x0][0xf0c] ;  /* 0x0003c300ff107b82 */ /* 0x000f220000000800 */
[----:B-1----:R-:W-:-:S05]  /*2430*/  IMAD.HI.U32 R4, R13, R4, RZ ;  /* 0x000000040d047227 */ /* 0x002fca00078e00ff */
[----:B------:R-:W-:Y:S01]  /*2440*/  SHF.R.U32.HI R4, RZ, R5, R4 ;  /* 0x00000005ff047219 */ /* 0x000fe20000011604 */
[----:B--2---:R-:W-:Y:S01]  /*2450*/  IMAD.HI.U32 R3, R11, R3, RZ ;  /* 0x000000030b037227 */ /* 0x004fe200078e00ff */
[----:B------:R-:W-:-:S04]  /*2460*/  ISETP.NE.AND P0, PT, R2, 0x1, PT ;  /* 0x000000010200780c */ /* 0x000fc80003f05270 */
[----:B---3--:R-:W-:-:S04]  /*2470*/  SHF.R.U32.HI R6, RZ, R6, R3 ;  /* 0x00000006ff067219 */ /* 0x008fc80000011603 */
[----:B------:R-:W-:Y:S02]  /*2480*/  SEL R3, R11, R6, !P0 ;  /* 0x000000060b037207 */ /* 0x000fe40004000000 */
[----:B----4-:R-:W-:-:S04]  /*2490*/  ISETP.NE.AND P1, PT, R16, 0x1, PT ;  /* 0x000000011000780c */ /* 0x010fc80003f25270 */
[----:B------:R-:W-:-:S05]  /*24a0*/  SEL R4, R13, R4, !P1 ;  /* 0x000000040d047207 */ /* 0x000fca0004800000 */
[----:B------:R-:W-:Y:S02]  /*24b0*/  IMAD.IADD R5, R3, 0x1, -R4 ;  /* 0x0000000103057824 */ /* 0x000fe400078e0a04 */
[----:B------:R-:W-:Y:S02]  /*24c0*/  IMAD.IADD R3, R4, 0x1, -R3 ;  /* 0x0000000104037824 */ /* 0x000fe400078e0a03 */
[----:B------:R-:W-:Y:S02]  /*24d0*/  IMAD R13, R5, R16, R13 ;  /* 0x00000010050d7224 */ /* 0x000fe400078e020d */
[----:B------:R-:W-:-:S07]  /*24e0*/  IMAD R11, R3, R2, R11 ;  /* 0x00000002030b7224 */ /* 0x000fce00078e020b */
.L_x_36:
[----:B------:R-:W-:Y:S01]  /*24f0*/  VIADD R14, R14, 0x1 ;  /* 0x000000010e0e7836 */ /* 0x000fe20000000000 */
[----:B------:R-:W-:Y:S01]  /*2500*/  PLOP3.LUT P1, PT, PT, PT, PT, 0x80, 0x8 ;  /* 0x000000000008781c */ /* 0x000fe20003f2f070 */
[----:B------:R-:W-:Y:S02]  /*2510*/  IMAD.IADD R2, R13, 0x1, R152 ;  /* 0x000000010d027824 */ /* 0x000fe400078e0298 */
[----:B------:R-:W-:Y:S01]  /*2520*/  IMAD.IADD R20, R11, 0x1, R150 ;  /* 0x000000010b147824 */ /* 0x000fe200078e0296 */
[----:B------:R-:W-:Y:S02]  /*2530*/  ISETP.NE.AND P0, PT, R14, 0x2, PT ;  /* 0x000000020e00780c */ /* 0x000fe40003f05270 */
[----:B------:R-:W-:Y:S02]  /*2540*/  R2UR UR20, R2 ;  /* 0x00000000021472ca */ /* 0x000fe400000e0000 */
[----:B------:R-:W-:Y:S02]  /*2550*/  SEL R3, RZ, 0x1, P0 ;  /* 0x00000001ff037807 */ /* 0x000fe40000000000 */
[----:B------:R-:W-:-:S02]  /*2560*/  SEL R14, R14, RZ, P0 ;  /* 0x000000ff0e0e7207 */ /* 0x000fc40000000000 */
[----:B------:R-:W-:Y:S01]  /*2570*/  LOP3.LUT R12, R12, R3, RZ, 0x3c, !PT ;  /* 0x000000030c0c7212 */ /* 0x000fe200078e3cff */
[----:B------:R-:W-:Y:S05]  /*2580*/  @P2 BRA `(.L_x_37) ;  /* 0xfffffff000002947 */ /* 0x000fea000383ffff */
[----:B----4-:R-:W-:-:S07]  /*2590*/  MOV R0, UR49 ;  /* 0x0000003100007c02 */ /* 0x010fce0008000f00 */
.L_x_38:
[----:B-1----:R-:W-:-:S04]  /*25a0*/  SHF.L.U32 R3, R15, 0x1f, RZ ;  /* 0x0000001f0f037819 */ /* 0x002fc800000006ff */
[----:B------:R1:W2:Y:S03]  /*25b0*/  SYNCS.PHASECHK.TRANS64.TRYWAIT P0, [R0+URZ+0x8], R3 ;  /* 0x00000803000075a7 */ /* 0x0002a600080011ff */
[----:B--2---:R-:W-:Y:S05]  /*25c0*/  @!P0 NANOSLEEP.SYNCS 0x989680 ;  /* 0x009896800000895d */ /* 0x004fea0003900000 */
[----:B------:R-:W2:Y:S02]  /*25d0*/  @!P0 SYNCS.PHASECHK.TRANS64 P0, [R0+URZ+0x8], R3 ;  /* 0x00000803000085a7 */ /* 0x000ea400080010ff */
[----:B--2---:R-:W-:Y:S05]  /*25e0*/  @P0 EXIT ;  /* 0x000000000000094d */ /* 0x004fea0003800000 */
[----:B------:R-:W-:Y:S05]  /*25f0*/  BRA `(.L_x_38) ;  /* 0xfffffffc00e87947 */ /* 0x000fea000383ffff */
.L_x_17:
[----:B------:R-:W-:-:S04]  /*2600*/  UISETP.NE.AND UP1, UPT, UR45, URZ, UPT ;  /* 0x000000ff2d00728c */ /* 0x000fc8000bf25270 */
[----:B------:R-:W-:-:S09]  /*2610*/  UISETP.NE.OR UP1, UPT, UR14, 0x1, UP1 ;  /* 0x000000010e00788c */ /* 0x000fd20008f25670 */
[----:B------:R-:W-:Y:S05]  /*2620*/  BRA.U UP1, `(.L_x_39) ;  /* 0x0000000501487547 */ /* 0x000fea000b800000 */
[----:B------:R-:W-:Y:S01]  /*2630*/  ISETP.NE.AND P2, PT, R2, RZ, PT ;  /* 0x000000ff0200720c */ /* 0x000fe20003f45270 */
[----:B------:R-:W-:Y:S01]  /*2640*/  IMAD.MOV.U32 R12, RZ, RZ, 0x1 ;  /* 0x00000001ff0c7424 */ /* 0x000fe200078e00ff */
[----:B------:R-:W-:Y:S02]  /*2650*/  CS2R R10, SRZ ;  /* 0x00000000000a7805 */ /* 0x000fe4000001ff00 */
[----:B------:R-:W-:Y:S01]  /*2660*/  CS2R R8, SRZ ;  /* 0x0000000000087805 */ /* 0x000fe2000001ff00 */
[----:B------:R-:W-:Y:S01]  /*2670*/  UMOV UR6, 0x400 ;  /* 0x0000040000067882 */ /* 0x000fe20000000000 */
[----:B------:R-:W-:Y:S01]  /*2680*/  UMOV UR5, URZ ;  /* 0x000000ff00057c82 */ /* 0x000fe20008000000 */
[----:B------:R-:W-:-:S12]  /*2690*/  ULEA UR6, UR45, UR6, 0x18 ;  /* 0x000000062d067291 */ /* 0x000fd8000f8ec0ff */
.L_x_43:
[----:B------:R-:W-:Y:S02]  /*26a0*/  LEA R0, R8, UR6, 0x3 ;  /* 0x0000000608007c11 */ /* 0x000fe4000f8e18ff */
[----:B------:R-:W-:-:S03]  /*26b0*/  SHF.L.U32 R5, R9, 0x1f, RZ ;  /* 0x0000001f09057819 */ /* 0x000fc600000006ff */
[----:B------:R-:W-:Y:S01]  /*26c0*/  VIADD R4, R0, 0xa0 ;  /* 0x000000a000047836 */ /* 0x000fe20000000000 */
[----:B------:R-:W1:Y:S02]  /*26d0*/  SYNCS.PHASECHK.TRANS64.TRYWAIT P0, [R0+URZ+0x90], R5 ;  /* 0x00009005000075a7 */ /* 0x000e6400080011ff */
[----:B-1----:R-:W-:Y:S05]  /*26e0*/  @!P0 BRA `(.L_x_40) ;  /* 0x0000009800048947 */ /* 0x002fea0003800000 */
.L_x_135:
[----:B------:R-:W-:Y:S01]  /*26f0*/  ULEA UR4, UR5, UR6, 0x3 ;  /* 0x0000000605047291 */ /* 0x000fe2000f8e18ff */
[----:B------:R-:W-:Y:S02]  /*2700*/  PRMT R4, RZ, 0x654, R4 ;  /* 0x00000654ff047816 */ /* 0x000fe40000000004 */
[----:B-1----:R-:W-:Y:S01]  /*2710*/  SHF.L.U32 R5, R12, 0x1f, RZ ;  /* 0x0000001f0c057819 */ /* 0x002fe200000006ff */
[----:B------:R-:W-:Y:S01]  /*2720*/  UIADD3 UR7, UPT, UPT, UR4, 0x60, URZ ;  /* 0x0000006004077890 */ /* 0x000fe2000fffe0ff */
[----:B------:R1:W-:Y:S05]  /*2730*/  SYNCS.ARRIVE.TRANS64.RED.A1T0 RZ, [R4+URZ], RZ ;  /* 0x000000ff04ff79a7 */ /* 0x0003ea00081004ff */
[----:B------:R-:W-:Y:S01]  /*2740*/  IMAD.U32 R7, RZ, RZ, UR7 ;  /* 0x00000007ff077e24 */ /* 0x000fe2000f8e00ff */
[----:B------:R-:W2:Y:S04]  /*2750*/  SYNCS.PHASECHK.TRANS64.TRYWAIT P0, [UR4+0x70], R5 ;  /* 0x00007005ff0075a7 */ /* 0x000ea80008001104 */
[----:B------:R-:W-:Y:S01]  /*2760*/  PRMT R6, R2, 0x654, R7 ;  /* 0x0000065402067816 */ /* 0x000fe20000000007 */
[----:B-1----:R-:W-:Y:S01]  /*2770*/  @!P2 IMAD.MOV.U32 R4, RZ, RZ, 0x10 ;  /* 0x00000010ff04a424 */ /* 0x002fe200078e00ff */
[----:B--2---:R-:W-:Y:S06]  /*2780*/  @!P0 BRA `(.L_x_41) ;  /* 0x0000009400f08947 */ /* 0x004fec0003800000 */
.L_x_137:
[----:B------:R-:W-:Y:S01]  /*2790*/  ULEA UR8, UR5, UR6, 0x4 ;  /* 0x0000000605087291 */ /* 0x000fe2000f8e20ff */
[----:B------:R-:W-:Y:S01]  /*27a0*/  SEL R3, R6, R3, !P2 ;  /* 0x0000000306037207 */ /* 0x000fe20005000000 */
[----:B------:R-:W-:Y:S01]  /*27b0*/  UIADD3 UR9, UPT, UPT, UR4, 0x60, URZ ;  /* 0x0000006004097890 */ /* 0x000fe2000fffe0ff */
[----:B-1----:R-:W-:Y:S01]  /*27c0*/  LEA R0, R11, UR6, 0x3 ;  /* 0x000000060b007c11 */ /* 0x002fe2000f8e18ff */
[----:B------:R-:W-:Y:S01]  /*27d0*/  UIADD3 UR8, UPT, UPT, UR8, 0xc0, URZ ;  /* 0x000000c008087890 */ /* 0x000fe2000fffe0ff */
[----:B------:R-:W-:Y:S01]  /*27e0*/  SHF.L.U32 R5, R10, 0x1f, RZ ;  /* 0x0000001f0a057819 */ /* 0x000fe200000006ff */
[----:B------:R1:W-:Y:S01]  /*27f0*/  @!P2 SYNCS.ARRIVE.TRANS64.RED RZ, [R3+URZ], R4 ;  /* 0x0000000403ffa9a7 */ /* 0x0003e200080004ff */
[----:B------:R-:W-:Y:S01]  /*2800*/  UIADD3 UR4, UPT, UPT, UR5, 0x1, URZ ;  /* 0x0000000105047890 */ /* 0x000fe2000fffe0ff */
[----:B------:R-:W-:-:S03]  /*2810*/  VIADD R8, R8, 0x1 ;  /* 0x0000000108087836 */ /* 0x000fc60000000000 */
[----:B------:R-:W-:Y:S02]  /*2820*/  UISETP.NE.AND UP0, UPT, UR4, 0x2, UPT ;  /* 0x000000020400788c */ /* 0x000fe4000bf05270 */
[----:B------:R-:W-:Y:S06]  /*2830*/  UGETNEXTWORKID.BROADCAST [UR8], [UR9] ;  /* 0x00000000080073ca */ /* 0x000fec0008000100 */
[----:B------:R-:W-:Y:S01]  /*2840*/  USEL UR7, URZ, 0x1, UP0 ;  /* 0x00000001ff077887 */ /* 0x000fe20008000000 */
[----:B------:R-:W-:Y:S01]  /*2850*/  ISETP.NE.AND P0, PT, R8, 0x2, PT ;  /* 0x000000020800780c */ /* 0x000fe20003f05270 */
[----:B------:R-:W-:Y:S01]  /*2860*/  USEL UR5, UR4, URZ, UP0 ;  /* 0x000000ff04057287 */ /* 0x000fe20008000000 */
[----:B------:R-:W2:Y:S03]  /*2870*/  SYNCS.PHASECHK.TRANS64.TRYWAIT P1, [R0+URZ+0x60], R5 ;  /* 0x00006005000075a7 */ /* 0x000ea600080211ff */
[----:B------:R-:W-:Y:S01]  /*2880*/  LOP3.LUT R12, R12, UR7, RZ, 0x3c, !PT ;  /* 0x000000070c0c7c12 */ /* 0x000fe2000f8e3cff */
[----:B-12---:R-:W-:Y:S07]  /*2890*/  @!P1 BRA `(.L_x_42) ;  /* 0x0000009400c49947 */ /* 0x006fee0003800000 */
.L_x_138:
[C---:B------:R-:W-:Y:S01]  /*28a0*/  LEA R4, R11.reuse, UR6, 0x4 ;  /* 0x000000060b047c11 */ /* 0x040fe2000f8e20ff */
[----:B-1----:R-:W-:Y:S01]  /*28b0*/  VIADD R0, R0, 0x70 ;  /* 0x0000007000007836 */ /* 0x002fe20000000000 */
[----:B------:R-:W-:Y:S01]  /*28c0*/  SEL R8, R8, RZ, P0 ;  /* 0x000000ff08087207 */ /* 0x000fe20000000000 */
[----:B------:R-:W-:-:S03]  /*28d0*/  VIADD R11, R11, 0x1 ;  /* 0x000000010b0b7836 */ /* 0x000fc60000000000 */
[----:B------:R-:W1:Y:S01]  /*28e0*/  LDS.128 R4, [R4+0xc0] ;  /* 0x0000c00004047984 */ /* 0x000e620000000c00 */
[----:B------:R-:W-:Y:S02]  /*28f0*/  PRMT R0, RZ, 0x654, R0 ;  /* 0x00000654ff007816 */ /* 0x000fe40000000000 */
[C---:B------:R-:W-:Y:S01]  /*2900*/  ISETP.NE.AND P1, PT, R11.reuse, 0x2, PT ;  /* 0x000000020b00780c */ /* 0x040fe20003f25270 */
[----:B------:R-:W-:Y:S01]  /*2910*/  @!PT LDS RZ, [RZ] ;  /* 0x00000000fffff984 */ /* 0x000fe20000000800 */
[----:B------:R-:W-:Y:S01]  /*2920*/  @!PT LDS RZ, [RZ] ;  /* 0x00000000fffff984 */ /* 0x000fe20000000800 */
[----:B------:R-:W-:Y:S01]  /*2930*/  @!PT LDS RZ, [RZ] ;  /* 0x00000000fffff984 */ /* 0x000fe20000000800 */
[----:B------:R-:W-:Y:S01]  /*2940*/  @!PT LDS RZ, [RZ] ;  /* 0x00000000fffff984 */ /* 0x000fe20000000800 */
[----:B------:R2:W-:Y:S06]  /*2950*/  MEMBAR.ALL.CTA ;  /* 0x0000000000007992 */ /* 0x0005ec0000008000 */
[----:B--2---:R-:W2:Y:S01]  /*2960*/  FENCE.VIEW.ASYNC.S ;  /* 0x00000000000073c6 */ /* 0x004ea20000000000 */
[----:B------:R-:W-:Y:S01]  /*2970*/  SEL R11, R11, RZ, P1 ;  /* 0x000000ff0b0b7207 */ /* 0x000fe20000800000 */
[----:B--2---:R2:W-:Y:S01]  /*2980*/  SYNCS.ARRIVE.TRANS64.RED.A1T0 RZ, [R0+URZ], RZ ;  /* 0x000000ff00ff79a7 */ /* 0x0045e200081004ff */
[----:B-1----:R-:W-:-:S02]  /*2990*/  LOP3.LUT P3, RZ, R6, 0x1, RZ, 0xc0, !PT ;  /* 0x0000000106ff7812 */ /* 0x002fc4000786c0ff */
[----:B------:R-:W-:-:S04]  /*29a0*/  SEL R5, RZ, 0x1, P1 ;  /* 0x00000001ff057807 */ /* 0x000fc80000800000 */
[----:B------:R-:W-:Y:S02]  /*29b0*/  LOP3.LUT R10, R10, R5, RZ, 0x3c, !PT ;  /* 0x000000050a0a7212 */ /* 0x000fe400078e3cff */
[----:B--2---:R-:W-:-:S04]  /*29c0*/  SEL R0, RZ, 0x1, P0 ;  /* 0x00000001ff007807 */ /* 0x004fc80000000000 */
[----:B------:R-:W-:Y:S01]  /*29d0*/  LOP3.LUT R9, R9, R0, RZ, 0x3c, !PT ;  /* 0x0000000009097212 */ /* 0x000fe200078e3cff */
[----:B------:R-:W-:Y:S06]  /*29e0*/  @P3 BRA `(.L_x_43) ;  /* 0xfffffffc002c3947 */ /* 0x000fec000383ffff */
[----:B------:R-:W-:Y:S01]  /*29f0*/  ULEA UR4, UR5, UR6, 0x3 ;  /* 0x0000000605047291 */ /* 0x000fe2000f8e18ff */
[----:B------:R-:W-:-:S08]  /*2a00*/  SHF.L.U32 R3, R12, 0x1f, RZ ;  /* 0x0000001f0c037819 */ /* 0x000fd000000006ff */
[----:B------:R-:W1:Y:S02]  /*2a10*/  SYNCS.PHASECHK.TRANS64 P0, [UR4+0x70], R3 ;  /* 0x00007003ff0075a7 */ /* 0x000e640008001004 */
[----:B-1----:R-:W-:Y:S05]  /*2a20*/  @P0 BRA `(.L_x_44) ;  /* 0x0000000000080947 */ /* 0x002fea0003800000 */
[----:B------:R-:W1:Y:S02]  /*2a30*/  SYNCS.PHASECHK.TRANS64.TRYWAIT P0, [UR4+0x70], R3 ;  /* 0x00007003ff0075a7 */ /* 0x000e640008001104 */
[----:B-1----:R-:W-:Y:S05]  /*2a40*/  @!P0 BRA `(.L_x_45) ;  /* 0x00000094006c8947 */ /* 0x002fea0003800000 */
.L_x_44:
[----:B------:R-:W-:-:S04]  /*2a50*/  UIADD3 UR7, UPT, UPT, UR5, 0x1, URZ ;  /* 0x0000000105077890 */ /* 0x000fc8000fffe0ff */
[----:B------:R-:W-:-:S04]  /*2a60*/  UISETP.NE.AND UP0, UPT, UR7, 0x2, UPT ;  /* 0x000000020700788c */ /* 0x000fc8000bf05270 */
[----:B------:R-:W-:Y:S02]  /*2a70*/  USEL UR8, URZ, 0x1, UP0 ;  /* 0x00000001ff087887 */ /* 0x000fe40008000000 */
[----:B------:R-:W-:-:S04]  /*2a80*/  USEL UR7, UR7, URZ, UP0 ;  /* 0x000000ff07077287 */ /* 0x000fc80008000000 */
[----:B------:R-:W-:Y:S01]  /*2a90*/  ULEA UR7, UR7, UR6, 0x3 ;  /* 0x0000000607077291 */ /* 0x000fe2000f8e18ff */
[----:B-1----:R-:W-:-:S04]  /*2aa0*/  LOP3.LUT R3, R12, UR8, RZ, 0x3c, !PT ;  /* 0x000000080c037c12 */ /* 0x002fc8000f8e3cff */
[----:B------:R-:W-:-:S04]  /*2ab0*/  SHF.L.U32 R0, R3, 0x1f, RZ ;  /* 0x0000001f03007819 */ /* 0x000fc800000006ff */
[----:B------:R-:W1:Y:S02]  /*2ac0*/  SYNCS.PHASECHK.TRANS64 P0, [UR7+0x70], R0 ;  /* 0x00007000ff0075a7 */ /* 0x000e640008001007 */
[----:B-1----:R-:W-:Y:S05]  /*2ad0*/  @P0 EXIT ;  /* 0x000000000000094d */ /* 0x002fea0003800000 */
[----:B------:R-:W-:Y:S02]  /*2ae0*/  SHF.L.U32 R3, R3, 0x1f, RZ ;  /* 0x0000001f03037819 */ /* 0x000fe400000006ff */
[----:B------:R-:W-:-:S07]  /*2af0*/  MOV R0, UR7 ;  /* 0x0000000700007c02 */ /* 0x000fce0008000f00 */
.L_x_46:
[----:B-1----:R1:W2:Y:S02]  /*2b00*/  SYNCS.PHASECHK.TRANS64.TRYWAIT P0, [R0+URZ+0x70], R3 ;  /* 0x00007003000075a7 */ /* 0x0022a400080011ff */
[----:B--2---:R-:W-:Y:S05]  /*2b10*/  @!P0 NANOSLEEP.SYNCS 0x989680 ;  /* 0x009896800000895d */ /* 0x004fea0003900000 */
[----:B------:R-:W2:Y:S02]  /*2b20*/  @!P0 SYNCS.PHASECHK.TRANS64 P0, [R0+URZ+0x70], R3 ;  /* 0x00007003000085a7 */ /* 0x000ea400080010ff */
[----:B--2---:R-:W-:Y:S05]  /*2b30*/  @P0 EXIT ;  /* 0x000000000000094d */ /* 0x004fea0003800000 */
[----:B------:R-:W-:Y:S05]  /*2b40*/  BRA `(.L_x_46) ;  /* 0xfffffffc00ec7947 */ /* 0x000fea000383ffff */
.L_x_39:
[----:B------:R-:W-:-:S09]  /*2b50*/  UISETP.NE.AND UP1, UPT, UR14, URZ, UPT ;  /* 0x000000ff0e00728c */ /* 0x000fd2000bf25270 */
[----:B------:R-:W-:Y:S05]  /*2b60*/  BRA.U UP1, `(.L_x_47) ;  /* 0x0000001d01107547 */ /* 0x000fea000b800000 */
[----:B------:R-:W-:Y:S01]  /*2b70*/  UMOV UR4, 0x40 ;  /* 0x0000004000047882 */ /* 0x000fe20000000000 */
[----:B------:R-:W-:Y:S01]  /*2b80*/  NOP ;  /* 0x0000000000007918 */ /* 0x000fe20000000000 */
[----:B------:R-:W-:Y:S01]  /*2b90*/  ULEA UR5, UR45, UR4, 0x18 ;  /* 0x000000042d057291 */ /* 0x000fe2000f8ec0ff */
[----:B------:R-:W-:Y:S02]  /*2ba0*/  UMOV UR6, 0x400 ;  /* 0x0000040000067882 */ /* 0x000fe40000000000 */
[----:B------:R-:W-:-:S06]  /*2bb0*/  ULEA UR6, UR45, UR6, 0x18 ;  /* 0x000000062d067291 */ /* 0x000fcc000f8ec0ff */
[----:B------:R-:W1:Y:S02]  /*2bc0*/  LDS.U8 R0, [UR5+0x1c] ;  /* 0x00001c05ff007984 */ /* 0x000e640008000000 */
[----:B-1----:R-:W-:-:S13]  /*2bd0*/  ISETP.NE.AND P0, PT, R0, RZ, PT ;  /* 0x000000ff0000720c */ /* 0x002fda0003f05270 */
[----:B------:R-:W-:Y:S05]  /*2be0*/  @P0 BRA `(.L_x_48) ;  /* 0x0000000000580947 */ /* 0x000fea0003800000 */
[----:B------:R-:W-:-:S13]  /*2bf0*/  ELECT P0, URZ, PT ;  /* 0x0000000000ff782f */ /* 0x000fda0003800000 */
[----:B------:R-:W-:Y:S05]  /*2c00*/  @!P0 BRA `(.L_x_49) ;  /* 0x0000000000608947 */ /* 0x000fea0003800000 */
[----:B------:R-:W-:Y:S01]  /*2c10*/  UMOV UR4, 0x10 ;  /* 0x0000001000047882 */ /* 0x000fe20000000000 */
[----:B------:R-:W-:Y:S01]  /*2c20*/  HFMA2 R0, -RZ, RZ, 0, 5.9604644775390625e-08 ;  /* 0x00000001ff007431 */ /* 0x000fe200000001ff */
[----:B------:R-:W-:-:S03]  /*2c30*/  MOV R2, 0xffff ;  /* 0x0000ffff00027802 */ /* 0x000fc60000000f00 */
[----:B------:R-:W-:Y:S04]  /*2c40*/  DEPBAR.LE SB1, 0x36 ;  /* 0x00009d800000791a */ /* 0x000fe80000000000 */
[----:B------:R-:W1:Y:S02]  /*2c50*/  UTCATOMSWS.FIND_AND_SET.ALIGN UP0, UR4, UR4 ;  /* 0x00000004000475e3 */ /* 0x000e640008000800 */
[----:B-1----:R-:W-:Y:S01]  /*2c60*/  MOV R3, UR4 ;  /* 0x0000000400037c02 */ /* 0x002fe20008000f00 */
[----:B------:R-:W-:Y:S06]  /*2c70*/  BRA.U UP0, `(.L_x_50) ;  /* 0x0000000100187547 */ /* 0x000fec000b800000 */
.L_x_51:
[----:B------:R-:W-:Y:S05]  /*2c80*/  NANOSLEEP 0x64 ;  /* 0x000000640000795d */ /* 0x000fea0003800000 */
[----:B------:R-:W-:-:S05]  /*2c90*/  UMOV UR4, 0x10 ;  /* 0x0000001000047882 */ /* 0x000fca0000000000 */
[----:B------:R-:W-:Y:S04]  /*2ca0*/  DEPBAR.LE SB1, 0x36 ;  /* 0x00009d800000791a */ /* 0x000fe80000000000 */
[----:B------:R-:W1:Y:S02]  /*2cb0*/  UTCATOMSWS.FIND_AND_SET.ALIGN UP0, UR4, UR4 ;  /* 0x00000004000475e3 */ /* 0x000e640008000800 */
[----:B-1----:R-:W-:Y:S01]  /*2cc0*/  MOV R3, UR4 ;  /* 0x0000000400037c02 */ /* 0x002fe20008000f00 */
[----:B------:R-:W-:Y:S05]  /*2cd0*/  BRA.U !UP0, `(.L_x_51) ;  /* 0xfffffffd08e87547 */ /* 0x000fea000b83ffff */
.L_x_50:
[-C--:B------:R-:W-:Y:S02]  /*2ce0*/  SHF.L.U32 R2, R2, R3.reuse, RZ ;  /* 0x0000000302027219 */ /* 0x080fe400000006ff */
[----:B------:R-:W-:Y:S01]  /*2cf0*/  SHF.L.U32 R0, R0, R3, RZ ;  /* 0x0000000300007219 */ /* 0x000fe200000006ff */
[----:B------:R-:W-:Y:S02]  /*2d00*/  IMAD.SHL.U32 R3, R3, 0x20, RZ ;  /* 0x0000002003037824 */ /* 0x000fe400078e00ff */
[----:B------:R1:W-:Y:S04]  /*2d10*/  ATOMS.OR RZ, [UR5+0x14], R2 ;  /* 0x00001402ffff798c */ /* 0x0003e8000b000005 */
[----:B------:R1:W-:Y:S04]  /*2d20*/  ATOMS.OR RZ, [UR5+0x18], R0 ;  /* 0x00001800ffff798c */ /* 0x0003e8000b000005 */
[----:B------:R1:W-:Y:S01]  /*2d30*/  STS [UR6+0xe0], R3 ;  /* 0x0000e003ff007988 */ /* 0x0003e20008000806 */
[----:B------:R-:W-:Y:S05]  /*2d40*/  BRA `(.L_x_49) ;  /* 0x0000000000107947 */ /* 0x000fea0003800000 */
.L_x_48:
[----:B------:R-:W-:Y:S02]  /*2d50*/  MOV R0, 0xffffffff ;  /* 0xffffffff00007802 */ /* 0x000fe40000000f00 */
[----:B------:R-:W-:-:S03]  /*2d60*/  MOV R2, 0x2d90 ;  /* 0x00002d9000027802 */ /* 0x000fc60000000f00 */
[----:B------:R1:W-:Y:S04]  /*2d70*/  STS [UR6+0xe0], R0 ;  /* 0x0000e000ff007988 */ /* 0x0003e80008000806 */
[----:B-1-3-5:R-:W-:Y:S05]  /*2d80*/  CALL.REL.NOINC `($__internal_1_$__cuda_sm10x_tcgen05_guardrail_trap_phase_invalid_during_alloc) ;  /* 0x0000009800887944 */ /* 0x02afea0003c00000 */
.L_x_49:
[----:B------:R-:W-:Y:S05]  /*2d90*/  WARPSYNC.ALL ;  /* 0x0000000000007948 */ /* 0x000fea0003800000 */
[----:B------:R-:W2:Y:S01]  /*2da0*/  S2UR UR4, SR_CgaCtaId ;  /* 0x00000000000479c3 */ /* 0x000ea20000008800 */
[----:B------:R-:W-:Y:S01]  /*2db0*/  UMOV UR6, 0x400 ;  /* 0x0000040000067882 */ /* 0x000fe20000000000 */
[----:B------:R-:W-:-:S06]  /*2dc0*/  NOP ;  /* 0x0000000000007918 */ /* 0x000fcc0000000000 */
[----:B------:R-:W-:Y:S06]  /*2dd0*/  BAR.ARV 0x6, 0xa0 ;  /* 0x0182800000007b1d */ /* 0x000fec0000002000 */
[----:B------:R-:W4:Y:S01]  /*2de0*/  LDCU UR9, c[0x0][0x38c] ;  /* 0x00007180ff0977ac */ /* 0x000f220008000800 */
[----:B------:R-:W-:Y:S02]  /*2df0*/  HFMA2 R21, -RZ, RZ, 0, 0 ;  /* 0x00000000ff157431 */ /* 0x000fe400000001ff */
[----:B------:R-:W-:Y:S01]  /*2e00*/  IMAD.MOV.U32 R20, RZ, RZ, 0x1 ;  /* 0x00000001ff147424 */ /* 0x000fe200078e00ff */
[----:B------:R-:W-:Y:S01]  /*2e10*/  MOV R4, RZ ;  /* 0x000000ff00047202 */ /* 0x000fe20000000f00 */
[----:B------:R-:W-:Y:S01]  /*2e20*/  UMOV UR66, URZ ;  /* 0x000000ff00427c82 */ /* 0x000fe20008000000 */
[----:B------:R-:W-:Y:S01]  /*2e30*/  UMOV UR64, URZ ;  /* 0x000000ff00407c82 */ /* 0x000fe20008000000 */
[----:B------:R-:W-:Y:S01]  /*2e40*/  UMOV UR62, URZ ;  /* 0x000000ff003e7c82 */ /* 0x000fe20008000000 */
[----:B------:R-:W-:Y:S01]  /*2e50*/  UMOV UR60, URZ ;  /* 0x000000ff003c7c82 */ /* 0x000fe20008000000 */
[----:B------:R-:W-:Y:S01]  /*2e60*/  IMAD.U32 R46, RZ, RZ, UR66 ;  /* 0x00000042ff2e7e24 */ /* 0x000fe2000f8e00ff */
[----:B------:R-:W-:Y:S01]  /*2e70*/  UMOV UR53, 0x40004040 ;  /* 0x4000404000357882 */ /* 0x000fe20000000000 */
[----:B--2---:R-:W-:Y:S01]  /*2e80*/  ULEA UR6, UR4, UR6, 0x18 ;  /* 0x0000000604067291 */ /* 0x004fe2000f8ec0ff */
[----:B------:R-:W-:Y:S01]  /*2e90*/  IMAD.U32 R44, RZ, RZ, UR64 ;  /* 0x00000040ff2c7e24 */ /* 0x000fe2000f8e00ff */
[----:B------:R-:W-:Y:S01]  /*2ea0*/  UMOV UR51, 0x40004040 ;  /* 0x4000404000337882 */ /* 0x000fe20000000000 */
[----:B------:R-:W-:Y:S01]  /*2eb0*/  IMAD.U32 R42, RZ, RZ, UR62 ;  /* 0x0000003eff2a7e24 */ /* 0x000fe2000f8e00ff */
[----:B------:R-:W-:Y:S01]  /*2ec0*/  UIADD3 UR10, UPT, UPT, UR6, 0x8, URZ ;  /* 0x00000008060a7890 */ /* 0x000fe2000fffe0ff */
[----:B------:R-:W-:Y:S01]  /*2ed0*/  IMAD.U32 R40, RZ, RZ, UR60 ;  /* 0x0000003cff287e24 */ /* 0x000fe2000f8e00ff */
[----:B------:R-:W-:-:S02]  /*2ee0*/  UIADD3 UR12, UPT, UPT, UR6, 0x28c00, URZ ;  /* 0x00028c00060c7890 */ /* 0x000fc4000fffe0ff */
[----:B----4-:R-:W-:Y:S01]  /*2ef0*/  UIADD3 UR9, UPT, UPT, UR9, 0xff, URZ ;  /* 0x000000ff09097890 */ /* 0x010fe2000fffe0ff */
[----:B-1----:R-:W1:Y:S01]  /*2f00*/  LDS R0, [UR6+0xe0] ;  /* 0x0000e006ff007984 */ /* 0x002e620008000800 */
[----:B------:R-:W-:Y:S02]  /*2f10*/  UIADD3 UR14, UPT, UPT, UR6, 0x8, URZ ;  /* 0x00000008060e7890 */ /* 0x000fe4000fffe0ff */
[----:B------:R-:W-:Y:S02]  /*2f20*/  USHF.R.S32.HI UR4, URZ, 0x1f, UR9 ;  /* 0x0000001fff047899 */ /* 0x000fe40008011409 */
[----:B------:R-:W-:Y:S02]  /*2f30*/  UIADD3 UR13, UPT, UPT, UR6, 0x80, URZ ;  /* 0x00000080060d7890 */ /* 0x000fe4000fffe0ff */
[----:B------:R-:W-:Y:S02]  /*2f40*/  UIADD3 UR8, UPT, UPT, UR6, 0x10800, URZ ;  /* 0x0001080006087890 */ /* 0x000fe4000fffe0ff */
[----:B------:R-:W-:-:S02]  /*2f50*/  UIADD3 UR7, UPT, UPT, UR6, 0x18800, URZ ;  /* 0x0001880006077890 */ /* 0x000fc4000fffe0ff */
[----:B------:R-:W-:Y:S01]  /*2f60*/  UIADD3 UR11, UPT, UPT, UR6, 0x28800, URZ ;  /* 0x00028800060b7890 */ /* 0x000fe2000fffe0ff */
[----:B------:R-:W-:Y:S01]  /*2f70*/  UMOV UR49, 0x40004040 ;  /* 0x4000404000317882 */ /* 0x000fe20000000000 */
[----:B------:R-:W-:Y:S01]  /*2f80*/  UMOV UR47, 0x40004040 ;  /* 0x40004040002f7882 */ /* 0x000fe20000000000 */
[----:B------:R-:W-:Y:S01]  /*2f90*/  UMOV UR45, 0x40004040 ;  /* 0x40004040002d7882 */ /* 0x000fe20000000000 */
[----:B------:R-:W-:Y:S01]  /*2fa0*/  UMOV UR43, 0x40004040 ;  /* 0x40004040002b7882 */ /* 0x000fe20000000000 */
[----:B------:R-:W-:Y:S01]  /*2fb0*/  UMOV UR41, 0x40004040 ;  /* 0x4000404000297882 */ /* 0x000fe20000000000 */
[----:B------:R-:W-:Y:S01]  /*2fc0*/  UMOV UR39, 0x40004040 ;  /* 0x4000404000277882 */ /* 0x000fe20000000000 */
[----:B------:R-:W-:Y:S01]  /*2fd0*/  UMOV UR37, 0x40004040 ;  /* 0x4000404000257882 */ /* 0x000fe20000000000 */
[----:B-1----:R-:W-:Y:S01]  /*2fe0*/  R2UR UR5, R0 ;  /* 0x00000000000572ca */ /* 0x002fe200000e0000 */
[----:B------:R-:W-:Y:S01]  /*2ff0*/  IMAD.U32 R0, RZ, RZ, UR10 ;  /* 0x0000000aff007e24 */ /* 0x000fe2000f8e00ff */
[----:B------:R-:W-:Y:S01]  /*3000*/  ULEA.HI UR10, UR4, UR9, URZ, 0x8 ;  /* 0x00000009040a7291 */ /* 0x000fe2000f8f40ff */
[----:B------:R-:W-:Y:S01]  /*3010*/  IMAD.U32 R0, RZ, RZ, UR14 ;  /* 0x0000000eff007e24 */ /* 0x000fe2000f8e00ff */
[----:B------:R-:W-:Y:S01]  /*3020*/  USHF.R.U32.HI UR4, URZ, 0x4, UR12 ;  /* 0x00000004ff047899 */ /* 0x000fe2000801160c */
[----:B------:R-:W-:Y:S01]  /*3030*/  MOV R0, UR13 ;  /* 0x0000000d00007c02 */ /* 0x000fe20008000f00 */
[----:B------:R-:W-:-:S02]  /*3040*/  USHF.R.S32.HI UR24, URZ, 0x8, UR10 ;  /* 0x00000008ff187899 */ /* 0x000fc4000801140a */
[----:B------:R-:W-:Y:S02]  /*3050*/  ULOP3.LUT UR4, UR4, 0x3fff, URZ, 0xc0, !UPT ;  /* 0x00003fff04047892 */ /* 0x000fe4000f8ec0ff */
[----:B------:R-:W-:Y:S02]  /*3060*/  USHF.R.U32.HI UR9, URZ, 0x4, UR8 ;  /* 0x00000004ff097899 */ /* 0x000fe40008011608 */
[----:B------:R-:W-:Y:S01]  /*3070*/  USHF.R.U32.HI UR8, URZ, 0x4, UR7 ;  /* 0x00000004ff087899 */ /* 0x000fe20008011607 */
[----:B------:R-:W-:Y:S01]  /*3080*/  IMAD.U32 R8, RZ, RZ, UR24 ;  /* 0x00000018ff087e24 */ /* 0x000fe2000f8e00ff */
[----:B------:R-:W-:Y:S02]  /*3090*/  UIADD3 UR68, UPT, UPT, UR5, -0x3ffffe3c, URZ ;  /* 0xc00001c405447890 */ /* 0x000fe4000fffe0ff */
[----:B------:R-:W-:Y:S02]  /*30a0*/  UIADD3 UR69, UPT, UPT, UR5, -0x3ffffe30, URZ ;  /* 0xc00001d005457890 */ /* 0x000fe4000fffe0ff */
[----:B------:R-:W-:-:S02]  /*30b0*/  USHF.R.U32.HI UR7, URZ, 0x4, UR11 ;  /* 0x00000004ff077899 */ /* 0x000fc4000801160b */
[----:B------:R-:W-:Y:S01]  /*30c0*/  MOV R2, UR68 ;  /* 0x0000004400027c02 */ /* 0x000fe20008000f00 */
[----:B------:R-:W-:Y:S01]  /*30d0*/  ULOP3.LUT UR14, UR4, 0x10000, URZ, 0xfc, !UPT ;  /* 0x00010000040e7892 */ /* 0x000fe2000f8efcff */
[----:B------:R-:W-:Y:S01]  /*30e0*/  IMAD.U32 R0, RZ, RZ, UR69 ;  /* 0x00000045ff007e24 */ /* 0x000fe2000f8e00ff */
[----:B------:R-:W-:Y:S01]  /*30f0*/  UIADD3 UR4, UPT, UPT, UR24, -0x1, URZ ;  /* 0xffffffff18047890 */ /* 0x000fe2000fffe0ff */
[----:B------:R-:W-:Y:S01]  /*3100*/  SHF.R.U32.HI R2, RZ, 0x11, R2 ;  /* 0x00000011ff027819 */ /* 0x000fe20000011602 */
[----:B------:R-:W-:Y:S02]  /*3110*/  ULOP3.LUT UR7, UR7, 0x3fff, URZ, 0xc0, !UPT ;  /* 0x00003fff07077892 */ /* 0x000fe4000f8ec0ff */
[----:B------:R-:W-:Y:S01]  /*3120*/  SHF.R.U32.HI R0, RZ, 0x1a, R0 ;  /* 0x0000001aff007819 */ /* 0x000fe20000011600 */
[----:B------:R-:W-:Y:S01]  /*3130*/  UIADD3 UR76, UPT, UPT, UR5, -0x7ffffe40, URZ ;  /* 0x800001c0054c7890 */ /* 0x000fe2000fffe0ff */
[----:B------:R-:W-:Y:S01]  /*3140*/  LOP3.LUT R2, R2, 0x6000, RZ, 0xc0, !PT ;  /* 0x0000600002027812 */ /* 0x000fe200078ec0ff */
[----:B------:R-:W-:Y:S01]  /*3150*/  UIADD3 UR19, UPT, UPT, UR5, 0x400001c8, URZ ;  /* 0x400001c805137890 */ /* 0x000fe2000fffe0ff */
[----:B------:R-:W-:Y:S01]  /*3160*/  IMAD.U32 R7, RZ, RZ, UR4 ;  /* 0x00000004ff077e24 */ /* 0x000fe2000f8e00ff */
[----:B------:R-:W-:Y:S01]  /*3170*/  ULOP3.LUT UR8, UR8, 0x3fff, URZ, 0xc0, !UPT ;  /* 0x00003fff08087892 */ /* 0x000fe2000f8ec0ff */
[----:B------:R-:W-:Y:S01]  /*3180*/  LOP3.LUT R0, R0, 0x30, RZ, 0xc0, !PT ;  /* 0x0000003000007812 */ /* 0x000fe200078ec0ff */
[----:B------:R-:W-:Y:S01]  /*3190*/  UIADD3 UR21, UPT, UPT, UR5, 0x400001c0, URZ ;  /* 0x400001c005157890 */ /* 0x000fe2000fffe0ff */
[----:B------:R-:W-:Y:S01]  /*31a0*/  LOP3.LUT R3, R2, 0x8c0, RZ, 0xfc, !PT ;  /* 0x000008c002037812 */ /* 0x000fe200078efcff */
[----:B------:R-:W-:Y:S01]  /*31b0*/  ULOP3.LUT UR16, UR7, 0x10000, URZ, 0xfc, !UPT ;  /* 0x0001000007107892 */ /* 0x000fe2000f8efcff */
[----:B------:R-:W-:Y:S01]  /*31c0*/  IMAD.U32 R9, RZ, RZ, UR19 ;  /* 0x00000013ff097e24 */ /* 0x000fe2000f8e00ff */
[----:B------:R-:W-:Y:S01]  /*31d0*/  USHF.R.U32.HI UR4, URZ, 0x11, UR76 ;  /* 0x00000011ff047899 */ /* 0x000fe2000801164c */
[----:B------:R-:W-:Y:S01]  /*31e0*/  PRMT R0, R0, 0x5410, R3 ;  /* 0x0000541000007816 */ /* 0x000fe20000000003 */
[----:B------:R-:W-:Y:S01]  /*31f0*/  USHF.R.U32.HI UR7, URZ, 0x1a, UR19 ;  /* 0x0000001aff077899 */ /* 0x000fe20008011613 */
[----:B------:R-:W-:Y:S01]  /*3200*/  IMAD.U32 R10, RZ, RZ, UR21 ;  /* 0x00000015ff0a7e24 */ /* 0x000fe2000f8e00ff */
[----:B------:R-:W-:Y:S01]  /*3210*/  UIADD3 UR23, UPT, UPT, UR5, 0x1c0, URZ ;  /* 0x000001c005177890 */ /* 0x000fe2000fffe0ff */
[----:B------:R-:W-:Y:S01]  /*3220*/  IMAD.MOV.U32 R3, RZ, RZ, RZ ;  /* 0x000000ffff037224 */ /* 0x000fe200078e00ff */
[----:B------:R-:W-:-:S02]  /*3230*/  ULOP3.LUT UR10, UR8, 0x10000, URZ, 0xfc, !UPT ;  /* 0x00010000080a7892 */ /* 0x000fc4000f8efcff */
[----:B------:R-:W-:Y:S02]  /*3240*/  USHF.R.U32.HI UR8, URZ, 0x11, UR21 ;  /* 0x00000011ff087899 */ /* 0x000fe40008011615 */
[----:B------:R-:W-:Y:S01]  /*3250*/  ULOP3.LUT UR54, UR7, 0x30, URZ, 0xc0, !UPT ;  /* 0x0000003007367892 */ /* 0x000fe2000f8ec0ff */
[----:B------:R-:W-:Y:S01]  /*3260*/  IMAD.U32 R14, RZ, RZ, UR23 ;  /* 0x00000017ff0e7e24 */ /* 0x000fe2000f8e00ff */
[----:B------:R-:W-:Y:S01]  /*3270*/  ULOP3.LUT UR7, UR4, 0x6000, URZ, 0xc0, !UPT ;  /* 0x0000600004077892 */ /* 0x000fe2000f8ec0ff */
[C---:B------:R-:W-:Y:S01]  /*3280*/  R2UR UR4, R0.reuse ;  /* 0x00000000000472ca */ /* 0x040fe200000e0000 */
[----:B------:R-:W-:Y:S02]  /*3290*/  USHF.R.U32.HI UR11, URZ, 0x11, UR23 ;  /* 0x00000011ff0b7899 */ /* 0x000fe40008011617 */
[----:B------:R-:W-:Y:S02]  /*32a0*/  ULOP3.LUT UR9, UR9, 0x3fff, URZ, 0xc0, !UPT ;  /* 0x00003fff09097892 */ /* 0x000fe4000f8ec0ff */
[----:B------:R-:W-:Y:S01]  /*32b0*/  ULOP3.LUT UR23, UR8, 0x6000, URZ, 0xc0, !UPT ;  /* 0x0000600008177892 */ /* 0x000fe2000f8ec0ff */
[----:B------:R-:W-:Y:S01]  /*32c0*/  R2UR UR8, R0 ;  /* 0x00000000000872ca */ /* 0x000fe200000e0000 */
[----:B------:R-:W-:-:S02]  /*32d0*/  UIADD3 UR22, UPT, UPT, UR5, 0x1c8, URZ ;  /* 0x000001c805167890 */ /* 0x000fc4000fffe0ff */
[----:B------:R-:W-:Y:S02]  /*32e0*/  UIADD3 UR77, UPT, UPT, UR5, -0x7ffffe38, URZ ;  /* 0x800001c8054d7890 */ /* 0x000fe4000fffe0ff */
[----:B------:R-:W-:Y:S02]  /*32f0*/  UIADD3 UR20, UPT, UPT, UR5, 0x1c4, URZ ;  /* 0x000001c405147890 */ /* 0x000fe4000fffe0ff */
[----:B------:R-:W-:Y:S01]  /*3300*/  UIADD3 UR74, UPT, UPT, UR5, -0x3ffffe40, URZ ;  /* 0xc00001c0054a7890 */ /* 0x000fe2000fffe0ff */
[----:B------:R-:W-:Y:S01]  /*3310*/  IMAD.U32 R5, RZ, RZ, UR4 ;  /* 0x00000004ff057e24 */ /* 0x000fe2000f8e00ff */
[----:B------:R-:W-:Y:S01]  /*3320*/  UIADD3 UR72, UPT, UPT, UR5, 0x400001c4, URZ ;  /* 0x400001c405487890 */ /* 0x000fe2000fffe0ff */
[----:B------:R-:W-:Y:S01]  /*3330*/  MOV R13, UR22 ;  /* 0x00000016000d7c02 */ /* 0x000fe20008000f00 */
[----:B------:R-:W-:Y:S01]  /*3340*/  UIADD3 UR70, UPT, UPT, UR5, -0x7ffffe3c, URZ ;  /* 0x800001c405467890 */ /* 0x000fe2000fffe0ff */
[----:B------:R-:W-:Y:S01]  /*3350*/  MOV R12, UR20 ;  /* 0x00000014000c7c02 */ /* 0x000fe20008000f00 */
[----:B------:R-:W-:Y:S01]  /*3360*/  ULOP3.LUT UR12, UR9, 0x10000, URZ, 0xfc, !UPT ;  /* 0x00010000090c7892 */ /* 0x000fe2000f8efcff */
[----:B------:R-:W-:Y:S01]  /*3370*/  IMAD.U32 R6, RZ, RZ, UR8 ;  /* 0x00000008ff067e24 */ /* 0x000fe2000f8e00ff */
[----:B------:R-:W-:-:S02]  /*3380*/  USHF.R.U32.HI UR9, URZ, 0x1a, UR22 ;  /* 0x0000001aff097899 */ /* 0x000fc40008011616 */
[----:B------:R-:W-:Y:S02]  /*3390*/  UIADD3 UR75, UPT, UPT, UR5, -0x3ffffe38, URZ ;  /* 0xc00001c8054b7890 */ /* 0x000fe4000fffe0ff */
[----:B------:R-:W-:Y:S02]  /*33a0*/  UIADD3 UR18, UPT, UPT, UR5, 0x1d0, URZ ;  /* 0x000001d005127890 */ /* 0x000fe4000fffe0ff */
[----:B------:R-:W-:Y:S02]  /*33b0*/  USHF.R.U32.HI UR15, URZ, 0x1a, UR77 ;  /* 0x0000001aff0f7899 */ /* 0x000fe4000801164d */
[----:B------:R-:W-:Y:S02]  /*33c0*/  USHF.R.U32.HI UR17, URZ, 0x11, UR20 ;  /* 0x00000011ff117899 */ /* 0x000fe40008011614 */
[----:B------:R-:W-:Y:S01]  /*33d0*/  UIADD3 UR73, UPT, UPT, UR5, 0x400001d0, URZ ;  /* 0x400001d005497890 */ /* 0x000fe2000fffe0ff */
[----:B------:R-:W-:Y:S01]  /*33e0*/  IMAD.U32 R11, RZ, RZ, UR18 ;  /* 0x00000012ff0b7e24 */ /* 0x000fe2000f8e00ff */
[----:B------:R-:W-:-:S02]  /*33f0*/  UIADD3 UR71, UPT, UPT, UR5, -0x7ffffe30, URZ ;  /* 0x800001d005477890 */ /* 0x000fc4000fffe0ff */
[----:B------:R-:W-:Y:S02]  /*3400*/  USHF.R.U32.HI UR13, URZ, 0x11, UR74 ;  /* 0x00000011ff0d7899 */ /* 0x000fe4000801164a */
[----:B------:R-:W-:Y:S02]  /*3410*/  USHF.R.U32.HI UR21, URZ, 0x11, UR72 ;  /* 0x00000011ff157899 */ /* 0x000fe40008011648 */
[----:B------:R-:W-:Y:S02]  /*3420*/  USHF.R.U32.HI UR27, URZ, 0x11, UR70 ;  /* 0x00000011ff1b7899 */ /* 0x000fe40008011646 */
[----:B------:R-:W-:Y:S02]  /*3430*/  ULOP3.LUT UR35, UR9, 0x30, URZ, 0xc0, !UPT ;  /* 0x0000003009237892 */ /* 0x000fe4000f8ec0ff */
[----:B------:R-:W-:Y:S02]  /*3440*/  USHF.R.U32.HI UR19, URZ, 0x1a, UR75 ;  /* 0x0000001aff137899 */ /* 0x000fe4000801164b */
[----:B------:R-:W-:-:S02]  /*3450*/  USHF.R.U32.HI UR25, URZ, 0x1a, UR18 ;  /* 0x0000001aff197899 */ /* 0x000fc40008011612 */
[----:B------:R-:W-:Y:S02]  /*3460*/  ULOP3.LUT UR55, UR15, 0x30, URZ, 0xc0, !UPT ;  /* 0x000000300f377892 */ /* 0x000fe4000f8ec0ff */
[----:B------:R-:W-:Y:S02]  /*3470*/  ULOP3.LUT UR9, UR17, 0x6000, URZ, 0xc0, !UPT ;  /* 0x0000600011097892 */ /* 0x000fe4000f8ec0ff */
[----:B------:R-:W-:Y:S02]  /*3480*/  ULOP3.LUT UR7, UR7, 0x8c0, URZ, 0xfc, !UPT ;  /* 0x000008c007077892 */ /* 0x000fe4000f8efcff */
[----:B------:R-:W-:Y:S02]  /*3490*/  USHF.R.U32.HI UR29, URZ, 0x1a, UR73 ;  /* 0x0000001aff1d7899 */ /* 0x000fe40008011649 */
[----:B------:R-:W-:Y:S02]  /*34a0*/  USHF.R.U32.HI UR33, URZ, 0x1a, UR71 ;  /* 0x0000001aff217899 */ /* 0x000fe40008011647 */
[----:B------:R-:W-:-:S02]  /*34b0*/  ULOP3.LUT UR31, UR11, 0x6000, URZ, 0xc0, !UPT ;  /* 0x000060000b1f7892 */ /* 0x000fc4000f8ec0ff */
[----:B------:R-:W-:Y:S02]  /*34c0*/  ULOP3.LUT UR4, UR13, 0x6000, URZ, 0xc0, !UPT ;  /* 0x000060000d047892 */ /* 0x000fe4000f8ec0ff */
[----:B------:R-:W-:Y:S02]  /*34d0*/  ULOP3.LUT UR21, UR21, 0x6000, URZ, 0xc0, !UPT ;  /* 0x0000600015157892 */ /* 0x000fe4000f8ec0ff */
[----:B------:R-:W-:Y:S02]  /*34e0*/  ULOP3.LUT UR27, UR27, 0x6000, URZ, 0xc0, !UPT ;  /* 0x000060001b1b7892 */ /* 0x000fe4000f8ec0ff */
[----:B------:R-:W-:Y:S02]  /*34f0*/  ULOP3.LUT UR58, UR19, 0x30, URZ, 0xc0, !UPT ;  /* 0x00000030133a7892 */ /* 0x000fe4000f8ec0ff */
[----:B------:R-:W-:Y:S02]  /*3500*/  ULOP3.LUT UR57, UR25, 0x30, URZ, 0xc0, !UPT ;  /* 0x0000003019397892 */ /* 0x000fe4000f8ec0ff */
[----:B------:R-:W-:-:S02]  /*3510*/  ULOP3.LUT UR9, UR9, 0x8c0, URZ, 0xfc, !UPT ;  /* 0x000008c009097892 */ /* 0x000fc4000f8efcff */
[----:B------:R-:W-:Y:S02]  /*3520*/  UPRMT UR63, UR55, 0x5410, UR7 ;  /* 0x00005410373f7896 */ /* 0x000fe40008000007 */
[----:B------:R-:W-:Y:S02]  /*3530*/  ULOP3.LUT UR25, UR29, 0x30, URZ, 0xc0, !UPT ;  /* 0x000000301d197892 */ /* 0x000fe4000f8ec0ff */
[----:B------:R-:W-:Y:S02]  /*3540*/  ULOP3.LUT UR56, UR33, 0x30, URZ, 0xc0, !UPT ;  /* 0x0000003021387892 */ /* 0x000fe4000f8ec0ff */
[----:B------:R-:W-:Y:S01]  /*3550*/  ULOP3.LUT UR8, UR31, 0x8c0, URZ, 0xfc, !UPT ;  /* 0x000008c01f087892 */ /* 0x000fe2000f8efcff */
[----:B------:R-:W-:Y:S01]  /*3560*/  MOV R43, UR63 ;  /* 0x0000003f002b7c02 */ /* 0x000fe20008000f00 */
[----:B------:R-:W-:Y:S02]  /*3570*/  ULOP3.LUT UR19, UR23, 0x8c0, URZ, 0xfc, !UPT ;  /* 0x000008c017137892 */ /* 0x000fe4000f8efcff */
[----:B------:R-:W-:-:S02]  /*3580*/  ULOP3.LUT UR4, UR4, 0x8c0, URZ, 0xfc, !UPT ;  /* 0x000008c004047892 */ /* 0x000fc4000f8efcff */
[----:B------:R-:W-:Y:S02]  /*3590*/  ULOP3.LUT UR21, UR21, 0x8c0, URZ, 0xfc, !UPT ;  /* 0x000008c015157892 */ /* 0x000fe4000f8efcff */
[----:B------:R-:W-:Y:S02]  /*35a0*/  ULOP3.LUT UR7, UR27, 0x8c0, URZ, 0xfc, !UPT ;  /* 0x000008c01b077892 */ /* 0x000fe4000f8efcff */
[----:B------:R-:W-:Y:S02]  /*35b0*/  UPRMT UR59, UR57, 0x5410, UR9 ;  /* 0x00005410393b7896 */ /* 0x000fe40008000009 */
[----:B------:R-:W-:Y:S02]  /*35c0*/  UPRMT UR67, UR35, 0x5410, UR8 ;  /* 0x0000541023437896 */ /* 0x000fe40008000008 */
[----:B------:R-:W-:Y:S02]  /*35d0*/  UPRMT UR65, UR54, 0x5410, UR19 ;  /* 0x0000541036417896 */ /* 0x000fe40008000013 */
[----:B------:R-:W-:Y:S01]  /*35e0*/  UPRMT UR61, UR58, 0x5410, UR4 ;  /* 0x000054103a3d7896 */ /* 0x000fe20008000004 */
[----:B------:R-:W-:Y:S01]  /*35f0*/  MOV R39, UR59 ;  /* 0x0000003b00277c02 */ /* 0x000fe20008000f00 */
[----:B------:R-:W-:Y:S01]  /*3600*/  UPRMT UR9, UR25, 0x5410, UR21 ;  /* 0x0000541019097896 */ /* 0x000fe20008000015 */
[----:B------:R-:W-:Y:S01]  /*3610*/  MOV R47, UR67 ;  /* 0x00000043002f7c02 */ /* 0x000fe20008000f00 */
[----:B------:R-:W-:Y:S01]  /*3620*/  UPRMT UR55, UR56, 0x5410, UR7 ;  /* 0x0000541038377896 */ /* 0x000fe20008000007 */
[----:B------:R-:W-:Y:S01]  /*3630*/  MOV R45, UR65 ;  /* 0x00000041002d7c02 */ /* 0x000fe20008000f00 */
[----:B------:R-:W-:Y:S01]  /*3640*/  UMOV UR58, URZ ;  /* 0x000000ff003a7c82 */ /* 0x000fe20008000000 */
[----:B------:R-:W-:Y:S01]  /*3650*/  UMOV UR8, URZ ;  /* 0x000000ff00087c82 */ /* 0x000fe20008000000 */
[----:B------:R-:W-:Y:S01]  /*3660*/  UMOV UR54, URZ ;  /* 0x000000ff00367c82 */ /* 0x000fe20008000000 */
[----:B------:R-:W-:Y:S01]  /*3670*/  MOV R41, UR61 ;  /* 0x0000003d00297c02 */ /* 0x000fe20008000f00 */
[----:B------:R-:W-:Y:S01]  /*3680*/  IMAD.U32 R38, RZ, RZ, UR58 ;  /* 0x0000003aff267e24 */ /* 0x000fe2000f8e00ff */
[----:B------:R-:W-:Y:S01]  /*3690*/  MOV R37, UR9 ;  /* 0x0000000900257c02 */ /* 0x000fe20008000f00 */
[----:B------:R-:W-:Y:S01]  /*36a0*/  IMAD.U32 R36, RZ, RZ, UR8 ;  /* 0x00000008ff247e24 */ /* 0x000fe2000f8e00ff */
[----:B------:R-:W-:Y:S01]  /*36b0*/  MOV R35, UR55 ;  /* 0x0000003700237c02 */ /* 0x000fe20008000f00 */
[----:B------:R-:W-:Y:S01]  /*36c0*/  IMAD.U32 R34, RZ, RZ, UR54 ;  /* 0x00000036ff227e24 */ /* 0x000fe2000f8e00ff */
[----:B------:R-:W-:-:S02]  /*36d0*/  UIADD3 UR52, UPT, UPT, UR12, 0x2, URZ ;  /* 0x000000020c347890 */ /* 0x000fc4000fffe0ff */
[----:B------:R-:W-:Y:S02]  /*36e0*/  UIADD3 UR50, UPT, UPT, UR12, 0x4, URZ ;  /* 0x000000040c327890 */ /* 0x000fe4000fffe0ff */
[----:B------:R-:W-:Y:S02]  /*36f0*/  UIADD3 UR48, UPT, UPT, UR12, 0x6, URZ ;  /* 0x000000060c307890 */ /* 0x000fe4000fffe0ff */
[----:B------:R-:W-:Y:S02]  /*3700*/  UIADD3 UR46, UPT, UPT, UR12, 0x400, URZ ;  /* 0x000004000c2e7890 */ /* 0x000fe4000fffe0ff */
[----:B------:R-:W-:Y:S02]  /*3710*/  UIADD3 UR44, UPT, UPT, UR12, 0x402, URZ ;  /* 0x000004020c2c7890 */ /* 0x000fe4000fffe0ff */
[----:B------:R-:W-:Y:S02]  /*3720*/  UIADD3 UR42, UPT, UPT, UR12, 0x404, URZ ;  /* 0x000004040c2a7890 */ /* 0x000fe4000fffe0ff */
        /* <DEDUP_REMOVED lines=25> */
[----:B------:R-:W-:Y:S01]  /*38c0*/  UMOV UR56, URZ ;  /* 0x000000ff00387c82 */ /* 0x000fe20008000000 */
[----:B------:R-:W-:-:S05]  /*38d0*/  UMOV UR57, UR9 ;  /* 0x0000000900397c82 */ /* 0x000fca0008000000 */
.L_x_61:
[C---:B------:R-:W-:Y:S02]  /*38e0*/  LEA R0, R21.reuse, UR6, 0x3 ;  /* 0x0000000615007c11 */ /* 0x040fe4000f8e18ff */
[----:B------:R-:W-:Y:S02]  /*38f0*/  SHF.L.U32 R15, R4, 0x1f, RZ ;  /* 0x0000001f040f7819 */ /* 0x000fe400000006ff */
[----:B------:R-:W-:Y:S02]  /*3900*/  LEA R16, R21, UR6, 0x4 ;  /* 0x0000000615107c11 */ /* 0x000fe4000f8e20ff */
[----:B-1----:R-:W1:Y:S02]  /*3910*/  SYNCS.PHASECHK.TRANS64.TRYWAIT P0, [R0+URZ+0x60], R15 ;  /* 0x0000600f000075a7 */ /* 0x002e6400080011ff */
[----:B-12---:R-:W-:Y:S05]  /*3920*/  @!P0 BRA `(.L_x_52) ;  /* 0x0000008400cc8947 */ /* 0x006fea0003800000 */
.L_x_140:
[----:B------:R-:W2:Y:S01]  /*3930*/  LDS.128 R16, [R16+0xc0] ;  /* 0x0000c00010107984 */ /* 0x000ea20000000c00 */
[----:B-1----:R-:W1:Y:S01]  /*3940*/  LDC R15, c[0x0][0x38c] ;  /* 0x0000e300ff0f7b82 */ /* 0x002e620000000800 */
[----:B------:R-:W-:Y:S01]  /*3950*/  VIADD R2, R0, 0x70 ;  /* 0x0000007000027836 */ /* 0x000fe20000000000 */
[----:B------:R-:W-:Y:S01]  /*3960*/  LOP3.LUT R0, R20, 0x1, RZ, 0x3c, !PT ;  /* 0x0000000114007812 */ /* 0x000fe200078e3cff */
[----:B------:R-:W-:Y:S01]  /*3970*/  @!PT LDS RZ, [RZ] ;  /* 0x00000000fffff984 */ /* 0x000fe20000000800 */
[----:B------:R-:W-:Y:S01]  /*3980*/  @!PT LDS RZ, [RZ] ;  /* 0x00000000fffff984 */ /* 0x000fe20000000800 */
[----:B------:R-:W-:Y:S01]  /*3990*/  @!PT LDS RZ, [RZ] ;  /* 0x00000000fffff984 */ /* 0x000fe20000000800 */
[----:B------:R-:W-:Y:S01]  /*39a0*/  @!PT LDS RZ, [RZ] ;  /* 0x00000000fffff984 */ /* 0x000fe20000000800 */
[----:B------:R4:W-:Y:S06]  /*39b0*/  MEMBAR.ALL.CTA ;  /* 0x0000000000007992 */ /* 0x0009ec0000008000 */
[----:B----4-:R-:W4:Y:S01]  /*39c0*/  FENCE.VIEW.ASYNC.S ;  /* 0x00000000000073c6 */ /* 0x010f220000000000 */
[----:B------:R-:W-:-:S02]  /*39d0*/  R2UR UR7, R8 ;  /* 0x00000000080772ca */ /* 0x000fc400000e0000 */
[----:B------:R-:W-:Y:S02]  /*39e0*/  R2UR UR4, R0 ;  /* 0x00000000000472ca */ /* 0x000fe400000e0000 */
[----:B------:R-:W-:-:S11]  /*39f0*/  PRMT R2, RZ, 0x654, R2 ;  /* 0x00000654ff027816 */ /* 0x000fd60000000002 */
[----:B------:R-:W-:Y:S01]  /*3a00*/  UIMAD UR4, UR4, 0xc0, UR5 ;  /* 0x000000c0040478a4 */ /* 0x000fe2000f8e0205 */
[----:B-1----:R-:W-:Y:S01]  /*3a10*/  ISETP.GE.AND P1, PT, R15, 0x1, PT ;  /* 0x000000010f00780c */ /* 0x002fe20003f26270 */
[----:B----4-:R1:W-:Y:S01]  /*3a20*/  SYNCS.ARRIVE.TRANS64.RED.A1T0 RZ, [R2+URZ], RZ ;  /* 0x000000ff02ff79a7 */ /* 0x0103e200081004ff */
[----:B--2---:R-:W-:Y:S01]  /*3a30*/  LOP3.LUT P0, RZ, R18, 0x1, RZ, 0xc0, !PT ;  /* 0x0000000112ff7812 */ /* 0x004fe2000780c0ff */
[----:B------:R-:W-:Y:S01]  /*3a40*/  IMAD.U32 R16, RZ, RZ, UR7 ;  /* 0x00000007ff107e24 */ /* 0x000fe2000f8e00ff */
[----:B------:R-:W-:Y:S01]  /*3a50*/  UMOV UR7, URZ ;  /* 0x000000ff00077c82 */ /* 0x000fe20008000000 */
[----:B------:R-:W-:Y:S02]  /*3a60*/  IMAD.MOV.U32 R17, RZ, RZ, 0x1 ;  /* 0x00000001ff117424 */ /* 0x000fe400078e00ff */
[----:B-1----:R-:W-:-:S06]  /*3a70*/  VIADD R2, R21, 0x1 ;  /* 0x0000000115027836 */ /* 0x002fcc0000000000 */
[----:B------:R-:W-:Y:S05]  /*3a80*/  @!P1 BRA `(.L_x_53) ;  /* 0x0000000400889947 */ /* 0x000fea0003800000 */
[----:B------:R-:W-:Y:S02]  /*3a90*/  SHF.L.U32 R16, R3, 0x1f, RZ ;  /* 0x0000001f03107819 */ /* 0x000fe400000006ff */
[----:B------:R-:W-:Y:S02]  /*3aa0*/  ISETP.GE.U32.AND P1, PT, R15, 0x101, PT ;  /* 0x000001010f00780c */ /* 0x000fe40003f26070 */
[----:B------:R-:W1:Y:S01]  /*3ab0*/  SYNCS.PHASECHK.TRANS64.TRYWAIT P2, [UR6], R16 ;  /* 0x00000010ff0075a7 */ /* 0x000e620008041106 */
[----:B------:R-:W-:Y:S02]  /*3ac0*/  LOP3.LUT R3, R3, 0x1, RZ, 0x3c, !PT ;  /* 0x0000000103037812 */ /* 0x000fe400078e3cff */
[----:B------:R-:W-:-:S08]  /*3ad0*/  SHF.L.U32 R18, R20, 0x1f, RZ ;  /* 0x0000001f14127819 */ /* 0x000fd000000006ff */
[----:B------:R-:W-:Y:S01]  /*3ae0*/  @P1 SHF.L.U32 R17, R3, 0x1f, RZ ;  /* 0x0000001f03111819 */ /* 0x000fe200000006ff */
[----:B-1----:R-:W-:Y:S06]  /*3af0*/  @P2 BRA `(.L_x_54) ;  /* 0x0000000000082947 */ /* 0x002fec0003800000 */
[----:B------:R-:W1:Y:S02]  /*3b00*/  SYNCS.PHASECHK.TRANS64.TRYWAIT P2, [UR6], R16 ;  /* 0x00000010ff0075a7 */ /* 0x000e640008041106 */
[----:B-1----:R-:W-:Y:S05]  /*3b10*/  @!P2 BRA `(.L_x_55) ;  /* 0x000000840064a947 */ /* 0x002fea0003800000 */
.L_x_54:
[----:B------:R2:W4:Y:S01]  /*3b20*/  @P1 SYNCS.PHASECHK.TRANS64.TRYWAIT P3, [UR6], R17 ;  /* 0x00000011ff0015a7 */ /* 0x0005220008061106 */
[----:B------:R2:W-:Y:S01]  /*3b30*/  UTCCP.T.S.4x32dp128bit tmem[UR5+0x1c0], gdesc[UR16] ;  /* 0x0001c010050079e7 */ /* 0x0005e20009100000 */
[----:B------:R2:W-:Y:S01]  /*3b40*/  UTCCP.T.S.4x32dp128bit tmem[UR5+0x1c4], gdesc[UR24] ;  /* 0x0001c418050079e7 */ /* 0x0005e20009100000 */
[----:B------:R2:W-:Y:S01]  /*3b50*/  UTCCP.T.S.4x32dp128bit tmem[UR5+0x1c8], gdesc[UR14] ;  /* 0x0001c80e050079e7 */ /* 0x0005e20009100000 */
[----:B------:R2:W-:Y:S01]  /*3b60*/  UTCCP.T.S.4x32dp128bit tmem[UR5+0x1cc], gdesc[UR22] ;  /* 0x0001cc16050079e7 */ /* 0x0005e20009100000 */
[----:B------:R2:W-:Y:S01]  /*3b70*/  UTCCP.T.S.4x32dp128bit tmem[UR5+0x1d0], gdesc[UR20] ;  /* 0x0001d014050079e7 */ /* 0x0005e20009100000 */
[----:B------:R2:W-:Y:S01]  /*3b80*/  UTCCP.T.S.4x32dp128bit tmem[UR5+0x1d4], gdesc[UR18] ;  /* 0x0001d412050079e7 */ /* 0x0005e20009100000 */
[----:B------:R-:W1:Y:S02]  /*3b90*/  SYNCS.PHASECHK.TRANS64.TRYWAIT P2, [UR6+0x88], R18 ;  /* 0x00008812ff0075a7 */ /* 0x000e640008041106 */
[----:B-12-4-:R-:W-:Y:S05]  /*3ba0*/  @!P2 BRA `(.L_x_56) ;  /* 0x000000840058a947 */ /* 0x016fea0003800000 */
.L_x_143:
[----:B------:R-:W-:Y:S02]  /*3bb0*/  MOV.SPILL R32, UR59 ;  /* 0x0000003b00207c02 */ /* 0x000fe40009000f00 */
[----:B------:R-:W-:Y:S02]  /*3bc0*/  ELECT P2, URZ, PT ;  /* 0x0000000000ff782f */ /* 0x000fe40003840000 */
[----:B------:R-:W-:Y:S02]  /*3bd0*/  MOV.SPILL R31, UR58 ;  /* 0x0000003a001f7c02 */ /* 0x000fe40009000f00 */
[----:B------:R-:W-:Y:S02]  /*3be0*/  MOV.SPILL R30, UR57 ;  /* 0x00000039001e7c02 */ /* 0x000fe40009000f00 */
[----:B------:R-:W-:Y:S02]  /*3bf0*/  MOV.SPILL R29, UR56 ;  /* 0x00000038001d7c02 */ /* 0x000fe40009000f00 */
[----:B------:R-:W-:-:S02]  /*3c00*/  R2UR UR58, R14 ;  /* 0x000000000e3a72ca */ /* 0x000fc400000e0000 */
[----:B------:R-:W-:Y:S02]  /*3c10*/  R2UR UR59, R13 ;  /* 0x000000000d3b72ca */ /* 0x000fe400000e0000 */
[----:B------:R-:W-:Y:S02]  /*3c20*/  R2UR UR56, R46 ;  /* 0x000000002e3872ca */ /* 0x000fe400000e0000 */
[----:B------:R-:W-:Y:S01]  /*3c30*/  R2UR UR57, R47 ;  /* 0x000000002f3972ca */ /* 0x000fe200000e0000 */
[----:B------:R-:W-:Y:S01]  /*3c40*/  @P2 IMAD.MOV.U32 R48, RZ, RZ, RZ ;  /* 0x000000ffff302224 */ /* 0x000fe200078e00ff */
[----:B------:R-:W-:Y:S02]  /*3c50*/  MOV.SPILL R28, UR55 ;  /* 0x00000037001c7c02 */ /* 0x000fe40009000f00 */
[----:B------:R-:W-:Y:S02]  /*3c60*/  MOV.SPILL R27, UR54 ;  /* 0x00000036001b7c02 */ /* 0x000fe40009000f00 */
[----:B------:R-:W-:-:S02]  /*3c70*/  MOV.SPILL R26, UR25 ;  /* 0x00000019001a7c02 */ /* 0x000fc40009000f00 */
[----:B------:R-:W-:Y:S02]  /*3c80*/  MOV.SPILL R25, UR24 ;  /* 0x0000001800197c02 */ /* 0x000fe40009000f00 */
[----:B------:R-:W-:Y:S02]  /*3c90*/  MOV.SPILL R33, UR5 ;  /* 0x0000000500217c02 */ /* 0x000fe40009000f00 */
[----:B------:R-:W-:Y:S01]  /*3ca0*/  R2UR UR54, R10 ;  /* 0x000000000a3672ca */ /* 0x000fe200000e0000 */
[----:B------:R2:W-:Y:S01]  /*3cb0*/  UTCQMMA gdesc[UR12], gdesc[UR10], tmem[UR4], tmem[UR56], idesc[UR57], tmem[UR58], !UPT ;  /* 0x003a380a0c007dea */ /* 0x0005e2000f800304 */
[----:B------:R-:W-:Y:S02]  /*3cc0*/  R2UR UR55, R9 ;  /* 0x00000000093772ca */ /* 0x000fe400000e0000 */
[----:B------:R-:W-:Y:S02]  /*3cd0*/  R2UR UR24, R44 ;  /* 0x000000002c1872ca */ /* 0x000fe400000e0000 */
[----:B------:R-:W-:-:S02]  /*3ce0*/  R2UR UR25, R45 ;  /* 0x000000002d1972ca */ /* 0x000fc400000e0000 */
[----:B------:R-:W-:Y:S02]  /*3cf0*/  MOV.SPILL R24, UR23 ;  /* 0x0000001700187c02 */ /* 0x000fe40009000f00 */
[----:B------:R-:W-:Y:S02]  /*3d00*/  MOV.SPILL R23, UR22 ;  /* 0x0000001600177c02 */ /* 0x000fe40009000f00 */
[----:B------:R-:W-:Y:S02]  /*3d10*/  R2UR UR5, R6 ;  /* 0x00000000060572ca */ /* 0x000fe400000e0000 */
[----:B------:R-:W-:Y:S02]  /*3d20*/  R2UR UR22, R42 ;  /* 0x000000002a1672ca */ /* 0x000fe400000e0000 */
[----:B------:R-:W-:Y:S02]  /*3d30*/  R2UR UR23, R43 ;  /* 0x000000002b1772ca */ /* 0x000fe400000e0000 */
[----:B------:R-:W-:Y:S01]  /*3d40*/  MOV.SPILL R22, UR21 ;  /* 0x0000001500167c02 */ /* 0x000fe20009000f00 */
[----:B------:R4:W-:Y:S01]  /*3d50*/  UTCQMMA gdesc[UR52], gdesc[UR38], tmem[UR4], tmem[UR24], idesc[UR25], tmem[UR54], UPT ;  /* 0x0036182634007dea */ /* 0x0009e2000b800304 */
[----:B------:R-:W-:-:S02]  /*3d60*/  MOV.SPILL R21, UR20 ;  /* 0x0000001400157c02 */ /* 0x000fc40009000f00 */
[----:B------:R-:W-:Y:S02]  /*3d70*/  R2UR UR20, R40 ;  /* 0x00000000281472ca */ /* 0x000fe400000e0000 */
[----:B------:R-:W-:Y:S01]  /*3d80*/  R2UR UR21, R41 ;  /* 0x00000000291572ca */ /* 0x000fe200000e0000 */
[----:B------:R-:W-:Y:S01]  /*3d90*/  IMAD.U32 R49, RZ, RZ, UR5 ;  /* 0x00000005ff317e24 */ /* 0x000fe2000f8e00ff */
[----:B------:R-:W-:Y:S02]  /*3da0*/  MOV.SPILL R20, UR19 ;  /* 0x0000001300147c02 */ /* 0x000fe40009000f00 */
[----:B------:R-:W-:Y:S01]  /*3db0*/  MOV.SPILL R19, UR18 ;  /* 0x0000001200137c02 */ /* 0x000fe20009000f00 */
[----:B------:R3:W-:Y:S01]  /*3dc0*/  UTCQMMA gdesc[UR50], gdesc[UR36], tmem[UR4], tmem[UR22], idesc[UR23], tmem[UR76], UPT ;  /* 0x004c162432007dea */ /* 0x0007e2000b800304 */
[----:B-1----:R-:W-:Y:S02]  /*3dd0*/  MOV.SPILL R18, UR17 ;  /* 0x0000001100127c02 */ /* 0x002fe40009000f00 */
[----:B------:R-:W-:-:S02]  /*3de0*/  MOV.SPILL R17, UR16 ;  /* 0x0000001000117c02 */ /* 0x000fc40009000f00 */
[----:B------:R-:W-:Y:S02]  /*3df0*/  R2UR UR18, R12 ;  /* 0x000000000c1272ca */ /* 0x000fe400000e0000 */
[----:B------:R-:W-:Y:S01]  /*3e00*/  R2UR UR19, R11 ;  /* 0x000000000b1372ca */ /* 0x000fe200000e0000 */
[----:B------:R1:W-:Y:S01]  /*3e10*/  UTCQMMA gdesc[UR48], gdesc[UR34], tmem[UR4], tmem[UR20], idesc[UR21], tmem[UR74], UPT ;  /* 0x004a142230007dea */ /* 0x0003e2000b800304 */
[----:B------:R-:W-:Y:S02]  /*3e20*/  R2UR UR16, R38 ;  /* 0x00000000261072ca */ /* 0x000fe400000e0000 */
[----:B------:R-:W-:Y:S02]  /*3e30*/  R2UR UR17, R39 ;  /* 0x00000000271172ca */ /* 0x000fe400000e0000 */
[----:B------:R-:W-:Y:S02]  /*3e40*/  MOV.SPILL R16, UR15 ;  /* 0x0000000f00107c02 */ /* 0x000fe40009000f00 */
[----:B------:R-:W-:-:S02]  /*3e50*/  MOV.SPILL R15, UR14 ;  /* 0x0000000e000f7c02 */ /* 0x000fc40009000f00 */
[----:B------:R-:W-:Y:S02]  /*3e60*/  R2UR UR14, R36 ;  /* 0x00000000240e72ca */ /* 0x000fe400000e0000 */
[----:B------:R-:W-:Y:S02]  /*3e70*/  R2UR UR15, R37 ;  /* 0x00000000250f72ca */ /* 0x000fe400000e0000 */
[----:B------:R-:W-:Y:S02]  /*3e80*/  R2UR UR8, R34 ;  /* 0x00000000220872ca */ /* 0x000fe400000e0000 */
[----:B------:R-:W-:Y:S01]  /*3e90*/  R2UR UR9, R35 ;  /* 0x00000000230972ca */ /* 0x000fe200000e0000 */
[----:B------:R1:W-:Y:S01]  /*3ea0*/  UTCQMMA gdesc[UR46], gdesc[UR32], tmem[UR4], tmem[UR16], idesc[UR17], tmem[UR18], UPT ;  /* 0x001210202e007dea */ /* 0x0003e2000b800304 */
[----:B------:R-:W-:Y:S02]  /*3eb0*/  R2UR UR7, R7 ;  /* 0x00000000070772ca */ /* 0x000fe400000e0000 */
[----:B------:R-:W-:-:S02]  /*3ec0*/  R2UR.FILL UR5, R33 ;  /* 0x00000000210572ca */ /* 0x000fc400004e0000 */
[----:B--2---:R-:W-:Y:S02]  /*3ed0*/  R2UR.FILL UR59, R32 ;  /* 0x00000000203b72ca */ /* 0x004fe400004e0000 */
[----:B------:R-:W-:Y:S01]  /*3ee0*/  R2UR.FILL UR58, R31 ;  /* 0x000000001f3a72ca */ /* 0x000fe200004e0000 */
[----:B------:R2:W-:Y:S01]  /*3ef0*/  UTCQMMA gdesc[UR44], gdesc[UR30], tmem[UR4], tmem[UR14], idesc[UR15], tmem[UR72], UPT ;  /* 0x00480e1e2c007dea */ /* 0x0005e2000b800304 */
[----:B------:R-:W-:Y:S02]  /*3f00*/  R2UR.FILL UR57, R30 ;  /* 0x000000001e3972ca */ /* 0x000fe400004e0000 */
[----:B------:R-:W-:Y:S01]  /*3f10*/  R2UR.FILL UR56, R29 ;  /* 0x000000001d3872ca */ /* 0x000fe200004e0000 */
[----:B------:R2:W-:Y:S01]  /*3f20*/  UTCQMMA gdesc[UR42], gdesc[UR28], tmem[UR4], tmem[UR8], idesc[UR9], tmem[UR70], UPT ;  /* 0x0046081c2a007dea */ /* 0x0005e2000b800304 */
[----:B----4-:R-:W-:Y:S02]  /*3f30*/  R2UR.FILL UR55, R28 ;  /* 0x000000001c3772ca */ /* 0x010fe400004e0000 */
[----:B------:R-:W-:-:S02]  /*3f40*/  R2UR.FILL UR54, R27 ;  /* 0x000000001b3672ca */ /* 0x000fc400004e0000 */
[----:B------:R-:W-:Y:S02]  /*3f50*/  R2UR.FILL UR25, R26 ;  /* 0x000000001a1972ca */ /* 0x000fe400004e0000 */
[----:B------:R-:W-:Y:S02]  /*3f60*/  R2UR.FILL UR24, R25 ;  /* 0x00000000191872ca */ /* 0x000fe400004e0000 */
[----:B---3--:R-:W-:Y:S02]  /*3f70*/  R2UR.FILL UR23, R24 ;  /* 0x00000000181772ca */ /* 0x008fe400004e0000 */
[----:B------:R-:W-:Y:S02]  /*3f80*/  R2UR.FILL UR22, R23 ;  /* 0x00000000171672ca */ /* 0x000fe400004e0000 */
[----:B-1----:R-:W-:Y:S02]  /*3f90*/  R2UR.FILL UR21, R22 ;  /* 0x00000000161572ca */ /* 0x002fe400004e0000 */
[----:B------:R-:W-:-:S02]  /*3fa0*/  R2UR.FILL UR20, R21 ;  /* 0x00000000151472ca */ /* 0x000fc400004e0000 */
[----:B------:R-:W-:Y:S02]  /*3fb0*/  R2UR.FILL UR19, R20 ;  /* 0x00000000141372ca */ /* 0x000fe400004e0000 */
[----:B------:R-:W-:Y:S02]  /*3fc0*/  R2UR.FILL UR18, R19 ;  /* 0x00000000131272ca */ /* 0x000fe400004e0000 */
[----:B------:R-:W-:Y:S02]  /*3fd0*/  R2UR.FILL UR17, R18 ;  /* 0x00000000121172ca */ /* 0x000fe400004e0000 */
[----:B--2---:R-:W-:Y:S02]  /*3fe0*/  R2UR.FILL UR14, R15 ;  /* 0x000000000f0e72ca */ /* 0x004fe400004e0000 */
[----:B------:R-:W-:Y:S01]  /*3ff0*/  R2UR.FILL UR16, R17 ;  /* 0x00000000111072ca */ /* 0x000fe200004e0000 */
[----:B------:R-:W-:Y:S01]  /*4000*/  IMAD.MOV.U32 R17, RZ, RZ, 0x1 ;  /* 0x00000001ff117424 */ /* 0x000fe200078e00ff */
[----:B------:R-:W-:-:S02]  /*4010*/  @P2 R2UR UR8, R48 ;  /* 0x00000000300822ca */ /* 0x000fc400000e0000 */
[----:B------:R-:W-:Y:S02]  /*4020*/  @P2 R2UR UR9, R49 ;  /* 0x00000000310922ca */ /* 0x000fe400000e0000 */
[----:B------:R-:W-:Y:S02]  /*4030*/  @P1 SEL R17, RZ, 0x1, !P3 ;  /* 0x00000001ff111807 */ /* 0x000fe40005800000 */
[----:B------:R-:W-:Y:S01]  /*4040*/  R2UR.FILL UR15, R16 ;  /* 0x00000000100f72ca */ /* 0x000fe200004e0000 */
[----:B------:R-:W-:Y:S01]  /*4050*/  IMAD.U32 R16, RZ, RZ, UR7 ;  /* 0x00000007ff107e24 */ /* 0x000fe2000f8e00ff */
[----:B------:R-:W-:-:S07]  /*4060*/  UMOV UR7, 0x1 ;  /* 0x0000000100077882 */ /* 0x000fce0000000000 */
[----:B------:R1:W-:Y:S02]  /*4070*/  UTCQMMA gdesc[UR40], gdesc[UR26], tmem[UR4], tmem[UR8], idesc[UR9], tmem[UR68], UPT ;  /* 0x0044081a28007dea */ /* 0x0003e4000b800304 */
[----:B-1----:R-:W-:-:S09]  /*4080*/  UIADD3 UR9, UPT, UPT, UR6, 0x8, URZ ;  /* 0x0000000806097890 */ /* 0x002fd2000fffe0ff */
[----:B------:R1:W-:Y:S01]  /*4090*/  UTCBAR [UR9], URZ ;  /* 0x000000ff090073e9 */ /* 0x0003e200080000ff */
[----:B------:R-:W-:Y:S02]  /*40a0*/  NOP ;  /* 0x0000000000007918 */ /* 0x000fe40000000000 */
.L_x_53:
[----:B------:R-:W-:-:S13]  /*40b0*/  ISETP.GE.AND P1, PT, R16, 0x1, PT ;  /* 0x000000011000780c */ /* 0x000fda0003f26270 */
[----:B------:R-:W-:Y:S05]  /*40c0*/  @!P1 BRA `(.L_x_57) ;  /* 0x0000000000dc9947 */ /* 0x000fea0003800000 */
[----:B------:R-:W-:Y:S02]  /*40d0*/  IADD3 R16, PT, PT, R16, -0x1, RZ ;  /* 0xffffffff10107810 */ /* 0x000fe40007ffe0ff */
.L_x_60:
[----:B------:R-:W-:Y:S11]  /*40e0*/  ISETP.NE.AND P1, PT, R17, RZ, PT ;  /* 0x000000ff1100720c */ /* 0x000ff60003f25270 */
[----:B------:R-:W-:Y:S02]  /*40f0*/  @!UPT UIADD3 URZ, UPT, UPT, URZ, URZ, URZ ;  /* 0x000000fffffff290 */ /* 0x000fe4000fffe0ff */
[----:B------:R-:W-:Y:S05]  /*4100*/  @P1 BRA `(.L_x_58) ;  /* 0x00000000000c1947 */ /* 0x000fea0003800000 */
[----:B------:R-:W-:Y:S04]  /*4110*/  SHF.L.U32 R18, R3, 0x1f, RZ ;  /* 0x0000001f03127819 */ /* 0x000fe800000006ff */
[----:B------:R-:W2:Y:S02]  /*4120*/  SYNCS.PHASECHK.TRANS64.TRYWAIT P1, [UR6], R18 ;  /* 0x00000012ff0075a7 */ /* 0x000ea40008021106 */
[----:B--2---:R-:W-:Y:S05]  /*4130*/  @!P1 BRA `(.L_x_59) ;  /* 0x00000080000c9947 */ /* 0x004fea0003800000 */
.L_x_58:
[----:B------:R-:W-:Y:S01]  /*4140*/  ISETP.NE.AND P2, PT, R16, RZ, PT ;  /* 0x000000ff1000720c */ /* 0x000fe20003f45270 */
[----:B------:R-:W-:Y:S01]  /*4150*/  UISETP.NE.U32.AND UP0, UPT, UR7, URZ, UPT ;  /* 0x000000ff0700728c */ /* 0x000fe2000bf05070 */
[----:B------:R-:W-:Y:S02]  /*4160*/  LOP3.LUT R3, R3, 0x1, RZ, 0x3c, !PT ;  /* 0x0000000103037812 */ /* 0x000fe400078e3cff */
[----:B------:R-:W-:Y:S02]  /*4170*/  ELECT P1, URZ, PT ;  /* 0x0000000000ff782f */ /* 0x000fe40003820000 */
[----:B------:R-:W-:Y:S02]  /*4180*/  MOV.SPILL R20, UR27 ;  /* 0x0000001b00147c02 */ /* 0x000fe40009000f00 */
[----:B------:R-:W-:Y:S02]  /*4190*/  MOV.SPILL R19, UR26 ;  /* 0x0000001a00137c02 */ /* 0x000fe40009000f00 */
[----:B------:R-:W-:Y:S02]  /*41a0*/  R2UR UR26, R14 ;  /* 0x000000000e1a72ca */ /* 0x000fe400000e0000 */
[----:B------:R-:W-:Y:S02]  /*41b0*/  R2UR UR27, R13 ;  /* 0x000000000d1b72ca */ /* 0x000fe400000e0000 */
[----:B--2---:R-:W-:Y:S02]  /*41c0*/  MOV.SPILL R18, UR69 ;  /* 0x0000004500127c02 */ /* 0x004fe40009000f00 */
[----:B------:R-:W-:Y:S02]  /*41d0*/  @P2 SHF.L.U32 R15, R3, 0x1f, RZ ;  /* 0x0000001f030f2819 */ /* 0x000fe400000006ff */
[----:B------:R-:W-:Y:S01]  /*41e0*/  MOV.SPILL R17, UR68 ;  /* 0x0000004400117c02 */ /* 0x000fe20009000f00 */
[----:B------:R-:W-:Y:S01]  /*41f0*/  @P1 IMAD.MOV.U32 R22, RZ, RZ, RZ ;  /* 0x000000ffff161224 */ /* 0x000fe200078e00ff */
[----:B------:R-:W-:Y:S01]  /*4200*/  R2UR UR68, R10 ;  /* 0x000000000a4472ca */ /* 0x000fe200000e0000 */
[----:B------:R-:W2:Y:S01]  /*4210*/  @P2 SYNCS.PHASECHK.TRANS64.TRYWAIT P3, [UR6], R15 ;  /* 0x0000000fff0025a7 */ /* 0x000ea20008061106 */
[----:B------:R-:W-:Y:S01]  /*4220*/  R2UR UR69, R9 ;  /* 0x00000000094572ca */ /* 0x000fe200000e0000 */
[----:B------:R-:W-:Y:S01]  /*4230*/  UTCCP.T.S.4x32dp128bit tmem[UR5+0x1c0], gdesc[UR16] ;  /* 0x0001c010050079e7 */ /* 0x000fe20009100000 */
[----:B------:R-:W-:Y:S01]  /*4240*/  R2UR UR8, R12 ;  /* 0x000000000c0872ca */ /* 0x000fe200000e0000 */
[----:B------:R-:W-:Y:S01]  /*4250*/  UTCCP.T.S.4x32dp128bit tmem[UR5+0x1c4], gdesc[UR24] ;  /* 0x0001c418050079e7 */ /* 0x000fe20009100000 */
[----:B-1----:R-:W-:Y:S01]  /*4260*/  R2UR UR9, R11 ;  /* 0x000000000b0972ca */ /* 0x002fe200000e0000 */
[----:B------:R-:W-:Y:S01]  /*4270*/  UTCCP.T.S.4x32dp128bit tmem[UR5+0x1c8], gdesc[UR14] ;  /* 0x0001c80e050079e7 */ /* 0x000fe20009100000 */
[----:B------:R-:W-:Y:S01]  /*4280*/  R2UR UR7, R5 ;  /* 0x00000000050772ca */ /* 0x000fe200000e0000 */
[----:B------:R-:W-:Y:S01]  /*4290*/  UTCCP.T.S.4x32dp128bit tmem[UR5+0x1cc], gdesc[UR22] ;  /* 0x0001cc16050079e7 */ /* 0x000fe20009100000 */
[----:B------:R-:W-:Y:S01]  /*42a0*/  UTCCP.T.S.4x32dp128bit tmem[UR5+0x1d0], gdesc[UR20] ;  /* 0x0001d014050079e7 */ /* 0x000fe20009100000 */
[----:B------:R-:W-:Y:S01]  /*42b0*/  UTCCP.T.S.4x32dp128bit tmem[UR5+0x1d4], gdesc[UR18] ;  /* 0x0001d412050079e7 */ /* 0x000fe20009100000 */
[----:B------:R1:W-:Y:S03]  /*42c0*/  UTCQMMA gdesc[UR12], gdesc[UR10], tmem[UR4], tmem[UR66], idesc[UR67], tmem[UR26], UP0 ;  /* 0x001a420a0c007dea */ /* 0x0003e60008000304 */
[----:B------:R4:W-:Y:S01]  /*42d0*/  UTCQMMA gdesc[UR52], gdesc[UR38], tmem[UR4], tmem[UR64], idesc[UR65], tmem[UR68], UPT ;  /* 0x0044402634007dea */ /* 0x0009e2000b800304 */
[----:B------:R-:W-:Y:S01]  /*42e0*/  UTCQMMA gdesc[UR50], gdesc[UR36], tmem[UR4], tmem[UR62], idesc[UR63], tmem[UR76], UPT ;  /* 0x004c3e2432007dea */ /* 0x000fe2000b800304 */
[----:B------:R-:W-:Y:S02]  /*42f0*/  UTCQMMA gdesc[UR48], gdesc[UR34], tmem[UR4], tmem[UR60], idesc[UR61], tmem[UR74], UPT ;  /* 0x004a3c2230007dea */ /* 0x000fe4000b800304 */
[----:B------:R3:W-:Y:S01]  /*4300*/  UTCQMMA gdesc[UR46], gdesc[UR32], tmem[UR4], tmem[UR58], idesc[UR59], tmem[UR8], UPT ;  /* 0x00083a202e007dea */ /* 0x0007e2000b800304 */
[----:B------:R-:W-:Y:S01]  /*4310*/  UTCQMMA gdesc[UR44], gdesc[UR30], tmem[UR4], tmem[UR56], idesc[UR57], tmem[UR72], UPT ;  /* 0x0048381e2c007dea */ /* 0x000fe2000b800304 */
[----:B------:R-:W-:Y:S01]  /*4320*/  IMAD.U32 R23, RZ, RZ, UR7 ;  /* 0x00000007ff177e24 */ /* 0x000fe2000f8e00ff */
[----:B------:R-:W-:Y:S01]  /*4330*/  UTCQMMA gdesc[UR42], gdesc[UR28], tmem[UR4], tmem[UR54], idesc[UR55], tmem[UR70], UPT ;  /* 0x0046361c2a007dea */ /* 0x000fe2000b800304 */
[----:B------:R-:W-:Y:S01]  /*4340*/  UIADD3 UR7, UPT, UPT, UR6, 0x8, URZ ;  /* 0x0000000806077890 */ /* 0x000fe2000fffe0ff */
[----:B-1----:R-:W-:Y:S02]  /*4350*/  R2UR.FILL UR27, R20 ;  /* 0x00000000141b72ca */ /* 0x002fe400004e0000 */
[----:B------:R-:W-:Y:S02]  /*4360*/  R2UR.FILL UR26, R19 ;  /* 0x00000000131a72ca */ /* 0x000fe400004e0000 */
[----:B----4-:R-:W-:Y:S02]  /*4370*/  R2UR.FILL UR69, R18 ;  /* 0x00000000124572ca */ /* 0x010fe400004e0000 */
[----:B------:R-:W-:Y:S01]  /*4380*/  R2UR.FILL UR68, R17 ;  /* 0x00000000114472ca */ /* 0x000fe200004e0000 */
[----:B------:R-:W-:Y:S01]  /*4390*/  VIADD R17, R16, 0x1 ;  /* 0x0000000110117836 */ /* 0x000fe20000000000 */
[----:B---3--:R-:W-:Y:S01]  /*43a0*/  @P1 R2UR UR8, R22 ;  /* 0x00000000160812ca */ /* 0x008fe200000e0000 */
[----:B------:R-:W-:Y:S01]  /*43b0*/  VIADD R16, R16, 0xffffffff ;  /* 0xffffffff10107836 */ /* 0x000fe20000000000 */
[----:B------:R-:W-:Y:S02]  /*43c0*/  @P1 R2UR UR9, R23 ;  /* 0x00000000170912ca */ /* 0x000fe400000e0000 */
[----:B------:R-:W-:Y:S01]  /*43d0*/  ISETP.GT.U32.AND P1, PT, R17, 0x1, PT ;  /* 0x000000011100780c */ /* 0x000fe20003f24070 */
[----:B------:R-:W-:Y:S10]  /*43e0*/  IMAD.MOV.U32 R17, RZ, RZ, 0x1 ;  /* 0x00000001ff117424 */ /* 0x000ff400078e00ff */
[----:B------:R-:W-:Y:S01]  /*43f0*/  UTCQMMA gdesc[UR40], gdesc[UR26], tmem[UR4], tmem[UR8], idesc[UR9], tmem[UR68], UPT ;  /* 0x0044081a28007dea */ /* 0x000fe2000b800304 */
[----:B------:R1:W-:Y:S02]  /*4400*/  UTCBAR [UR7], URZ ;  /* 0x000000ff070073e9 */ /* 0x0003e400080000ff */
[----:B-1----:R-:W-:Y:S01]  /*4410*/  UMOV UR7, 0x1 ;  /* 0x0000000100077882 */ /* 0x002fe20000000000 */
[----:B--2---:R-:W-:Y:S01]  /*4420*/  @P2 SEL R17, RZ, 0x1, !P3 ;  /* 0x00000001ff112807 */ /* 0x004fe20005800000 */
[----:B------:R-:W-:Y:S06]  /*4430*/  @P1 BRA `(.L_x_60) ;  /* 0xfffffffc00281947 */ /* 0x000fec000383ffff */
.L_x_57:
[----:B------:R-:W-:Y:S01]  /*4440*/  UIADD3 UR4, UPT, UPT, UR6, 0x80, URZ ;  /* 0x0000008006047890 */ /* 0x000fe2000fffe0ff */
[----:B------:R-:W-:Y:S01]  /*4450*/  ISETP.NE.AND P1, PT, R2, 0x2, PT ;  /* 0x000000020200780c */ /* 0x000fe20003f25270 */
[----:B------:R-:W-:-:S03]  /*4460*/  IMAD.MOV.U32 R20, RZ, RZ, R0 ;  /* 0x000000ffff147224 */ /* 0x000fc600078e0000 */
[----:B------:R-:W-:Y:S02]  /*4470*/  SEL R15, RZ, 0x1, P1 ;  /* 0x00000001ff0f7807 */ /* 0x000fe40000800000 */
[----:B------:R-:W-:Y:S02]  /*4480*/  SEL R21, R2, RZ, P1 ;  /* 0x000000ff02157207 */ /* 0x000fe40000800000 */
[----:B------:R2:W-:Y:S01]  /*4490*/  UTCBAR [UR4], URZ ;  /* 0x000000ff040073e9 */ /* 0x0005e200080000ff */
[----:B------:R-:W-:Y:S01]  /*44a0*/  LOP3.LUT R4, R4, R15, RZ, 0x3c, !PT ;  /* 0x0000000f04047212 */ /* 0x000fe200078e3cff */
[----:B------:R-:W-:Y:S06]  /*44b0*/  @P0 BRA `(.L_x_61) ;  /* 0xfffffff400080947 */ /* 0x000fec000383ffff */
[----:B------:R-:W4:Y:S01]  /*44c0*/  S2UR UR7, SR_CgaCtaId ;  /* 0x00000000000779c3 */ /* 0x000f220000008800 */
[----:B------:R-:W-:Y:S01]  /*44d0*/  ELECT P0, URZ, PT ;  /* 0x0000000000ff782f */ /* 0x000fe20003800000 */
[----:B------:R-:W-:Y:S01]  /*44e0*/  IMAD.MOV.U32 R0, RZ, RZ, 0x1 ;  /* 0x00000001ff007424 */ /* 0x000fe200078e00ff */
[----:B--2---:R-:W-:Y:S01]  /*44f0*/  UMOV UR4, 0x40 ;  /* 0x0000004000047882 */ /* 0x004fe20000000000 */
[----:B------:R-:W-:-:S04]  /*4500*/  SHF.L.U32 R3, RZ, 0x1f, RZ ;  /* 0x0000001fff037819 */ /* 0x000fc800000006ff */
[----:B------:R-:W-:Y:S01]  /*4510*/  UVIRTCOUNT.DEALLOC.SMPOOL 0x80 ;  /* 0x000000800000784c */ /* 0x000fe20000000000 */
[----:B----4-:R-:W-:-:S09]  /*4520*/  ULEA UR7, UR7, UR4, 0x18 ;  /* 0x0000000407077291 */ /* 0x010fd2000f8ec0ff */
[----:B------:R2:W-:Y:S01]  /*4530*/  @P0 STS.U8 [UR7+0x1c], R0 ;  /* 0x00001c00ff000988 */ /* 0x0005e20008000007 */
[----:B------:R-:W4:Y:S02]  /*4540*/  SYNCS.PHASECHK.TRANS64.TRYWAIT P0, [UR6+0xb0], R3 ;  /* 0x0000b003ff0075a7 */ /* 0x000f240008001106 */
[----:B--2-4-:R-:W-:Y:S05]  /*4550*/  @!P0 BRA `(.L_x_62) ;  /* 0x0000007c001c8947 */ /* 0x014fea0003800000 */
.L_x_146:
[----:B------:R-:W-:Y:S01]  /*4560*/  NOP ;  /* 0x0000000000007918 */ /* 0x000fe20000000000 */
[----:B--2---:R-:W2:Y:S01]  /*4570*/  LDS R0, [UR7+0x14] ;  /* 0x00001407ff007984 */ /* 0x004ea20008000800 */
[----:B------:R-:W-:Y:S01]  /*4580*/  ULOP3.LUT UR4, UR5, 0xffff, URZ, 0xc0, !UPT ;  /* 0x0000ffff05047892 */ /* 0x000fe2000f8ec0ff */
[----:B------:R-:W-:Y:S02]  /*4590*/  UMOV UR6, 0x1 ;  /* 0x0000000100067882 */ /* 0x000fe40000000000 */
[----:B------:R-:W-:Y:S01]  /*45a0*/  UMOV UR5, 0xffff ;  /* 0x0000ffff00057882 */ /* 0x000fe20000000000 */
[----:B------:R-:W-:-:S04]  /*45b0*/  USHF.R.U32.HI UR4, URZ, 0x5, UR4 ;  /* 0x00000005ff047899 */ /* 0x000fc80008011604 */
[----:B------:R-:W-:Y:S02]  /*45c0*/  USHF.L.U32 UR5, UR5, UR4, URZ ;  /* 0x0000000405057299 */ /* 0x000fe400080006ff */
[----:B------:R-:W-:-:S04]  /*45d0*/  USHF.L.U32 UR4, UR6, UR4, URZ ;  /* 0x0000000406047299 */ /* 0x000fc800080006ff */
[----:B--2---:R-:W-:-:S04]  /*45e0*/  LOP3.LUT R0, R0, UR5, RZ, 0xc0, !PT ;  /* 0x0000000500007c12 */ /* 0x004fc8000f8ec0ff */
[----:B------:R-:W-:-:S13]  /*45f0*/  ISETP.NE.AND P0, PT, R0, UR5, PT ;  /* 0x0000000500007c0c */ /* 0x000fda000bf05270 */
[----:B------:R-:W-:Y:S05]  /*4600*/  @P0 BRA `(.L_x_63) ;  /* 0x0000000000580947 */ /* 0x000fea0003800000 */
[----:B------:R-:W2:Y:S02]  /*4610*/  LDS R0, [UR7+0x18] ;  /* 0x00001807ff007984 */ /* 0x000ea40008000800 */
[----:B--2---:R-:W-:-:S04]  /*4620*/  LOP3.LUT R0, R0, UR4, RZ, 0xc0, !PT ;  /* 0x0000000400007c12 */ /* 0x004fc8000f8ec0ff */
[----:B------:R-:W-:-:S13]  /*4630*/  ISETP.NE.AND P0, PT, R0, UR4, PT ;  /* 0x0000000400007c0c */ /* 0x000fda000bf05270 */
[----:B------:R-:W-:Y:S05]  /*4640*/  @P0 BRA `(.L_x_64) ;  /* 0x00000000003c0947 */ /* 0x000fea0003800000 */
[----:B------:R-:W2:Y:S01]  /*4650*/  S2R R2, SR_LANEID ;  /* 0x0000000000027919 */ /* 0x000ea20000000000 */
[----:B------:R-:W-:Y:S01]  /*4660*/  ULOP3.LUT UR5, URZ, UR5, URZ, 0x33, !UPT ;  /* 0x00000005ff057292 */ /* 0x000fe2000f8e33ff */
[----:B------:R-:W-:Y:S01]  /*4670*/  LOP3.LUT R4, RZ, UR4, RZ, 0x33, !PT ;  /* 0x00000004ff047c12 */ /* 0x000fe2000f8e33ff */
[----:B------:R-:W-:Y:S02]  /*4680*/  VOTEU.ANY UR4, UPT, PT ;  /* 0x0000000000047886 */ /* 0x000fe400038e0100 */
[----:B------:R-:W-:Y:S01]  /*4690*/  UFLO.U32 UR4, UR4 ;  /* 0x00000004000472bd */ /* 0x000fe200080e0000 */
[----:B------:R-:W4:Y:S01]  /*46a0*/  REDUX UR6, R4 ;  /* 0x00000000040673c4 */ /* 0x000f220000000000 */
[----:B------:R-:W-:-:S06]  /*46b0*/  IMAD.U32 R0, RZ, RZ, UR5 ;  /* 0x00000005ff007e24 */ /* 0x000fcc000f8e00ff */
[----:B------:R1:W-:Y:S01]  /*46c0*/  UTCATOMSWS.AND URZ, UR5 ;  /* 0x0000000500ff79e3 */ /* 0x0003e20008000000 */
[----:B------:R-:W3:Y:S01]  /*46d0*/  REDUX UR8, R0 ;  /* 0x00000000000873c4 */ /* 0x000ee20000000000 */
[----:B--2---:R-:W-:Y:S01]  /*46e0*/  ISETP.EQ.U32.AND P0, PT, R2, UR4, PT ;  /* 0x0000000402007c0c */ /* 0x004fe2000bf02070 */
[----:B----4-:R-:W-:Y:S01]  /*46f0*/  IMAD.U32 R2, RZ, RZ, UR6 ;  /* 0x00000006ff027e24 */ /* 0x010fe2000f8e00ff */
[----:B---3--:R-:W-:-:S11]  /*4700*/  MOV R3, UR8 ;  /* 0x0000000800037c02 */ /* 0x008fd60008000f00 */
[----:B------:R1:W-:Y:S04]  /*4710*/  @P0 ATOMS.AND RZ, [UR7+0x14], R3 ;  /* 0x00001403ffff098c */ /* 0x0003e8000a800007 */
[----:B------:R1:W-:Y:S01]  /*4720*/  @P0 ATOMS.AND RZ, [UR7+0x18], R2 ;  /* 0x00001802ffff098c */ /* 0x0003e2000a800007 */
[----:B------:R-:W-:Y:S05]  /*4730*/  BRA `(.L_x_65) ;  /* 0x0000000000147947 */ /* 0x000fea0003800000 */
.L_x_64:
[----:B------:R-:W-:Y:S02]  /*4740*/  MOV R2, 0x4760 ;  /* 0x0000476000027802 */ /* 0x000fe40000000f00 */
[----:B-1-3-5:R-:W-:Y:S05]  /*4750*/  CALL.REL.NOINC `($__internal_0_$__cuda_sm10x_tcgen05_guardrail_trap_col_being_dealloced_not_returned_by_alloc) ;  /* 0x0000008000087944 */ /* 0x02afea0003c00000 */
[----:B------:R-:W-:Y:S05]  /*4760*/  BRA `(.L_x_65) ;  /* 0x0000000000087947 */ /* 0x000fea0003800000 */
.L_x_63:
[----:B------:R-:W-:Y:S02]  /*4770*/  MOV R2, 0x4790 ;  /* 0x0000479000027802 */ /* 0x000fe40000000f00 */
[----:B-1-3-5:R-:W-:Y:S05]  /*4780*/  CALL.REL.NOINC `($__internal_2_$__cuda_sm10x_tcgen05_guardrail_trap_unallocated_columns_being_dealloced) ;  /* 0x0000008000147944 */ /* 0x02afea0003c00000 */
.L_x_65:
[----:B------:R-:W-:Y:S01]  /*4790*/  NOP ;  /* 0x0000000000007918 */ /* 0x000fe20000000000 */
[----:B-1----:R-:W-:Y:S05]  /*47a0*/  EXIT ;  /* 0x000000000000794d */ /* 0x002fea0003800000 */
.L_x_47:
[----:B------:R-:W-:-:S09]  /*47b0*/  UISETP.NE.OR UP2, UPT, UR14, 0x3, !UP2 ;  /* 0x000000030e00788c */ /* 0x000fd2000d745670 */
[----:B------:R-:W-:Y:S05]  /*47c0*/  BRA.U UP2, `(.L_x_66) ;  /* 0x00000011023c7547 */ /* 0x000fea000b800000 */
[----:B------:R-:W1:Y:S01]  /*47d0*/  LDCU.64 UR4, c[0x0][0xc88] ;  /* 0x00019100ff0477ac */ /* 0x000e620008000a00 */
[----:B------:R-:W2:Y:S01]  /*47e0*/  LDC R0, c[0x0][0xf30] ;  /* 0x0003cc00ff007b82 */ /* 0x000ea20000000800 */
[----:B------:R-:W-:Y:S02]  /*47f0*/  HFMA2 R30, -RZ, RZ, 0, 0 ;  /* 0x00000000ff1e7431 */ /* 0x000fe400000001ff */
[----:B------:R-:W-:Y:S01]  /*4800*/  IMAD.MOV.U32 R31, RZ, RZ, 0x1 ;  /* 0x00000001ff1f7424 */ /* 0x000fe200078e00ff */
[----:B------:R-:W4:Y:S01]  /*4810*/  LDCU.64 UR14, c[0x0][0xc90] ;  /* 0x00019200ff0e77ac */ /* 0x000f220008000a00 */
[----:B------:R-:W-:Y:S01]  /*4820*/  CS2R R28, SRZ ;  /* 0x00000000001c7805 */ /* 0x000fe2000001ff00 */
[----:B------:R-:W-:Y:S01]  /*4830*/  IMAD.MOV.U32 R21, RZ, RZ, 0x4000 ;  /* 0x00004000ff157424 */ /* 0x000fe200078e00ff */
[----:B------:R-:W-:Y:S01]  /*4840*/  UPLOP3.LUT UP1, UPT, UPT, UPT, UPT, 0x40, 0x4 ;  /* 0x000000000004789c */ /* 0x000fe20003f2e870 */
[----:B------:R-:W3:Y:S08]  /*4850*/  LDC R19, c[0x0][0x370] ;  /* 0x0000dc00ff137b82 */ /* 0x000ef00000000800 */
[----:B------:R-:W3:Y:S01]  /*4860*/  LDC R2, c[0x0][0xf0c] ;  /* 0x0003c300ff027b82 */ /* 0x000ee20000000800 */
[----:B-1----:R-:W-:-:S03]  /*4870*/  UISETP.NE.U32.AND UP2, UPT, UR4, URZ, UPT ;  /* 0x000000ff0400728c */ /* 0x002fc6000bf45070 */
[----:B------:R-:W-:Y:S01]  /*4880*/  UMOV UR4, 0x400 ;  /* 0x0000040000047882 */ /* 0x000fe20000000000 */
[----:B----4-:R-:W-:Y:S02]  /*4890*/  UISETP.NE.U32.AND UP3, UPT, UR14, URZ, UPT ;  /* 0x000000ff0e00728c */ /* 0x010fe4000bf65070 */
[----:B------:R-:W-:Y:S01]  /*48a0*/  ULEA UR4, UR45, UR4, 0x18 ;  /* 0x000000042d047291 */ /* 0x000fe2000f8ec0ff */
[----:B------:R-:W1:Y:S01]  /*48b0*/  LDC R18, c[0x0][0xf20] ;  /* 0x0003c800ff127b82 */ /* 0x000e620000000800 */
[----:B--2---:R-:W-:Y:S01]  /*48c0*/  ISETP.NE.AND P1, PT, R0, 0x1, PT ;  /* 0x000000010000780c */ /* 0x004fe20003f25270 */
[----:B------:R-:W-:Y:S02]  /*48d0*/  UISETP.NE.AND.EX UP2, UPT, UR5, URZ, UPT, UP2 ;  /* 0x000000ff0500728c */ /* 0x000fe4000bf45320 */
[----:B------:R-:W-:Y:S02]  /*48e0*/  UIADD3 UR13, UPT, UPT, UR4, 0x28, URZ ;  /* 0x00000028040d7890 */ /* 0x000fe4000fffe0ff */
[----:B------:R-:W-:-:S02]  /*48f0*/  UIADD3 UR33, UPT, UPT, UR4, 0x10, URZ ;  /* 0x0000001004217890 */ /* 0x000fc4000fffe0ff */
[----:B------:R-:W2:Y:S01]  /*4900*/  LDC.64 R32, c[0x0][0x348] ;  /* 0x0000d200ff207b82 */ /* 0x000ea20000000a00 */
[----:B------:R-:W-:Y:S02]  /*4910*/  UIADD3 UR25, UPT, UPT, UR4, 0x18, URZ ;  /* 0x0000001804197890 */ /* 0x000fe4000fffe0ff */
[----:B------:R-:W-:Y:S02]  /*4920*/  UIADD3 UR17, UPT, UPT, UR4, 0x20, URZ ;  /* 0x0000002004117890 */ /* 0x000fe4000fffe0ff */
[----:B------:R-:W-:Y:S02]  /*4930*/  UPRMT UR13, UR45, 0x654, UR13 ;  /* 0x000006542d0d7896 */ /* 0x000fe4000800000d */
[----:B------:R-:W-:Y:S01]  /*4940*/  UISETP.NE.AND.EX UP3, UPT, UR15, URZ, UPT, UP3 ;  /* 0x000000ff0f00728c */ /* 0x000fe2000bf65330 */
[----:B------:R-:W4:Y:S08]  /*4950*/  LDC.64 R16, c[0x0][0xf10] ;  /* 0x0003c400ff107b82 */ /* 0x000f300000000a00 */
[----:B------:R-:W1:Y:S08]  /*4960*/  LDC.64 R6, c[0x0][0xf18] ;  /* 0x0003c600ff067b82 */ /* 0x000e700000000a00 */
[----:B------:R-:W1:Y:S08]  /*4970*/  LDC.64 R4, c[0x0][0xf28] ;  /* 0x0003ca00ff047b82 */ /* 0x000e700000000a00 */
[----:B---3--:R-:W1:Y:S02]  /*4980*/  LDC R22, c[0x0][0x374] ;  /* 0x0000dd00ff167b82 */ /* 0x008e640000000800 */
.L_x_77:
[C---:B------:R-:W-:Y:S02]  /*4990*/  LEA R0, R30.reuse, UR4, 0x3 ;  /* 0x000000041e007c11 */ /* 0x040fe4000f8e18ff */
[----:B------:R-:W-:Y:S02]  /*49a0*/  SHF.L.U32 R3, R29, 0x1f, RZ ;  /* 0x0000001f1d037819 */ /* 0x000fe400000006ff */
[----:B------:R-:W-:Y:S02]  /*49b0*/  LEA R24, R30, UR4, 0x4 ;  /* 0x000000041e187c11 */ /* 0x000fe4000f8e20ff */
[----:B------:R-:W3:Y:S02]  /*49c0*/  SYNCS.PHASECHK.TRANS64.TRYWAIT P0, [R0+URZ+0x60], R3 ;  /* 0x00006003000075a7 */ /* 0x000ee400080011ff */
[----:B---3--:R-:W-:Y:S05]  /*49d0*/  @!P0 BRA `(.L_x_67) ;  /* 0x0000007800148947 */ /* 0x008fea0003800000 */
.L_x_147:
[----:B------:R-:W-:Y:S01]  /*49e0*/  ISETP.GE.AND P0, PT, R72, 0x1, PT ;  /* 0x000000014800780c */ /* 0x000fe20003f06270 */
[----:B------:R-:W1:Y:S01]  /*49f0*/  LDS.128 R24, [R24+0xc0] ;  /* 0x0000c00018187984 */ /* 0x000e620000000c00 */
[----:B------:R-:W-:Y:S01]  /*4a00*/  ISETP.NE.U32.AND P4, PT, RZ, UR14, PT ;  /* 0x0000000eff007c0c */ /* 0x000fe2000bf85070 */
[----:B---3--:R-:W-:Y:S01]  /*4a10*/  VIADD R0, R0, 0x70 ;  /* 0x0000007000007836 */ /* 0x008fe20000000000 */
[----:B------:R-:W-:Y:S01]  /*4a20*/  SHF.L.U32 R34, R31, 0x1f, RZ ;  /* 0x0000001f1f227819 */ /* 0x000fe200000006ff */
[----:B------:R-:W-:Y:S01]  /*4a30*/  USHF.L.U32 UR35, UR20, 0x7, URZ ;  /* 0x0000000714237899 */ /* 0x000fe200080006ff */
[----:B------:R-:W-:Y:S02]  /*4a40*/  ISETP.NE.AND.EX P4, PT, RZ, UR15, PT, P4 ;  /* 0x0000000fff007c0c */ /* 0x000fe4000bf85340 */
[----:B------:R-:W-:Y:S01]  /*4a50*/  PRMT R0, RZ, 0x654, R0 ;  /* 0x00000654ff007816 */ /* 0x000fe20000000000 */
[----:B------:R-:W-:Y:S01]  /*4a60*/  @!PT LDS RZ, [RZ] ;  /* 0x00000000fffff984 */ /* 0x000fe20000000800 */
[----:B------:R-:W-:Y:S01]  /*4a70*/  @!PT LDS RZ, [RZ] ;  /* 0x00000000fffff984 */ /* 0x000fe20000000800 */
[----:B------:R-:W-:Y:S01]  /*4a80*/  @!PT LDS RZ, [RZ] ;  /* 0x00000000fffff984 */ /* 0x000fe20000000800 */
[----:B------:R-:W-:Y:S01]  /*4a90*/  @!PT LDS RZ, [RZ] ;  /* 0x00000000fffff984 */ /* 0x000fe20000000800 */
[----:B------:R3:W-:Y:S06]  /*4aa0*/  MEMBAR.ALL.CTA ;  /* 0x0000000000007992 */ /* 0x0007ec0000008000 */
[----:B---3--:R-:W3:Y:S02]  /*4ab0*/  FENCE.VIEW.ASYNC.S ;  /* 0x00000000000073c6 */ /* 0x008ee40000000000 */
[----:B---3--:R3:W-:Y:S01]  /*4ac0*/  SYNCS.ARRIVE.TRANS64.RED.A1T0 RZ, [R0+URZ], RZ ;  /* 0x000000ff00ff79a7 */ /* 0x0087e200081004ff */
[----:B-1----:R-:W-:Y:S11]  /*4ad0*/  LOP3.LUT P3, RZ, R26, 0x1, RZ, 0xc0, !PT ;  /* 0x000000011aff7812 */ /* 0x002ff6000786c0ff */
[----:B------:R-:W-:Y:S02]  /*4ae0*/  @!UPT UIADD3 URZ, UPT, UPT, URZ, URZ, URZ ;  /* 0x000000fffffff290 */ /* 0x000fe4000fffe0ff */
[----:B------:R-:W-:Y:S02]  /*4af0*/  @P3 MOV R13, R24 ;  /* 0x00000018000d3202 */ /* 0x000fe40000000f00 */
[----:B------:R-:W-:Y:S01]  /*4b00*/  @P3 LOP3.LUT R8, R25, 0xffff, RZ, 0xc0, !PT ;  /* 0x0000ffff19083812 */ /* 0x000fe200078ec0ff */
[----:B---3--:R-:W-:Y:S06]  /*4b10*/  @!P0 BRA `(.L_x_68) ;  /* 0x0000000000a48947 */ /* 0x008fec0003800000 */
[----:B------:R-:W-:Y:S01]  /*4b20*/  IMAD.HI.U32 R35, R22, R7, RZ ;  /* 0x0000000716237227 */ /* 0x000fe200078e00ff */
[----:B------:R-:W-:Y:S02]  /*4b30*/  ISETP.NE.AND P0, PT, R6, 0x1, PT ;  /* 0x000000010600780c */ /* 0x000fe40003f05270 */
[----:B------:R-:W-:Y:S01]  /*4b40*/  ISETP.NE.AND P2, PT, R72, 0x1, PT ;  /* 0x000000014800780c */ /* 0x000fe20003f45270 */
[----:B----4-:R-:W-:Y:S01]  /*4b50*/  IMAD.HI.U32 R36, R19, R16, RZ ;  /* 0x0000001013247227 */ /* 0x010fe200078e00ff */
[----:B------:R-:W-:Y:S02]  /*4b60*/  SHF.R.U32.HI R35, RZ, R18, R35 ;  /* 0x00000012ff237219 */ /* 0x000fe40000011623 */
[----:B------:R-:W-:Y:S01]  /*4b70*/  ISETP.NE.AND P5, PT, R2, 0x1, PT ;  /* 0x000000010200780c */ /* 0x000fe20003fa5270 */
[----:B------:R-:W-:Y:S01]  /*4b80*/  IMAD.HI.U32 R38, R13, R16, RZ ;  /* 0x000000100d267227 */ /* 0x000fe200078e00ff */
[----:B------:R-:W-:Y:S02]  /*4b90*/  SHF.R.U32.HI R36, RZ, R17, R36 ;  /* 0x00000011ff247219 */ /* 0x000fe40000011624 */
[----:B------:R-:W-:Y:S01]  /*4ba0*/  SEL R3, R22, R35, !P0 ;  /* 0x0000002316037207 */ /* 0x000fe20004000000 */
[C---:B------:R-:W-:Y:S01]  /*4bb0*/  IMAD.HI.U32 R35, R8.reuse, R7, RZ ;  /* 0x0000000708237227 */ /* 0x040fe200078e00ff */
[----:B------:R-:W-:Y:S02]  /*4bc0*/  SEL R11, R19, R36, !P5 ;  /* 0x00000024130b7207 */ /* 0x000fe40006800000 */
[----:B------:R-:W-:Y:S01]  /*4bd0*/  SHF.R.U32.HI R38, RZ, R17, R38 ;  /* 0x00000011ff267219 */ /* 0x000fe20000011626 */
[----:B------:R-:W-:Y:S01]  /*4be0*/  IMAD.HI.U32 R40, R3, R4, RZ ;  /* 0x0000000403287227 */ /* 0x000fe200078e00ff */
[----:B------:R-:W-:Y:S03]  /*4bf0*/  SHF.R.U32.HI R35, RZ, R18, R35 ;  /* 0x00000012ff237219 */ /* 0x000fe60000011623 */
[----:B------:R-:W-:Y:S01]  /*4c00*/  IMAD.HI.U32 R36, R11, R4, RZ ;  /* 0x000000040b247227 */ /* 0x000fe200078e00ff */
[----:B------:R-:W-:Y:S02]  /*4c10*/  @P2 SHF.R.U32.HI R3, RZ, R5, R40 ;  /* 0x00000005ff032219 */ /* 0x000fe40000011628 */
[----:B------:R-:W-:Y:S02]  /*4c20*/  SEL R9, R8, R35, !P0 ;  /* 0x0000002308097207 */ /* 0x000fe40004000000 */
[----:B------:R-:W-:Y:S01]  /*4c30*/  @P2 SHF.R.U32.HI R11, RZ, R5, R36 ;  /* 0x00000005ff0b2219 */ /* 0x000fe20000011624 */
[C---:B------:R-:W-:Y:S01]  /*4c40*/  IMAD R10, R72.reuse, R3, RZ ;  /* 0x00000003480a7224 */ /* 0x040fe200078e02ff */
[----:B------:R-:W-:Y:S01]  /*4c50*/  SEL R3, R13, R38, !P5 ;  /* 0x000000260d037207 */ /* 0x000fe20006800000 */
[C---:B------:R-:W-:Y:S03]  /*4c60*/  IMAD.HI.U32 R14, R9.reuse, R4, RZ ;  /* 0x00000004090e7227 */ /* 0x040fe600078e00ff */
[----:B------:R-:W-:Y:S01]  /*4c70*/  ISETP.GE.AND P0, PT, R9, R10, PT ;  /* 0x0000000a0900720c */ /* 0x000fe20003f06270 */
[C---:B------:R-:W-:Y:S01]  /*4c80*/  IMAD R12, R72.reuse, R11, RZ ;  /* 0x0000000b480c7224 */ /* 0x040fe200078e02ff */
[-C--:B------:R-:W-:Y:S04]  /*4c90*/  SHF.R.U32.HI R14, RZ, R5.reuse, R14 ;  /* 0x00000005ff0e7219 */ /* 0x080fe8000001160e */
[----:B------:R-:W-:Y:S02]  /*4ca0*/  ISETP.GE.OR P0, PT, R3, R12, P0 ;  /* 0x0000000c0300720c */ /* 0x000fe40000706670 */
[----:B------:R-:W-:Y:S05]  /*4cb0*/  SEL R15, R9, R14, !P2 ;  /* 0x0000000e090f7207 */ /* 0x000fea0005000000 */
[----:B------:R-:W-:Y:S04]  /*4cc0*/  IMAD.MOV R14, RZ, RZ, -R15 ;  /* 0x000000ffff0e7224 */ /* 0x000fe800078e0a0f */
[----:B------:R-:W-:Y:S02]  /*4cd0*/  IMAD R14, R72, R14, R9 ;  /* 0x0000000e480e7224 */ /* 0x000fe400078e0209 */
[C---:B------:R-:W-:Y:S05]  /*4ce0*/  @!P0 IMAD.HI.U32 R10, R3.reuse, R4, RZ ;  /* 0x00000004030a8227 */ /* 0x040fea00078e00ff */
[----:B------:R-:W-:Y:S04]  /*4cf0*/  @!P0 SHF.R.U32.HI R10, RZ, R5, R10 ;  /* 0x00000005ff0a8219 */ /* 0x000fe8000001160a */
[----:B------:R-:W-:Y:S01]  /*4d00*/  @!P0 SEL R0, R3, R10, !P2 ;  /* 0x0000000a03008207 */ /* 0x000fe20005000000 */
[----:B------:R-:W-:Y:S03]  /*4d10*/  IMAD.MOV R10, RZ, RZ, -R3 ;  /* 0x000000ffff0a7224 */ /* 0x000fe600078e0a03 */
[----:B------:R-:W-:Y:S01]  /*4d20*/  @!P0 IADD3 R15, PT, PT, R15, -R0, RZ ;  /* 0x800000000f0f8210 */ /* 0x000fe20007ffe0ff */
[----:B------:R-:W-:Y:S01]  /*4d30*/  @!P0 IMAD R0, R11, R14, R0 ;  /* 0x0000000e0b008224 */ /* 0x000fe200078e0200 */
[----:B------:R-:W-:Y:S01]  /*4d40*/  IADD3 R11, PT, PT, -R9, RZ, RZ ;  /* 0x000000ff090b7210 */ /* 0x000fe20007ffe1ff */
[----:B------:R-:W-:Y:S02]  /*4d50*/  IMAD R13, R2, R10, R13 ;  /* 0x0000000a020d7224 */ /* 0x000fe400078e020d */
[----:B------:R-:W-:Y:S02]  /*4d60*/  @!P0 IMAD R9, R15, R72, R3 ;  /* 0x000000480f098224 */ /* 0x000fe400078e0203 */
[----:B------:R-:W-:Y:S02]  /*4d70*/  @!P0 IMAD.MOV.U32 R3, RZ, RZ, R0 ;  /* 0x000000ffff038224 */ /* 0x000fe400078e0000 */
[----:B------:R-:W-:Y:S02]  /*4d80*/  IMAD R8, R6, R11, R8 ;  /* 0x0000000b06087224 */ /* 0x000fe400078e0208 */
[----:B------:R-:W-:Y:S02]  /*4d90*/  IMAD R13, R3, R2, R13 ;  /* 0x00000002030d7224 */ /* 0x000fe400078e020d */
[----:B------:R-:W-:Y:S02]  /*4da0*/  IMAD R8, R9, R6, R8 ;  /* 0x0000000609087224 */ /* 0x000fe400078e0208 */
.L_x_68:
[----:B------:R-:W-:Y:S05]  /*4db0*/  BRA.U UP1, `(.L_x_69) ;  /* 0x0000000101107547 */ /* 0x000fea000b800000 */
[----:B------:R-:W-:Y:S04]  /*4dc0*/  MOV R0, UR21 ;  /* 0x0000001500007c02 */ /* 0x000fe80008000f00 */
[----:B------:R-:W-:Y:S04]  /*4dd0*/  SHF.L.U32 R3, R0, 0x1f, RZ ;  /* 0x0000001f00037819 */ /* 0x000fe800000006ff */
[----:B------:R-:W1:Y:S02]  /*4de0*/  SYNCS.PHASECHK.TRANS64.TRYWAIT P0, [UR4+0x58], R3 ;  /* 0x00005803ff0075a7 */ /* 0x000e640008001104 */
[----:B-1----:R-:W-:Y:S05]  /*4df0*/  @!P0 BRA `(.L_x_70) ;  /* 0x0000007400208947 */ /* 0x002fea0003800000 */
.L_x_69:
[----:B------:R-:W-:Y:S05]  /*4e00*/  BRA.U !UP3, `(.L_x_71) ;  /* 0x000000010b347547 */ /* 0x000fea000b800000 */
[----:B------:R-:W-:Y:S01]  /*4e10*/  UPLOP3.LUT UP0, UPT, UPT, UPT, UP2, 0x80, 0x8 ;  /* 0x000000000008789c */ /* 0x000fe20003f0f020 */
[----:B-1----:R-:W-:Y:S02]  /*4e20*/  HFMA2 R0, -RZ, RZ, 0, 5.9604644775390625e-08 ;  /* 0x00000001ff007431 */ /* 0x002fe400000001ff */
[----:B------:R-:W-:Y:S03]  /*4e30*/  IMAD.MOV.U32 R151, RZ, RZ, 0x1 ;  /* 0x00000001ff977424 */ /* 0x000fe600078e00ff */
[----:B------:R-:W-:Y:S05]  /*4e40*/  PLOP3.LUT P0, PT, PT, PT, UP0, 0x80, 0x8 ;  /* 0x000000000008781c */ /* 0x000fea0003f0f008 */
[----:B------:R-:W1:Y:S01]  /*4e50*/  @UP0 LDCU.64 UR6, c[0x0][0xc88] ;  /* 0x00019100ff0607ac */ /* 0x000e620008000a00 */
[----:B------:R-:W-:Y:S07]  /*4e60*/  @UP0 UIMAD UR5, UR52, UR14, URZ ;  /* 0x0000000e340502a4 */ /* 0x000fee000f8e02ff */
[----:B------:R-:W-:Y:S01]  /*4e70*/  @!P0 PRMT R151, R0, 0x7610, R151 ;  /* 0x0000761000978816 */ /* 0x000fe20000000097 */
[----:B-1----:R-:W-:Y:S03]  /*4e80*/  @UP0 UIMAD.WIDE UR6, UR5, 0x4, UR6 ;  /* 0x00000004050608a5 */ /* 0x002fe6000f8e0206 */
[----:B------:R-:W1:Y:S03]  /*4e90*/  @!UP0 LDCU UR5, c[0x0][0xc80] ;  /* 0x00019000ff0587ac */ /* 0x000e660008000800 */
[----:B------:R-:W-:Y:S01]  /*4ea0*/  IMAD.U32 R10, RZ, RZ, UR6 ;  /* 0x00000006ff0a7e24 */ /* 0x000fe2000f8e00ff */
[----:B------:R-:W-:Y:S05]  /*4eb0*/  MOV R11, UR7 ;  /* 0x00000007000b7c02 */ /* 0x000fea0008000f00 */
[----:B-----5:R3:W5:Y:S02]  /*4ec0*/  @P0 LDG.E R83, desc[UR54][R10.64] ;  /* 0x000000360a530981 */ /* 0x020764000c1e1900 */
[----:B-1-3--:R-:W-:Y:S07]  /*4ed0*/  @!P0 IMAD.U32 R83, RZ, RZ, UR5 ;  /* 0x00000005ff538e24 */ /* 0x00afee000f8e00ff */
.L_x_71:
[----:B-----5:R-:W-:Y:S01]  /*4ee0*/  @!P4 FSETP.EQ.AND P0, PT, R83, RZ, PT ;  /* 0x000000ff5300c20b */ /* 0x020fe20003f02000 */
[----:B------:R-:W-:Y:S01]  /*4ef0*/  @!UPT UIADD3 URZ, UPT, UPT, URZ, URZ, URZ ;  /* 0x000000fffffff290 */ /* 0x000fe2000fffe0ff */
[----:B------:R-:W-:Y:S11]  /*4f00*/  @!P4 BRA `(.L_x_72) ;  /* 0x000000000014c947 */ /* 0x000ff60003800000 */
[----:B------:R-:W-:Y:S02]  /*4f10*/  LOP3.LUT P2, RZ, R151, 0xff, RZ, 0xc0, !PT ;  /* 0x000000ff97ff7812 */ /* 0x000fe4000784c0ff */
[----:B------:R-:W-:Y:S04]  /*4f20*/  PLOP3.LUT P0, PT, PT, PT, UP0, 0x80, 0x8 ;  /* 0x000000000008781c */ /* 0x000fe80003f0f008 */
[----:B------:R-:W-:Y:S07]  /*4f30*/  PLOP3.LUT P0, PT, P0, PT, PT, 0x8, 0x80 ;  /* 0x000000000080781c */ /* 0x000fee000070e170 */
[----:B------:R-:W-:Y:S11]  /*4f40*/  @P2 FSETP.EQ.AND P0, PT, R83, RZ, PT ;  /* 0x000000ff5300220b */ /* 0x000ff60003f02000 */
[----:B------:R-:W-:Y:S02]  /*4f50*/  @!UPT UIADD3 URZ, UPT, UPT, URZ, URZ, URZ ;  /* 0x000000fffffff290 */ /* 0x000fe4000fffe0ff */
.L_x_72:
[----:B------:R-:W3:Y:S01]  /*4f60*/  SYNCS.PHASECHK.TRANS64.TRYWAIT P5, [UR4+0x30], R34 ;  /* 0x00003022ff0075a7 */ /* 0x000ee200080a1104 */
[----:B------:R-:W-:Y:S02]  /*4f70*/  LOP3.LUT R35, R28, 0x1, RZ, 0xc0, !PT ;  /* 0x000000011c237812 */ /* 0x000fe400078ec0ff */
[----:B------:R-:W-:Y:S04]  /*4f80*/  ELECT P4, URZ, PT ;  /* 0x0000000000ff782f */ /* 0x000fe80003880000 */
[----:B------:R-:W-:Y:S04]  /*4f90*/  PLOP3.LUT P4, PT, P0, P4, PT, 0xf2, 0x2f ;  /* 0x00000000002f781c */ /* 0x000fe80000789e72 */
[----:B------:R-:W-:Y:S09]  /*4fa0*/  ISETP.NE.AND P0, PT, R35, RZ, !P4 ;  /* 0x000000ff2300720c */ /* 0x000ff20006705270 */
[----:B--2---:R-:W-:Y:S05]  /*4fb0*/  @!P4 IADD3 R9, P2, PT, R32, 0x980, RZ ;  /* 0x000009802009c810 */ /* 0x004fea0007f5e0ff */
[----:B-1----:R-:W-:Y:S01]  /*4fc0*/  @!P4 IMAD.X R0, RZ, RZ, R33, P2 ;  /* 0x000000ffff00c224 */ /* 0x002fe200010e0621 */
[----:B---3--:R-:W-:Y:S07]  /*4fd0*/  @!P5 BRA `(.L_x_73) ;  /* 0x0000007000c0d947 */ /* 0x008fee0003800000 */
.L_x_150:
[----:B------:R-:W-:Y:S01]  /*4fe0*/  @!P4 R2UR UR6, R9 ;  /* 0x000000000906c2ca */ /* 0x000fe200000e0000 */
[----:B------:R-:W-:Y:S01]  /*4ff0*/  IMAD.SHL.U32 R20, R20, 0x100, RZ ;  /* 0x0000010014147824 */ /* 0x000fe200078e00ff */
[----:B------:R-:W-:Y:S01]  /*5000*/  @!P4 R2UR UR5, R0 ;  /* 0x000000000005c2ca */ /* 0x000fe200000e0000 */
[----:B------:R-:W-:Y:S01]  /*5010*/  VOTEU.ALL UP1, P4 ;  /* 0x0000000000ff7886 */ /* 0x000fe20002020000 */
[----:B------:R-:W-:Y:S01]  /*5020*/  UMOV UR8, 0x0 ;  /* 0x0000000000087882 */ /* 0x000fe20000000000 */
[----:B------:R-:W-:Y:S01]  /*5030*/  @!P4 VIADD R0, R20, 0xc0 ;  /* 0x000000c01400c836 */ /* 0x000fe20000000000 */
[----:B------:R-:W-:Y:S01]  /*5040*/  UMOV UR9, 0x10000000 ;  /* 0x1000000000097882 */ /* 0x000fe20000000000 */
[----:B------:R-:W-:Y:S01]  /*5050*/  @P0 IMAD.MOV R0, RZ, RZ, R20 ;  /* 0x000000ffff000224 */ /* 0x000fe200078e0214 */
[----:B------:R-:W-:Y:S01]  /*5060*/  PLOP3.LUT P0, PT, P4, PT, PT, 0x8, 0x80 ;  /* 0x000000000080781c */ /* 0x000fe2000270e170 */
[----:B------:R-:W-:Y:S01]  /*5070*/  @!UP1 UIADD3 UR32, UPT, UPT, UR4, 0x400, URZ ;  /* 0x0000040004209890 */ /* 0x000fe2000fffe0ff */
[----:B------:R-:W-:Y:S11]  /*5080*/  VOTEU.ALL UP1, P4 ;  /* 0x0000000000ff7886 */ /* 0x000ff60002020000 */
[----:B------:R-:W-:Y:S01]  /*5090*/  @P0 R2UR.BROADCAST UR34, R0 ;  /* 0x00000000002202ca */ /* 0x000fe200008e0000 */
[----:B------:R-:W-:Y:S01]  /*50a0*/  IMAD.U32 R10, RZ, RZ, UR6 ;  /* 0x00000006ff0a7e24 */ /* 0x000fe2000f8e00ff */
[----:B------:R-:W-:Y:S01]  /*50b0*/  UMOV UR36, UR52 ;  /* 0x0000003400247c82 */ /* 0x000fe20008000000 */
[----:B------:R-:W-:Y:S01]  /*50c0*/  IMAD.U32 R11, RZ, RZ, UR5 ;  /* 0x00000005ff0b7e24 */ /* 0x000fe2000f8e00ff */
[----:B------:R-:W-:Y:S01]  /*50d0*/  UPRMT UR5, UR45, 0x654, UR33 ;  /* 0x000006542d057896 */ /* 0x000fe20008000021 */
[----:B------:R-:W-:Y:S01]  /*50e0*/  @!P4 IMAD.MOV.U32 R0, RZ, RZ, 0x4000 ;  /* 0x00004000ff00c424 */ /* 0x000fe200078e00ff */
[----:B------:R-:W-:Y:S02]  /*50f0*/  @!P4 R2UR UR6, R10 ;  /* 0x000000000a06c2ca */ /* 0x000fe400000e0000 */
[----:B------:R-:W-:Y:S02]  /*5100*/  @!P4 R2UR UR7, R11 ;  /* 0x000000000b07c2ca */ /* 0x000fe400000e0000 */
[----:B------:R-:W-:Y:S11]  /*5110*/  @!P4 IADD3 R9, P0, PT, R32, 0x980, RZ ;  /* 0x000009802009c810 */ /* 0x000ff60007f1e0ff */
[----:B------:R2:W-:Y:S01]  /*5120*/  @!UP1 UTMALDG.3D [UR32], [UR6], desc[UR8] ;  /* 0x00000820060095b4 */ /* 0x0005e20008011000 */
[----:B------:R3:W-:Y:S01]  /*5130*/  @!P4 SYNCS.ARRIVE.TRANS64.RED.A0TR RZ, [UR4+0x10], R0 ;  /* 0x00001000ffffc9a7 */ /* 0x0007e20008300404 */
[----:B------:R-:W-:Y:S01]  /*5140*/  SYNCS.ARRIVE.TRANS64.RED.A1T0 RZ, [UR5], RZ ;  /* 0x000000ffffff79a7 */ /* 0x000fe20008100405 */
[----:B---3--:R-:W-:Y:S01]  /*5150*/  @!P4 IMAD.X R0, RZ, RZ, R33, P0 ;  /* 0x000000ffff00c224 */ /* 0x008fe200000e0621 */
[----:B------:R-:W3:Y:S02]  /*5160*/  SYNCS.PHASECHK.TRANS64.TRYWAIT P2, [UR4+0x38], R34 ;  /* 0x00003822ff0075a7 */ /* 0x000ee40008041104 */
[----:B--23--:R-:W-:Y:S05]  /*5170*/  @!P2 BRA `(.L_x_74) ;  /* 0x000000700070a947 */ /* 0x00cfea0003800000 */
.L_x_152:
[----:B------:R-:W-:Y:S01]  /*5180*/  @!P4 R2UR UR6, R9 ;  /* 0x000000000906c2ca */ /* 0x000fe200000e0000 */
[----:B------:R-:W-:Y:S01]  /*5190*/  VOTEU.ALL UP1, P4 ;  /* 0x0000000000ff7886 */ /* 0x000fe20002020000 */
[----:B------:R-:W-:Y:S01]  /*51a0*/  @!P4 R2UR UR5, R0 ;  /* 0x000000000005c2ca */ /* 0x000fe200000e0000 */
[----:B------:R-:W-:Y:S01]  /*51b0*/  @!P4 IMAD R0, R35, -0x40, R20 ;  /* 0xffffffc02300c824 */ /* 0x000fe200078e0214 */
[----:B------:R-:W-:Y:S01]  /*51c0*/  UMOV UR8, 0x0 ;  /* 0x0000000000087882 */ /* 0x000fe20000000000 */
[----:B------:R-:W-:Y:S01]  /*51d0*/  UMOV UR9, 0x10000000 ;  /* 0x1000000000097882 */ /* 0x000fe20000000000 */
[----:B------:R-:W-:Y:S01]  /*51e0*/  @!UP1 UIADD3 UR24, UPT, UPT, UR4, 0x4400, URZ ;  /* 0x0000440004189890 */ /* 0x000fe2000fffe0ff */
[----:B------:R-:W-:Y:S01]  /*51f0*/  @!P4 IADD3 R9, P0, PT, R32, 0x980, RZ ;  /* 0x000009802009c810 */ /* 0x000fe20007f1e0ff */
[----:B------:R-:W-:Y:S01]  /*5200*/  UMOV UR27, UR35 ;  /* 0x00000023001b7c82 */ /* 0x000fe20008000000 */
[----:B------:R-:W-:Y:S01]  /*5210*/  @!P4 R2UR UR26, R0 ;  /* 0x00000000001ac2ca */ /* 0x000fe200000e0000 */
[----:B------:R-:W-:Y:S01]  /*5220*/  @!P4 IMAD.MOV.U32 R0, RZ, RZ, 0x4000 ;  /* 0x00004000ff00c424 */ /* 0x000fe200078e00ff */
[----:B------:R-:W-:Y:S02]  /*5230*/  UMOV UR28, UR52 ;  /* 0x00000034001c7c82 */ /* 0x000fe40008000000 */
[----:B------:R-:W-:Y:S02]  /*5240*/  IMAD.U32 R10, RZ, RZ, UR6 ;  /* 0x00000006ff0a7e24 */ /* 0x000fe4000f8e00ff */
[----:B------:R-:W-:Y:S01]  /*5250*/  IMAD.U32 R11, RZ, RZ, UR5 ;  /* 0x00000005ff0b7e24 */ /* 0x000fe2000f8e00ff */
[----:B------:R-:W-:Y:S02]  /*5260*/  UPRMT UR5, UR45, 0x654, UR25 ;  /* 0x000006542d057896 */ /* 0x000fe40008000019 */
[----:B------:R-:W-:Y:S02]  /*5270*/  @!P4 R2UR UR6, R10 ;  /* 0x000000000a06c2ca */ /* 0x000fe400000e0000 */
[----:B------:R-:W-:Y:S02]  /*5280*/  @!P4 R2UR UR7, R11 ;  /* 0x000000000b07c2ca */ /* 0x000fe400000e0000 */
[----:B------:R-:W-:Y:S01]  /*5290*/  @!UP1 UIADD3 UR26, UPT, UPT, UR26, 0x80, URZ ;  /* 0x000000801a1a9890 */ /* 0x000fe2000fffe0ff */
[----:B------:R-:W-:Y:S10]  /*52a0*/  VOTEU.ALL UP1, P4 ;  /* 0x0000000000ff7886 */ /* 0x000ff40002020000 */
[----:B------:R2:W-:Y:S01]  /*52b0*/  @!UP1 UTMALDG.3D [UR24], [UR6], desc[UR8] ;  /* 0x00000818060095b4 */ /* 0x0005e20008011000 */
[----:B------:R3:W-:Y:S01]  /*52c0*/  @!P4 SYNCS.ARRIVE.TRANS64.RED.A0TR RZ, [UR4+0x18], R0 ;  /* 0x00001800ffffc9a7 */ /* 0x0007e20008300404 */
[----:B------:R-:W-:Y:S01]  /*52d0*/  SYNCS.ARRIVE.TRANS64.RED.A1T0 RZ, [UR5], RZ ;  /* 0x000000ffffff79a7 */ /* 0x000fe20008100405 */
[----:B---3--:R-:W-:Y:S01]  /*52e0*/  @!P4 IMAD.X R0, RZ, RZ, R33, P0 ;  /* 0x000000ffff00c224 */ /* 0x008fe200000e0621 */
[----:B------:R-:W3:Y:S02]  /*52f0*/  SYNCS.PHASECHK.TRANS64.TRYWAIT P2, [UR4+0x40], R34 ;  /* 0x00004022ff0075a7 */ /* 0x000ee40008041104 */
[----:B--23--:R-:W-:Y:S05]  /*5300*/  @!P2 BRA `(.L_x_75) ;  /* 0x000000700024a947 */ /* 0x00cfea0003800000 */
.L_x_154:
[----:B------:R-:W-:Y:S01]  /*5310*/  @!P4 R2UR UR6, R9 ;  /* 0x000000000906c2ca */ /* 0x000fe200000e0000 */
[----:B------:R-:W-:Y:S01]  /*5320*/  VOTEU.ALL UP1, P4 ;  /* 0x0000000000ff7886 */ /* 0x000fe20002020000 */
[----:B------:R-:W-:Y:S01]  /*5330*/  @!P4 R2UR UR5, R0 ;  /* 0x000000000005c2ca */ /* 0x000fe200000e0000 */
[----:B------:R-:W-:Y:S01]  /*5340*/  @!P4 IMAD R0, R35, 0x40, R20 ;  /* 0x000000402300c824 */ /* 0x000fe200078e0214 */
[----:B------:R-:W-:Y:S01]  /*5350*/  UMOV UR8, 0x0 ;  /* 0x0000000000087882 */ /* 0x000fe20000000000 */
[----:B------:R-:W-:Y:S01]  /*5360*/  UMOV UR9, 0x10000000 ;  /* 0x1000000000097882 */ /* 0x000fe20000000000 */
[----:B------:R-:W-:Y:S01]  /*5370*/  @!UP1 UIADD3 UR16, UPT, UPT, UR4, 0x8400, URZ ;  /* 0x0000840004109890 */ /* 0x000fe2000fffe0ff */
[----:B------:R-:W-:Y:S01]  /*5380*/  @!P4 IADD3 R36, P0, PT, R32, 0x980, RZ ;  /* 0x000009802024c810 */ /* 0x000fe20007f1e0ff */
[----:B------:R-:W-:Y:S01]  /*5390*/  UMOV UR19, UR35 ;  /* 0x0000002300137c82 */ /* 0x000fe20008000000 */
[----:B------:R-:W-:Y:S01]  /*53a0*/  @!P4 R2UR UR18, R0 ;  /* 0x000000000012c2ca */ /* 0x000fe200000e0000 */
[----:B------:R-:W-:Y:S01]  /*53b0*/  @!P4 IMAD.MOV.U32 R0, RZ, RZ, 0x4000 ;  /* 0x00004000ff00c424 */ /* 0x000fe200078e00ff */
[----:B------:R-:W-:Y:S01]  /*53c0*/  UMOV UR20, UR52 ;  /* 0x0000003400147c82 */ /* 0x000fe20008000000 */
[----:B------:R-:W-:Y:S02]  /*53d0*/  @!P4 IMAD.X R12, RZ, RZ, R33, P0 ;  /* 0x000000ffff0cc224 */ /* 0x000fe400000e0621 */
[----:B------:R-:W-:Y:S02]  /*53e0*/  IMAD.U32 R10, RZ, RZ, UR6 ;  /* 0x00000006ff0a7e24 */ /* 0x000fe4000f8e00ff */
[----:B------:R-:W-:Y:S01]  /*53f0*/  IMAD.U32 R11, RZ, RZ, UR5 ;  /* 0x00000005ff0b7e24 */ /* 0x000fe2000f8e00ff */
[----:B------:R-:W-:Y:S02]  /*5400*/  UPRMT UR5, UR45, 0x654, UR17 ;  /* 0x000006542d057896 */ /* 0x000fe40008000011 */
[----:B------:R-:W-:Y:S02]  /*5410*/  @!P4 R2UR UR6, R10 ;  /* 0x000000000a06c2ca */ /* 0x000fe400000e0000 */
[----:B------:R-:W-:Y:S01]  /*5420*/  @!P4 R2UR UR7, R11 ;  /* 0x000000000b07c2ca */ /* 0x000fe200000e0000 */
[----:B------:R-:W-:Y:S01]  /*5430*/  @!UP1 UIADD3 UR18, UPT, UPT, UR18, 0x40, URZ ;  /* 0x0000004012129890 */ /* 0x000fe2000fffe0ff */
[----:B------:R-:W-:Y:S11]  /*5440*/  VOTEU.ALL UP1, P4 ;  /* 0x0000000000ff7886 */ /* 0x000ff60002020000 */
[----:B------:R2:W-:Y:S01]  /*5450*/  @!UP1 UTMALDG.3D [UR16], [UR6], desc[UR8] ;  /* 0x00000810060095b4 */ /* 0x0005e20008011000 */
[----:B------:R2:W-:Y:S01]  /*5460*/  @!P4 SYNCS.ARRIVE.TRANS64.RED.A0TR RZ, [UR4+0x20], R0 ;  /* 0x00002000ffffc9a7 */ /* 0x0005e20008300404 */
[----:B------:R-:W-:Y:S01]  /*5470*/  SYNCS.ARRIVE.TRANS64.RED.A1T0 RZ, [UR5], RZ ;  /* 0x000000ffffff79a7 */ /* 0x000fe20008100405 */
[----:B------:R-:W3:Y:S02]  /*5480*/  SYNCS.PHASECHK.TRANS64.TRYWAIT P2, [UR4+0x48], R34 ;  /* 0x00004822ff0075a7 */ /* 0x000ee40008041104 */
[----:B--23--:R-:W-:Y:S05]  /*5490*/  @!P2 BRA `(.L_x_76) ;  /* 0x0000006c00d8a947 */ /* 0x00cfea0003800000 */
.L_x_156:
[----:B------:R-:W2:Y:S01]  /*54a0*/  LDC.64 R14, c[0x0][0xf10] ;  /* 0x0003c400ff0e7b82 */ /* 0x000ea20000000a00 */
[----:B------:R-:W-:Y:S01]  /*54b0*/  @!P4 R2UR UR6, R36 ;  /* 0x000000002406c2ca */ /* 0x000fe200000e0000 */
[----:B------:R-:W-:Y:S01]  /*54c0*/  UMOV UR18, 0x0 ;  /* 0x0000000000127882 */ /* 0x000fe20000000000 */
[----:B------:R-:W-:Y:S01]  /*54d0*/  @!P4 R2UR UR5, R12 ;  /* 0x000000000c05c2ca */ /* 0x000fe200000e0000 */
[----:B------:R-:W-:Y:S01]  /*54e0*/  UMOV UR19, 0x10000000 ;  /* 0x1000000000137882 */ /* 0x000fe20000000000 */
[----:B------:R-:W-:Y:S03]  /*54f0*/  ISETP.NE.OR P0, PT, R35, RZ, P4 ;  /* 0x000000ff2300720c */ /* 0x000fe60002705670 */
[----:B------:R-:W3:Y:S01]  /*5500*/  LDC.64 R10, c[0x0][0xf18] ;  /* 0x0003c600ff0a7b82 */ /* 0x000ee20000000a00 */
[----:B------:R-:W-:Y:S01]  /*5510*/  @P3 SHF.R.U32.HI R23, RZ, 0x10, R25 ;  /* 0x00000010ff173819 */ /* 0x000fe20000011619 */
[----:B------:R-:W-:Y:S01]  /*5520*/  @!P4 VIADD R12, R20, 0xc0 ;  /* 0x000000c0140cc836 */ /* 0x000fe20000000000 */
[----:B------:R-:W-:Y:S01]  /*5530*/  LOP3.LUT R31, R31, 0x1, RZ, 0x3c, !PT ;  /* 0x000000011f1f7812 */ /* 0x000fe200078e3cff */
[----:B------:R-:W-:Y:S01]  /*5540*/  UMOV UR11, UR35 ;  /* 0x00000023000b7c82 */ /* 0x000fe20008000000 */
[----:B------:R-:W-:Y:S03]  /*5550*/  UMOV UR12, UR52 ;  /* 0x00000034000c7c82 */ /* 0x000fe60008000000 */
[----:B------:R-:W5:Y:S01]  /*5560*/  @!P1 LDC R0, c[0x0][0xf20] ;  /* 0x0003c800ff009b82 */ /* 0x000f620000000800 */
[----:B------:R-:W-:Y:S01]  /*5570*/  @P3 R2UR UR52, R23 ;  /* 0x00000000173432ca */ /* 0x000fe200000e0000 */
[----:B-1----:R-:W-:Y:S01]  /*5580*/  IMAD.U32 R34, RZ, RZ, UR6 ;  /* 0x00000006ff227e24 */ /* 0x002fe2000f8e00ff */
[----:B------:R-:W-:Y:S05]  /*5590*/  VOTEU.ALL UP1, P4 ;  /* 0x0000000000ff7886 */ /* 0x000fea0002020000 */
[----:B------:R-:W1:Y:S01]  /*55a0*/  @!P1 LDC R3, c[0x0][0xf0c] ;  /* 0x0003c300ff039b82 */ /* 0x000e620000000800 */
[----:B------:R-:W-:Y:S01]  /*55b0*/  IMAD.U32 R35, RZ, RZ, UR5 ;  /* 0x00000005ff237e24 */ /* 0x000fe2000f8e00ff */
[----:B------:R-:W-:Y:S01]  /*55c0*/  @!P4 R2UR UR6, R34 ;  /* 0x000000002206c2ca */ /* 0x000fe200000e0000 */
[----:B------:R-:W-:Y:S01]  /*55d0*/  @!P0 IMAD.MOV R12, RZ, RZ, R20 ;  /* 0x000000ffff0c8224 */ /* 0x000fe200078e0214 */
[----:B------:R-:W-:Y:S01]  /*55e0*/  PLOP3.LUT P0, PT, P4, PT, PT, 0x8, 0x80 ;  /* 0x000000000080781c */ /* 0x000fe2000270e170 */
[----:B------:R-:W-:Y:S01]  /*55f0*/  @!UP1 UIADD3 UR8, UPT, UPT, UR4, 0xc400, URZ ;  /* 0x0000c40004089890 */ /* 0x000fe2000fffe0ff */
[----:B------:R-:W-:Y:S01]  /*5600*/  @!P4 R2UR UR7, R35 ;  /* 0x000000002307c2ca */ /* 0x000fe200000e0000 */
[----:B------:R-:W-:Y:S10]  /*5610*/  @!UP1 UIADD3 UR9, UPT, UPT, UR4, 0x28, URZ ;  /* 0x0000002804099890 */ /* 0x000ff4000fffe0ff */
[----:B------:R-:W-:Y:S01]  /*5620*/  @P0 R2UR.BROADCAST UR10, R12 ;  /* 0x000000000c0a02ca */ /* 0x000fe200008e0000 */
[----:B------:R-:W-:Y:S01]  /*5630*/  VOTEU.ALL UP1, P4 ;  /* 0x0000000000ff7886 */ /* 0x000fe20002020000 */
[----:B------:R-:W-:Y:S02]  /*5640*/  VIADD R30, R30, 0x1 ;  /* 0x000000011e1e7836 */ /* 0x000fe40000000000 */
[----:B------:R-:W-:Y:S09]  /*5650*/  VIADD R28, R28, 0x1 ;  /* 0x000000011c1c7836 */ /* 0x000ff20000000000 */
[----:B------:R1:W-:Y:S01]  /*5660*/  @!UP1 UTMALDG.3D [UR8], [UR6], desc[UR18] ;  /* 0x00001208060095b4 */ /* 0x0003e20008011000 */
[----:B------:R4:W-:Y:S01]  /*5670*/  @!P4 SYNCS.ARRIVE.TRANS64.RED.A0TR RZ, [UR4+0x28], R21 ;  /* 0x00002815ffffc9a7 */ /* 0x0009e20008300404 */
[----:B---3--:R-:W-:Y:S01]  /*5680*/  @!P1 ISETP.NE.AND P0, PT, R10, 0x1, PT ;  /* 0x000000010a00980c */ /* 0x008fe20003f05270 */
[----:B--2---:R-:W-:Y:S01]  /*5690*/  @!P1 IMAD.HI.U32 R14, R13, R14, RZ ;  /* 0x0000000e0d0e9227 */ /* 0x004fe200078e00ff */
[----:B-1----:R-:W-:Y:S01]  /*56a0*/  @!P1 ISETP.NE.AND P2, PT, R3, 0x1, PT ;  /* 0x000000010300980c */ /* 0x002fe20003f45270 */
[----:B------:R-:W-:Y:S02]  /*56b0*/  UPLOP3.LUT UP1, UPT, UPT, UPT, UPT, 0x80, 0x8 ;  /* 0x000000000008789c */ /* 0x000fe40003f2f070 */
[C---:B------:R-:W-:Y:S01]  /*56c0*/  @!P1 IMAD.HI.U32 R11, R8.reuse, R11, RZ ;  /* 0x0000000b080b9227 */ /* 0x040fe200078e00ff */
[----:B------:R-:W-:Y:S04]  /*56d0*/  @!P1 SHF.R.U32.HI R14, RZ, R15, R14 ;  /* 0x0000000fff0e9219 */ /* 0x000fe8000001160e */
[----:B-----5:R-:W-:Y:S02]  /*56e0*/  @!P1 SHF.R.U32.HI R9, RZ, R0, R11 ;  /* 0x00000000ff099219 */ /* 0x020fe4000001160b */
[----:B------:R-:W-:Y:S02]  /*56f0*/  @!P1 SEL R14, R13, R14, !P2 ;  /* 0x0000000e0d0e9207 */ /* 0x000fe40005000000 */
[----:B------:R-:W-:Y:S01]  /*5700*/  @!P1 SEL R9, R8, R9, !P0 ;  /* 0x0000000908099207 */ /* 0x000fe20004000000 */
[----:B------:R-:W-:Y:S01]  /*5710*/  SYNCS.ARRIVE.TRANS64.RED.A1T0 RZ, [UR13], RZ ;  /* 0x000000ffffff79a7 */ /* 0x000fe2000810040d */
[C---:B------:R-:W-:Y:S03]  /*5720*/  ISETP.NE.AND P0, PT, R30.reuse, 0x2, PT ;  /* 0x000000021e00780c */ /* 0x040fe60003f05270 */
[----:B------:R-:W-:Y:S01]  /*5730*/  @!P1 IMAD.IADD R0, R9, 0x1, -R14 ;  /* 0x0000000109009824 */ /* 0x000fe200078e0a0e */
[----:B------:R-:W-:Y:S01]  /*5740*/  SEL R30, R30, RZ, P0 ;  /* 0x000000ff1e1e7207 */ /* 0x000fe20000000000 */
[----:B------:R-:W-:Y:S02]  /*5750*/  @!P1 IMAD.IADD R9, R14, 0x1, -R9 ;  /* 0x000000010e099824 */ /* 0x000fe400078e0a09 */
[----:B------:R-:W-:Y:S02]  /*5760*/  @!P1 IMAD R13, R0, R3, R13 ;  /* 0x00000003000d9224 */ /* 0x000fe400078e020d */
[----:B------:R-:W-:Y:S02]  /*5770*/  @!P1 IMAD R8, R9, R10, R8 ;  /* 0x0000000a09089224 */ /* 0x000fe400078e0208 */
[----:B------:R-:W-:Y:S02]  /*5780*/  IMAD.IADD R12, R13, 0x1, R152 ;  /* 0x000000010d0c7824 */ /* 0x000fe400078e0298 */
[----:B------:R-:W-:Y:S03]  /*5790*/  IMAD.IADD R20, R8, 0x1, R150 ;  /* 0x0000000108147824 */ /* 0x000fe600078e0296 */
[----:B------:R-:W-:Y:S02]  /*57a0*/  R2UR UR20, R12 ;  /* 0x000000000c1472ca */ /* 0x000fe400000e0000 */
[----:B------:R-:W-:Y:S04]  /*57b0*/  SEL R12, RZ, 0x1, P0 ;  /* 0x00000001ff0c7807 */ /* 0x000fe80000000000 */
[----:B------:R-:W-:Y:S01]  /*57c0*/  LOP3.LUT R29, R29, R12, RZ, 0x3c, !PT ;  /* 0x0000000c1d1d7212 */ /* 0x000fe200078e3cff */
[----:B----4-:R-:W-:Y:S08]  /*57d0*/  @P3 BRA `(.L_x_77) ;  /* 0xfffffff0006c3947 */ /* 0x010ff0000383ffff */
[----:B------:R-:W-:-:S04]  /*57e0*/  SHF.L.U32 R3, R31, 0x1f, RZ ;  /* 0x0000001f1f037819 */ /* 0x000fc800000006ff */
[----:B------:R-:W1:Y:S02]  /*57f0*/  SYNCS.PHASECHK.TRANS64.TRYWAIT P0, [UR4+0x30], R3 ;  /* 0x00003003ff0075a7 */ /* 0x000e640008001104 */
[----:B-1----:R-:W-:Y:S05]  /*5800*/  @!P0 BRA `(.L_x_78) ;  /* 0x0000006c00148947 */ /* 0x002fea0003800000 */
.L_x_158:
[----:B------:R-:W2:Y:S02]  /*5810*/  SYNCS.PHASECHK.TRANS64.TRYWAIT P0, [UR4+0x38], R3 ;  /* 0x00003803ff0075a7 */ /* 0x000ea40008001104 */
[----:B--2---:R-:W-:Y:S05]  /*5820*/  @!P0 BRA `(.L_x_79) ;  /* 0x0000006c00248947 */ /* 0x004fea0003800000 */
.L_x_160:
[----:B------:R-:W2:Y:S02]  /*5830*/  SYNCS.PHASECHK.TRANS64.TRYWAIT P0, [UR4+0x40], R3 ;  /* 0x00004003ff0075a7 */ /* 0x000ea40008001104 */
[----:B--2---:R-:W-:Y:S05]  /*5840*/  @!P0 BRA `(.L_x_80) ;  /* 0x0000006c00348947 */ /* 0x004fea0003800000 */
.L_x_162:
[----:B-1----:R-:W-:-:S07]  /*5850*/  MOV R0, UR4 ;  /* 0x0000000400007c02 */ /* 0x002fce0008000f00 */
.L_x_81:
[----:B-1----:R-:W-:-:S04]  /*5860*/  SHF.L.U32 R3, R31, 0x1f, RZ ;  /* 0x0000001f1f037819 */ /* 0x002fc800000006ff */
[----:B------:R1:W2:Y:S03]  /*5870*/  SYNCS.PHASECHK.TRANS64.TRYWAIT P0, [R0+URZ+0x48], R3 ;  /* 0x00004803000075a7 */ /* 0x0002a600080011ff */
[----:B--2---:R-:W-:Y:S05]  /*5880*/  @!P0 NANOSLEEP.SYNCS 0x989680 ;  /* 0x009896800000895d */ /* 0x004fea0003900000 */
[----:B------:R-:W2:Y:S02]  /*5890*/  @!P0 SYNCS.PHASECHK.TRANS64 P0, [R0+URZ+0x48], R3 ;  /* 0x00004803000085a7 */ /* 0x000ea400080010ff */
[----:B--2---:R-:W-:Y:S05]  /*58a0*/  @P0 EXIT ;  /* 0x000000000000094d */ /* 0x004fea0003800000 */
[----:B------:R-:W-:Y:S05]  /*58b0*/  BRA `(.L_x_81) ;  /* 0xfffffffc00e87947 */ /* 0x000fea000383ffff */
.L_x_66:
[----:B------:R-:W-:-:S06]  /*58c0*/  UISETP.GE.AND UP1, UPT, UR14, 0x4, UPT ;  /* 0x000000040e00788c */ /* 0x000fcc000bf26270 */
[----:B------:R-:W-:-:S13]  /*58d0*/  PLOP3.LUT P0, PT, PT, PT, UP1, 0x80, 0x8 ;  /* 0x000000000008781c */ /* 0x000fda0003f0f018 */
[----:B------:R-:W-:Y:S05]  /*58e0*/  @!P0 EXIT ;  /* 0x000000000000894d */ /* 0x000fea0003800000 */
[----:B------:R-:W-:Y:S01]  /*58f0*/  BAR.SYNC.DEFER_BLOCKING 0x6, 0xa0 ;  /* 0x0182800000007b1d */ /* 0x000fe20000010000 */
[C---:B------:R-:W-:Y:S01]  /*5900*/  IMAD.SHL.U32 R5, R165.reuse, 0x40, RZ ;  /* 0x00000040a5057824 */ /* 0x040fe200078e00ff */
[C---:B------:R-:W-:Y:S01]  /*5910*/  LOP3.LUT R157, R165.reuse, 0x1, RZ, 0xc0, !PT ;  /* 0x00000001a59d7812 */ /* 0x040fe200078ec0ff */
[C---:B------:R-:W-:Y:S02]  /*5920*/  IMAD.U32 R2, R165.reuse, 0x10000, RZ ;  /* 0x00010000a5027824 */ /* 0x040fe400078e00ff */
[----:B------:R-:W-:Y:S01]  /*5930*/  IMAD.SHL.U32 R156, R165, 0x8, RZ ;  /* 0x00000008a59c7824 */ /* 0x000fe200078e00ff */
[----:B------:R-:W-:Y:S02]  /*5940*/  UMOV UR36, 0x400 ;  /* 0x0000040000247882 */ /* 0x000fe40000000000 */
[----:B------:R-:W1:Y:S01]  /*5950*/  LDC R155, c[0x0][0x370] ;  /* 0x0000dc00ff9b7b82 */ /* 0x000e620000000800 */
[----:B------:R-:W-:Y:S01]  /*5960*/  ULEA UR36, UR45, UR36, 0x18 ;  /* 0x000000242d247291 */ /* 0x000fe2000f8ec0ff */
[----:B------:R-:W-:Y:S01]  /*5970*/  ISETP.NE.U32.AND P0, PT, R157, 0x1, PT ;  /* 0x000000019d00780c */ /* 0x000fe20003f05070 */
[----:B------:R-:W-:Y:S01]  /*5980*/  IMAD.MOV.U32 R164, RZ, RZ, 0x2 ;  /* 0x00000002ffa47424 */ /* 0x000fe200078e00ff */
[----:B------:R-:W-:Y:S01]  /*5990*/  LOP3.LUT R7, R5, 0x1c0, RZ, 0xc0, !PT ;  /* 0x000001c005077812 */ /* 0x000fe200078ec0ff */
[----:B------:R-:W-:Y:S01]  /*59a0*/  UIADD3 UR4, UPT, UPT, UR36, 0x400, URZ ;  /* 0x0000040024047890 */ /* 0x000fe2000fffe0ff */
[----:B------:R-:W-:Y:S01]  /*59b0*/  LOP3.LUT R2, R2, 0x600000, RZ, 0xc0, !PT ;  /* 0x0060000002027812 */ /* 0x000fe200078ec0ff */
[----:B------:R-:W-:Y:S01]  /*59c0*/  IMAD.MOV.U32 R163, RZ, RZ, 0x4 ;  /* 0x00000004ffa37424 */ /* 0x000fe200078e00ff */
[----:B------:R-:W2:Y:S01]  /*59d0*/  LDC R74, c[0x0][0xf0c] ;  /* 0x0003c300ff4a7b82 */ /* 0x000ea20000000800 */
[----:B------:R-:W-:Y:S01]  /*59e0*/  R2P PR, R165, 0x6 ;  /* 0x00000006a5007804 */ /* 0x000fe20000000000 */
[----:B------:R-:W-:Y:S01]  /*59f0*/  IMAD.MOV.U32 R162, RZ, RZ, 0x1 ;  /* 0x00000001ffa27424 */ /* 0x000fe200078e00ff */
[----:B------:R-:W-:Y:S01]  /*5a00*/  LOP3.LUT R156, R7, 0x38, R156, 0xf8, !PT ;  /* 0x00000038079c7812 */ /* 0x000fe200078ef89c */
[----:B------:R-:W-:Y:S01]  /*5a10*/  IMAD.MOV.U32 R79, RZ, RZ, RZ ;  /* 0x000000ffff4f7224 */ /* 0x000fe200078e00ff */
[----:B------:R-:W-:Y:S01]  /*5a20*/  P2R R0, PR, RZ, 0x1 ;  /* 0x00000001ff007803 */ /* 0x000fe20000000000 */
[----:B------:R-:W-:Y:S01]  /*5a30*/  IMAD.MOV.U32 R169, RZ, RZ, RZ ;  /* 0x000000ffffa97224 */ /* 0x000fe200078e00ff */
[----:B------:R-:W-:Y:S01]  /*5a40*/  LOP3.LUT R156, R156, 0x1e00, R5, 0xf8, !PT ;  /* 0x00001e009c9c7812 */ /* 0x000fe200078ef805 */
[----:B------:R-:W4:Y:S01]  /*5a50*/  LDC R153, c[0x0][0xf20] ;  /* 0x0003c800ff997b82 */ /* 0x000f220000000800 */
[----:B------:R-:W3:Y:S01]  /*5a60*/  LDS R3, [UR36+0xe0] ;  /* 0x0000e024ff037984 */ /* 0x000ee20008000800 */
[----:B------:R-:W-:Y:S01]  /*5a70*/  LOP3.LUT R165, R165, 0x60, RZ, 0xc0, !PT ;  /* 0x00000060a5a57812 */ /* 0x000fe200078ec0ff */
[----:B------:R-:W-:Y:S01]  /*5a80*/  IMAD.MOV.U32 R161, RZ, RZ, RZ ;  /* 0x000000ffffa17224 */ /* 0x000fe200078e00ff */
[----:B------:R-:W-:Y:S01]  /*5a90*/  SEL R164, R164, 0xfffffffe, !P1 ;  /* 0xfffffffea4a47807 */ /* 0x000fe20004800000 */
[----:B------:R-:W-:Y:S01]  /*5aa0*/  IMAD.U32 R159, RZ, RZ, UR4 ;  /* 0x00000004ff9f7e24 */ /* 0x000fe2000f8e00ff */
[----:B------:R-:W-:Y:S01]  /*5ab0*/  SEL R163, R163, 0xfffffffc, !P2 ;  /* 0xfffffffca3a37807 */ /* 0x000fe20005000000 */
[----:B------:R-:W1:Y:S01]  /*5ac0*/  LDCU.64 UR50, c[0x0][0x348] ;  /* 0x00006900ff3277ac */ /* 0x000e620008000a00 */
[----:B------:R-:W1:Y:S01]  /*5ad0*/  LDC R73, c[0x0][0xf30] ;  /* 0x0003cc00ff497b82 */ /* 0x000e620000000800 */
[----:B------:R-:W1:Y:S01]  /*5ae0*/  LDCU.64 UR46, c[0x0][0xc88] ;  /* 0x00019100ff2e77ac */ /* 0x000e620008000a00 */
[----:B------:R-:W1:Y:S06]  /*5af0*/  LDCU.64 UR48, c[0x0][0xc90] ;  /* 0x00019200ff3077ac */ /* 0x000e6c0008000a00 */
[----:B------:R-:W1:Y:S01]  /*5b00*/  LDC.64 R148, c[0x0][0xf10] ;  /* 0x0003c400ff947b82 */ /* 0x000e620000000a00 */
[----:B------:R-:W-:Y:S01]  /*5b10*/  UMOV UR39, URZ ;  /* 0x000000ff00277c82 */ /* 0x000fe20008000000 */
[----:B------:R-:W-:-:S06]  /*5b20*/  UMOV UR37, URZ ;  /* 0x000000ff00257c82 */ /* 0x000fcc0008000000 */
[----:B------:R-:W1:Y:S08]  /*5b30*/  LDC.64 R70, c[0x0][0xf18] ;  /* 0x0003c600ff467b82 */ /* 0x000e700000000a00 */
[----:B------:R-:W1:Y:S08]  /*5b40*/  LDC.64 R68, c[0x0][0xf28] ;  /* 0x0003ca00ff447b82 */ /* 0x000e700000000a00 */
[----:B------:R-:W1:Y:S01]  /*5b50*/  LDC.64 R146, c[0x0][0xcb0] ;  /* 0x00032c00ff927b82 */ /* 0x000e620000000a00 */
[----:B---3--:R-:W-:-:S07]  /*5b60*/  IMAD.IADD R2, R3, 0x1, R2 ;  /* 0x0000000103027824 */ /* 0x008fce00078e0202 */
[----:B------:R-:W3:Y:S08]  /*5b70*/  LDC.64 R144, c[0x0][0xca8] ;  /* 0x00032a00ff907b82 */ /* 0x000ef00000000a00 */
[----:B--2-4-:R-:W1:Y:S02]  /*5b80*/  LDC R154, c[0x0][0x374] ;  /* 0x0000dd00ff9a7b82 */ /* 0x014e640000000800 */
.L_x_126:
[----:B------:R-:W-:Y:S02]  /*5b90*/  LEA R0, R169, UR36, 0x3 ;  /* 0x00000024a9007c11 */ /* 0x000fe4000f8e18ff */
[----:B------:R-:W-:Y:S02]  /*5ba0*/  SHF.L.U32 R3, R161, 0x1f, RZ ;  /* 0x0000001fa1037819 */ /* 0x000fe400000006ff */
[----:B-1----:R-:W-:Y:S02]  /*5bb0*/  LEA R16, R169, UR36, 0x4 ;  /* 0x00000024a9107c11 */ /* 0x002fe4000f8e20ff */
[----:B------:R-:W2:Y:S02]  /*5bc0*/  SYNCS.PHASECHK.TRANS64.TRYWAIT P0, [R0+URZ+0x60], R3 ;  /* 0x00006003000075a7 */ /* 0x000ea400080011ff */
[----:B--23--:R-:W-:Y:S05]  /*5bd0*/  @!P0 BRA `(.L_x_82) ;  /* 0x0000006800688947 */ /* 0x00cfea0003800000 */
.L_x_163:
[----:B------:R-:W4:Y:S01]  /*5be0*/  LDC.64 R14, c[0x0][0xf10] ;  /* 0x0003c400ff0e7b82 */ /* 0x000f220000000a00 */
[----:B------:R-:W3:Y:S01]  /*5bf0*/  LDS.128 R16, [R16+0xc0] ;  /* 0x0000c00010107984 */ /* 0x000ee20000000c00 */
[----:B-1----:R-:W-:Y:S01]  /*5c00*/  ISETP.NE.AND P1, PT, R73, 0x1, PT ;  /* 0x000000014900780c */ /* 0x002fe20003f25270 */
[----:B--2---:R-:W-:Y:S01]  /*5c10*/  VIADD R0, R0, 0x70 ;  /* 0x0000007000007836 */ /* 0x004fe20000000000 */
[----:B------:R-:W-:Y:S04]  /*5c20*/  ISETP.GE.AND P0, PT, R72, 0x1, PT ;  /* 0x000000014800780c */ /* 0x000fe80003f06270 */
[----:B------:R-:W1:Y:S01]  /*5c30*/  LDC.64 R12, c[0x0][0xf18] ;  /* 0x0003c600ff0c7b82 */ /* 0x000e620000000a00 */
[----:B------:R-:W-:Y:S01]  /*5c40*/  PRMT R0, RZ, 0x654, R0 ;  /* 0x00000654ff007816 */ /* 0x000fe20000000000 */
[----:B------:R-:W-:Y:S01]  /*5c50*/  @!PT LDS RZ, [RZ] ;  /* 0x00000000fffff984 */ /* 0x000fe20000000800 */
[----:B------:R-:W-:Y:S01]  /*5c60*/  @!PT LDS RZ, [RZ] ;  /* 0x00000000fffff984 */ /* 0x000fe20000000800 */
[----:B------:R-:W-:Y:S01]  /*5c70*/  @!PT LDS RZ, [RZ] ;  /* 0x00000000fffff984 */ /* 0x000fe20000000800 */
[----:B------:R-:W-:Y:S01]  /*5c80*/  @!PT LDS RZ, [RZ] ;  /* 0x00000000fffff984 */ /* 0x000fe20000000800 */
[----:B------:R2:W-:Y:S06]  /*5c90*/  MEMBAR.ALL.CTA ;  /* 0x0000000000007992 */ /* 0x0005ec0000008000 */
[----:B--2---:R-:W2:Y:S01]  /*5ca0*/  FENCE.VIEW.ASYNC.S ;  /* 0x00000000000073c6 */ /* 0x004ea20000000000 */
[----:B------:R-:W1:Y:S08]  /*5cb0*/  @!P1 LDC R11, c[0x0][0xf20] ;  /* 0x0003c800ff0b9b82 */ /* 0x000e700000000800 */
[----:B------:R-:W1:Y:S01]  /*5cc0*/  @!P1 LDC R10, c[0x0][0xf0c] ;  /* 0x0003c300ff0a9b82 */ /* 0x000e620000000800 */
[----:B--2---:R2:W-:Y:S01]  /*5cd0*/  SYNCS.ARRIVE.TRANS64.RED.A1T0 RZ, [R0+URZ], RZ ;  /* 0x000000ff00ff79a7 */ /* 0x0045e200081004ff */
[----:B---3--:R-:W-:Y:S04]  /*5ce0*/  LOP3.LUT P4, RZ, R18, 0x1, RZ, 0xc0, !PT ;  /* 0x0000000112ff7812 */ /* 0x008fe8000788c0ff */
[----:B------:R-:W-:Y:S09]  /*5cf0*/  P2R R166, PR, RZ, 0x10 ;  /* 0x00000010ffa67803 */ /* 0x000ff20000000000 */
[----:B------:R-:W-:Y:S02]  /*5d00*/  @P4 MOV R77, R16 ;  /* 0x00000010004d4202 */ /* 0x000fe40000000f00 */
[----:B------:R-:W-:Y:S01]  /*5d10*/  @P4 LOP3.LUT R75, R17, 0xffff, RZ, 0xc0, !PT ;  /* 0x0000ffff114b4812 */ /* 0x000fe200078ec0ff */
[----:B--2-4-:R-:W-:Y:S06]  /*5d20*/  @!P0 BRA `(.L_x_83) ;  /* 0x0000000000a48947 */ /* 0x014fec0003800000 */
[----:B------:R-:W-:Y:S01]  /*5d30*/  IMAD.HI.U32 R24, R154, R71, RZ ;  /* 0x000000479a187227 */ /* 0x000fe200078e00ff */
[----:B------:R-:W-:Y:S02]  /*5d40*/  ISETP.NE.AND P0, PT, R70, 0x1, PT ;  /* 0x000000014600780c */ /* 0x000fe40003f05270 */
[----:B------:R-:W-:Y:S01]  /*5d50*/  ISETP.NE.AND P2, PT, R72, 0x1, PT ;  /* 0x000000014800780c */ /* 0x000fe20003f45270 */
[-C--:B------:R-:W-:Y:S01]  /*5d60*/  IMAD.HI.U32 R22, R155, R148.reuse, RZ ;  /* 0x000000949b167227 */ /* 0x080fe200078e00ff */
[----:B------:R-:W-:Y:S02]  /*5d70*/  SHF.R.U32.HI R21, RZ, R153, R24 ;  /* 0x00000099ff157219 */ /* 0x000fe40000011618 */
[----:B------:R-:W-:Y:S01]  /*5d80*/  ISETP.NE.AND P3, PT, R74, 0x1, PT ;  /* 0x000000014a00780c */ /* 0x000fe20003f65270 */
[----:B------:R-:W-:Y:S01]  /*5d90*/  IMAD.HI.U32 R28, R75, R71, RZ ;  /* 0x000000474b1c7227 */ /* 0x000fe200078e00ff */
[----:B------:R-:W-:Y:S02]  /*5da0*/  SHF.R.U32.HI R22, RZ, R149, R22 ;  /* 0x00000095ff167219 */ /* 0x000fe40000011616 */
[----:B------:R-:W-:Y:S01]  /*5db0*/  SEL R3, R154, R21, !P0 ;  /* 0x000000159a037207 */ /* 0x000fe20004000000 */
[----:B------:R-:W-:Y:S01]  /*5dc0*/  IMAD.HI.U32 R26, R77, R148, RZ ;  /* 0x000000944d1a7227 */ /* 0x000fe200078e00ff */
[----:B------:R-:W-:Y:S03]  /*5dd0*/  SEL R7, R155, R22, !P3 ;  /* 0x000000169b077207 */ /* 0x000fe60005800000 */
[-C--:B------:R-:W-:Y:S01]  /*5de0*/  IMAD.HI.U32 R22, R3, R68.reuse, RZ ;  /* 0x0000004403167227 */ /* 0x080fe200078e00ff */
[----:B------:R-:W-:Y:S03]  /*5df0*/  SHF.R.U32.HI R26, RZ, R149, R26 ;  /* 0x00000095ff1a7219 */ /* 0x000fe6000001161a */
[----:B------:R-:W-:Y:S01]  /*5e00*/  IMAD.HI.U32 R24, R7, R68, RZ ;  /* 0x0000004407187227 */ /* 0x000fe200078e00ff */
[----:B------:R-:W-:Y:S02]  /*5e10*/  @P2 SHF.R.U32.HI R3, RZ, R69, R22 ;  /* 0x00000045ff032219 */ /* 0x000fe40000011616 */
[----:B------:R-:W-:Y:S02]  /*5e20*/  SHF.R.U32.HI R22, RZ, R153, R28 ;  /* 0x00000099ff167219 */ /* 0x000fe4000001161c */
[----:B------:R-:W-:Y:S01]  /*5e30*/  @P2 SHF.R.U32.HI R7, RZ, R69, R24 ;  /* 0x00000045ff072219 */ /* 0x000fe20000011618 */
[C---:B------:R-:W-:Y:S01]  /*5e40*/  IMAD R4, R72.reuse, R3, RZ ;  /* 0x0000000348047224 */ /* 0x040fe200078e02ff */
[----:B------:R-:W-:Y:S02]  /*5e50*/  SEL R5, R75, R22, !P0 ;  /* 0x000000164b057207 */ /* 0x000fe40004000000 */
[----:B------:R-:W-:Y:S01]  /*5e60*/  SEL R3, R77, R26, !P3 ;  /* 0x0000001a4d037207 */ /* 0x000fe20005800000 */
[----:B------:R-:W-:Y:S01]  /*5e70*/  IMAD R6, R72, R7, RZ ;  /* 0x0000000748067224 */ /* 0x000fe200078e02ff */
[C---:B------:R-:W-:Y:S01]  /*5e80*/  ISETP.GE.AND P0, PT, R5.reuse, R4, PT ;  /* 0x000000040500720c */ /* 0x040fe20003f06270 */
[----:B------:R-:W-:Y:S03]  /*5e90*/  IMAD.HI.U32 R8, R5, R68, RZ ;  /* 0x0000004405087227 */ /* 0x000fe600078e00ff */
[----:B------:R-:W-:Y:S01]  /*5ea0*/  ISETP.GE.OR P0, PT, R3, R6, P0 ;  /* 0x000000060300720c */ /* 0x000fe20000706670 */
[----:B------:R-:W-:Y:S01]  /*5eb0*/  IMAD.MOV R6, RZ, RZ, -R3 ;  /* 0x000000ffff067224 */ /* 0x000fe200078e0a03 */
[-C--:B------:R-:W-:Y:S03]  /*5ec0*/  SHF.R.U32.HI R8, RZ, R69.reuse, R8 ;  /* 0x00000045ff087219 */ /* 0x080fe60000011608 */
[----:B------:R-:W-:Y:S01]  /*5ed0*/  IMAD R77, R74, R6, R77 ;  /* 0x000000064a4d7224 */ /* 0x000fe200078e024d */
[----:B------:R-:W-:Y:S05]  /*5ee0*/  SEL R9, R5, R8, !P2 ;  /* 0x0000000805097207 */ /* 0x000fea0005000000 */
[----:B------:R-:W-:Y:S02]  /*5ef0*/  IMAD.MOV R8, RZ, RZ, -R9 ;  /* 0x000000ffff087224 */ /* 0x000fe400078e0a09 */
[C---:B------:R-:W-:Y:S04]  /*5f00*/  @!P0 IMAD.HI.U32 R4, R3.reuse, R68, RZ ;  /* 0x0000004403048227 */ /* 0x040fe800078e00ff */
[----:B------:R-:W-:Y:S01]  /*5f10*/  IMAD R8, R72, R8, R5 ;  /* 0x0000000848087224 */ /* 0x000fe200078e0205 */
[----:B------:R-:W-:Y:S04]  /*5f20*/  @!P0 SHF.R.U32.HI R4, RZ, R69, R4 ;  /* 0x00000045ff048219 */ /* 0x000fe80000011604 */
[----:B------:R-:W-:Y:S02]  /*5f30*/  @!P0 SEL R0, R3, R4, !P2 ;  /* 0x0000000403008207 */ /* 0x000fe40005000000 */
[----:B------:R-:W-:Y:S02]  /*5f40*/  IADD3 R4, PT, PT, -R5, RZ, RZ ;  /* 0x000000ff05047210 */ /* 0x000fe40007ffe1ff */
[----:B------:R-:W-:Y:S01]  /*5f50*/  @!P0 IADD3 R9, PT, PT, R9, -R0, RZ ;  /* 0x8000000009098210 */ /* 0x000fe20007ffe0ff */
[----:B------:R-:W-:Y:S02]  /*5f60*/  @!P0 IMAD R0, R7, R8, R0 ;  /* 0x0000000807008224 */ /* 0x000fe400078e0200 */
[----:B------:R-:W-:Y:S02]  /*5f70*/  IMAD R75, R70, R4, R75 ;  /* 0x00000004464b7224 */ /* 0x000fe400078e024b */
[----:B------:R-:W-:Y:S02]  /*5f80*/  @!P0 IMAD R5, R9, R72, R3 ;  /* 0x0000004809058224 */ /* 0x000fe400078e0203 */
[----:B------:R-:W-:Y:S04]  /*5f90*/  @!P0 IMAD.MOV.U32 R3, RZ, RZ, R0 ;  /* 0x000000ffff038224 */ /* 0x000fe800078e0000 */
[----:B------:R-:W-:Y:S02]  /*5fa0*/  IMAD R77, R3, R74, R77 ;  /* 0x0000004a034d7224 */ /* 0x000fe400078e024d */
[----:B------:R-:W-:Y:S07]  /*5fb0*/  IMAD R75, R5, R70, R75 ;  /* 0x00000046054b7224 */ /* 0x000fee00078e024b */
.L_x_83:
[----:B-1----:R-:W-:Y:S01]  /*5fc0*/  @!P1 IMAD.HI.U32 R4, R75, R13, RZ ;  /* 0x0000000d4b049227 */ /* 0x002fe200078e00ff */
[----:B------:R-:W-:Y:S01]  /*5fd0*/  @!P1 ISETP.NE.AND P0, PT, R12, 0x1, PT ;  /* 0x000000010c00980c */ /* 0x000fe20003f05270 */
[----:B------:R-:W-:Y:S01]  /*5fe0*/  USHF.L.U32 UR42, UR20, 0x7, URZ ;  /* 0x00000007142a7899 */ /* 0x000fe200080006ff */
[----:B------:R-:W-:Y:S01]  /*5ff0*/  @!P1 ISETP.NE.AND P2, PT, R10, 0x1, PT ;  /* 0x000000010a00980c */ /* 0x000fe20003f45270 */
[----:B------:R-:W-:Y:S01]  /*6000*/  @!P1 IMAD.HI.U32 R0, R77, R14, RZ ;  /* 0x0000000e4d009227 */ /* 0x000fe200078e00ff */
[----:B------:R-:W-:Y:S01]  /*6010*/  @!P1 SHF.R.U32.HI R4, RZ, R11, R4 ;  /* 0x0000000bff049219 */ /* 0x000fe20000011604 */
[----:B------:R-:W-:Y:S01]  /*6020*/  BSSY.RECONVERGENT B6, `(.L_x_84) ;  /* 0x000002c000067945 */ /* 0x000fe20003800200 */
[----:B------:R-:W-:Y:S01]  /*6030*/  @P4 SHF.R.U32.HI R160, RZ, 0x10, R17 ;  /* 0x00000010ffa04819 */ /* 0x000fe20000011611 */
[----:B------:R-:W-:Y:S01]  /*6040*/  VIADD R169, R169, 0x1 ;  /* 0x00000001a9a97836 */ /* 0x000fe20000000000 */
[----:B------:R-:W-:Y:S01]  /*6050*/  @!P1 SEL R3, R75, R4, !P0 ;  /* 0x000000044b039207 */ /* 0x000fe20004000000 */
[----:B------:R-:W-:Y:S01]  /*6060*/  IMAD.SHL.U32 R168, R20, 0x100, RZ ;  /* 0x0000010014a87824 */ /* 0x000fe200078e00ff */
[----:B------:R-:W-:Y:S02]  /*6070*/  @!P1 SHF.R.U32.HI R0, RZ, R15, R0 ;  /* 0x0000000fff009219 */ /* 0x000fe40000011600 */
[----:B------:R-:W-:Y:S02]  /*6080*/  LOP3.LUT P0, RZ, R159, 0x3f0, RZ, 0xc0, !PT ;  /* 0x000003f09fff7812 */ /* 0x000fe4000780c0ff */
[----:B------:R-:W-:Y:S05]  /*6090*/  @!P1 SEL R4, R77, R0, !P2 ;  /* 0x000000004d049207 */ /* 0x000fea0005000000 */
[----:B------:R-:W-:Y:S02]  /*60a0*/  @!P1 IMAD.IADD R0, R3, 0x1, -R4 ;  /* 0x0000000103009824 */ /* 0x000fe400078e0a04 */
[----:B------:R-:W-:Y:S02]  /*60b0*/  @!P1 IMAD.IADD R3, R4, 0x1, -R3 ;  /* 0x0000000104039824 */ /* 0x000fe400078e0a03 */
[----:B------:R-:W-:Y:S02]  /*60c0*/  @!P1 IMAD R77, R0, R10, R77 ;  /* 0x0000000a004d9224 */ /* 0x000fe400078e024d */
[----:B------:R-:W-:Y:S01]  /*60d0*/  @!P1 IMAD R75, R3, R12, R75 ;  /* 0x0000000c034b9224 */ /* 0x000fe200078e024b */
[----:B------:R-:W-:Y:S06]  /*60e0*/  @!P0 BRA `(.L_x_85) ;  /* 0x00000000007c8947 */ /* 0x000fec0003800000 */
[----:B------:R-:W1:Y:S01]  /*60f0*/  LDCU.64 UR8, c[0x4][0x80] ;  /* 0x01001000ff0877ac */ /* 0x000e620008000a00 */
[----:B------:R-:W-:Y:S01]  /*6100*/  MOV R16, 0x0 ;  /* 0x0000000000107802 */ /* 0x000fe20000000f00 */
[----:B------:R-:W-:Y:S02]  /*6110*/  HFMA2 R12, -RZ, RZ, 0, 5.9604644775390625e-08 ;  /* 0x00000001ff0c7431 */ /* 0x000fe400000001ff */
[----:B------:R-:W-:Y:S01]  /*6120*/  IMAD.MOV.U32 R8, RZ, RZ, 0x70 ;  /* 0x00000070ff087424 */ /* 0x000fe200078e00ff */
[----:B------:R2:W3:Y:S01]  /*6130*/  LDC.64 R14, c[0x4][R16] ;  /* 0x01000000100e7b82 */ /* 0x0004e20000000a00 */
[----:B------:R-:W4:Y:S01]  /*6140*/  LDCU.64 UR6, c[0x4][0x88] ;  /* 0x01001100ff0677ac */ /* 0x000f220008000a00 */
[----:B------:R-:W-:Y:S01]  /*6150*/  IMAD.MOV.U32 R13, RZ, RZ, RZ ;  /* 0x000000ffff0d7224 */ /* 0x000fe200078e00ff */
[----:B------:R-:W2:Y:S01]  /*6160*/  LDCU.64 UR4, c[0x4][0x8] ;  /* 0x01000100ff0477ac */ /* 0x000ea20008000a00 */
[----:B-1----:R-:W-:Y:S01]  /*6170*/  MOV R5, UR9 ;  /* 0x0000000900057c02 */ /* 0x002fe20008000f00 */
[----:B------:R-:W-:Y:S01]  /*6180*/  IMAD.U32 R4, RZ, RZ, UR8 ;  /* 0x00000008ff047e24 */ /* 0x000fe2000f8e00ff */
[----:B----4-:R-:W-:Y:S01]  /*6190*/  MOV R7, UR7 ;  /* 0x0000000700077c02 */ /* 0x010fe20008000f00 */
[----:B------:R-:W-:Y:S01]  /*61a0*/  IMAD.U32 R6, RZ, RZ, UR6 ;  /* 0x00000006ff067e24 */ /* 0x000fe2000f8e00ff */
[----:B--2---:R-:W-:Y:S01]  /*61b0*/  MOV R11, UR5 ;  /* 0x00000005000b7c02 */ /* 0x004fe20008000f00 */
[----:B------:R-:W-:Y:S02]  /*61c0*/  IMAD.U32 R10, RZ, RZ, UR4 ;  /* 0x00000004ff0a7e24 */ /* 0x000fe4000f8e00ff */
[----:B------:R-:W-:Y:S07]  /*61d0*/  LEPC R20, `(.L_x_86) ;  /* 0x000000001014794e */ /* 0x000fee0000000000 */
[----:B---3-5:R-:W-:Y:S05]  /*61e0*/  CALL.ABS.NOINC R14 ;  /* 0x000000000e007343 */ /* 0x028fea0003c00000 */
.L_x_86:
[----:B------:R-:W1:Y:S01]  /*61f0*/  LDCU.64 UR8, c[0x4][0x80] ;  /* 0x01001000ff0877ac */ /* 0x000e620008000a00 */
[----:B------:R-:W2:Y:S01]  /*6200*/  LDC.64 R16, c[0x4][R16] ;  /* 0x0100000010107b82 */ /* 0x000ea20000000a00 */
[----:B------:R-:W-:Y:S02]  /*6210*/  HFMA2 R12, -RZ, RZ, 0, 5.9604644775390625e-08 ;  /* 0x00000001ff0c7431 */ /* 0x000fe400000001ff */
[----:B------:R-:W-:Y:S02]  /*6220*/  IMAD.MOV.U32 R8, RZ, RZ, 0x70 ;  /* 0x00000070ff087424 */ /* 0x000fe400078e00ff */
[----:B------:R-:W-:Y:S01]  /*6230*/  IMAD.MOV.U32 R13, RZ, RZ, RZ ;  /* 0x000000ffff0d7224 */ /* 0x000fe200078e00ff */
[----:B------:R-:W3:Y:S01]  /*6240*/  LDCU.64 UR6, c[0x4][0x88] ;  /* 0x01001100ff0677ac */ /* 0x000ee20008000a00 */
[----:B------:R-:W4:Y:S01]  /*6250*/  LDCU.64 UR4, c[0x4][0x8] ;  /* 0x01000100ff0477ac */ /* 0x000f220008000a00 */
[----:B-1----:R-:W-:Y:S02]  /*6260*/  MOV R4, UR8 ;  /* 0x0000000800047c02 */ /* 0x002fe40008000f00 */
[----:B------:R-:W-:Y:S02]  /*6270*/  MOV R5, UR9 ;  /* 0x0000000900057c02 */ /* 0x000fe40008000f00 */
[----:B---3--:R-:W-:Y:S01]  /*6280*/  MOV R7, UR7 ;  /* 0x0000000700077c02 */ /* 0x008fe20008000f00 */
[----:B------:R-:W-:Y:S01]  /*6290*/  IMAD.U32 R6, RZ, RZ, UR6 ;  /* 0x00000006ff067e24 */ /* 0x000fe2000f8e00ff */
[----:B----4-:R-:W-:Y:S01]  /*62a0*/  MOV R11, UR5 ;  /* 0x00000005000b7c02 */ /* 0x010fe20008000f00 */
[----:B------:R-:W-:Y:S02]  /*62b0*/  IMAD.U32 R10, RZ, RZ, UR4 ;  /* 0x00000004ff0a7e24 */ /* 0x000fe4000f8e00ff */
[----:B------:R-:W-:Y:S07]  /*62c0*/  LEPC R20, `(.L_x_85) ;  /* 0x000000001014794e */ /* 0x000fee0000000000 */
[----:B--2---:R-:W-:Y:S05]  /*62d0*/  CALL.ABS.NOINC R16 ;  /* 0x0000000010007343 */ /* 0x004fea0003c00000 */
.L_x_85:
[----:B------:R-:W-:Y:S05]  /*62e0*/  BSYNC.RECONVERGENT B6 ;  /* 0x0000000000067941 */ /* 0x000fea0003800200 */
.L_x_84:
[----:B------:R-:W-:Y:S01]  /*62f0*/  ISETP.NE.U32.AND P4, PT, R146, RZ, PT ;  /* 0x000000ff9200720c */ /* 0x000fe20003f85070 */
[----:B------:R-:W-:Y:S01]  /*6300*/  UISETP.NE.AND UP2, UPT, UR44, URZ, UPT ;  /* 0x000000ff2c00728c */ /* 0x000fe2000bf45270 */
[----:B------:R-:W-:Y:S01]  /*6310*/  ISETP.NE.U32.AND P2, PT, RZ, UR46, PT ;  /* 0x0000002eff007c0c */ /* 0x000fe2000bf45070 */
[----:B------:R-:W-:Y:S01]  /*6320*/  UISETP.NE.U32.AND UP1, UPT, UR48, URZ, UPT ;  /* 0x000000ff3000728c */ /* 0x000fe2000bf25070 */
[----:B------:R-:W-:Y:S01]  /*6330*/  ISETP.NE.AND.EX P4, PT, R147, RZ, PT, P4 ;  /* 0x000000ff9300720c */ /* 0x000fe20003f85340 */
[----:B------:R-:W-:Y:S01]  /*6340*/  UPLOP3.LUT UP0, UPT, UPT, UPT, UPT, 0x40, 0x4 ;  /* 0x000000000004789c */ /* 0x000fe20003f0e870 */
[----:B------:R-:W-:Y:S01]  /*6350*/  ISETP.NE.AND.EX P2, PT, RZ, UR47, PT, P2 ;  /* 0x0000002fff007c0c */ /* 0x000fe2000bf45320 */
[----:B------:R-:W-:Y:S01]  /*6360*/  UISETP.NE.AND.EX UP1, UPT, UR49, URZ, UPT, UP1 ;  /* 0x000000ff3100728c */ /* 0x000fe2000bf25310 */
[----:B------:R-:W-:Y:S04]  /*6370*/  PLOP3.LUT P1, PT, PT, PT, UP2, 0x80, 0x8 ;  /* 0x000000000008781c */ /* 0x000fe80003f2f028 */
[----:B------:R-:W-:Y:S06]  /*6380*/  @UP2 UPLOP3.LUT UP0, UPT, UPT, UPT, UP1, 0x80, 0x8 ;  /* 0x000000000008289c */ /* 0x000fec0003f0f010 */
[----:B------:R-:W-:Y:S01]  /*6390*/  PLOP3.LUT P0, PT, PT, PT, UP0, 0x80, 0x8 ;  /* 0x000000000008781c */ /* 0x000fe20003f0f008 */
[----:B------:R-:W-:Y:S01]  /*63a0*/  @!UPT UIADD3 URZ, UPT, UPT, URZ, URZ, URZ ;  /* 0x000000fffffff290 */ /* 0x000fe2000fffe0ff */
[----:B------:R-:W-:Y:S11]  /*63b0*/  BRA.U !UP1, `(.L_x_87) ;  /* 0x0000000109387547 */ /* 0x000ff6000b800000 */
[----:B------:R-:W-:Y:S01]  /*63c0*/  UISETP.NE.U32.AND UP0, UPT, UR46, URZ, UPT ;  /* 0x000000ff2e00728c */ /* 0x000fe2000bf05070 */
[----:B------:R-:W-:Y:S02]  /*63d0*/  HFMA2 R0, -RZ, RZ, 0, 5.9604644775390625e-08 ;  /* 0x00000001ff007431 */ /* 0x000fe400000001ff */
[----:B------:R-:W-:Y:S01]  /*63e0*/  IMAD.MOV.U32 R151, RZ, RZ, 0x1 ;  /* 0x00000001ff977424 */ /* 0x000fe200078e00ff */
[----:B------:R-:W-:Y:S06]  /*63f0*/  UISETP.NE.AND.EX UP0, UPT, UR47, URZ, UPT, UP0 ;  /* 0x000000ff2f00728c */ /* 0x000fec000bf05300 */
[----:B------:R-:W-:Y:S05]  /*6400*/  PLOP3.LUT P3, PT, PT, PT, UP0, 0x80, 0x8 ;  /* 0x000000000008781c */ /* 0x000fea0003f6f008 */
[----:B------:R-:W1:Y:S01]  /*6410*/  @UP0 LDCU.64 UR4, c[0x0][0xc88] ;  /* 0x00019100ff0407ac */ /* 0x000e620008000a00 */
[----:B------:R-:W-:Y:S07]  /*6420*/  @UP0 UIMAD UR6, UR52, UR48, URZ ;  /* 0x00000030340602a4 */ /* 0x000fee000f8e02ff */
[----:B------:R-:W-:Y:S01]  /*6430*/  @!P3 PRMT R151, R0, 0x7610, R151 ;  /* 0x000076100097b816 */ /* 0x000fe20000000097 */
[----:B-1----:R-:W-:Y:S06]  /*6440*/  @UP0 UIMAD.WIDE UR4, UR6, 0x4, UR4 ;  /* 0x00000004060408a5 */ /* 0x002fec000f8e0204 */
[----:B------:R-:W-:Y:S01]  /*6450*/  IMAD.U32 R4, RZ, RZ, UR4 ;  /* 0x00000004ff047e24 */ /* 0x000fe2000f8e00ff */
[----:B------:R-:W-:Y:S04]  /*6460*/  MOV R5, UR5 ;  /* 0x0000000500057c02 */ /* 0x000fe80008000f00 */
[----:B------:R-:W1:Y:S01]  /*6470*/  @!UP0 LDCU UR4, c[0x0][0xc80] ;  /* 0x00019000ff0487ac */ /* 0x000e620008000800 */
[----:B-----5:R2:W5:Y:S02]  /*6480*/  @P3 LDG.E R83, desc[UR54][R4.64] ;  /* 0x0000003604533981 */ /* 0x020564000c1e1900 */
[----:B-12---:R-:W-:Y:S02]  /*6490*/  @!P3 IMAD.U32 R83, RZ, RZ, UR4 ;  /* 0x00000004ff53be24 */ /* 0x006fe4000f8e00ff */
.L_x_87:
[----:B------:R-:W-:Y:S05]  /*64a0*/  @!P4 BRA `(.L_x_88) ;  /* 0x000000000020c947 */ /* 0x000fea0003800000 */
[----:B------:R-:W-:Y:S04]  /*64b0*/  ISETP.NE.U32.AND P3, PT, R144, RZ, PT ;  /* 0x000000ff9000720c */ /* 0x000fe80003f65070 */
[----:B------:R-:W-:Y:S11]  /*64c0*/  ISETP.NE.AND.EX P3, PT, R145, RZ, PT, P3 ;  /* 0x000000ff9100720c */ /* 0x000ff60003f65330 */
[----:B------:R-:W-:Y:S02]  /*64d0*/  @!UPT UIADD3 URZ, UPT, UPT, URZ, URZ, URZ ;  /* 0x000000fffffff290 */ /* 0x000fe4000fffe0ff */
[----:B------:R-:W1:Y:S01]  /*64e0*/  @P3 LDC.64 R4, c[0x0][0xca8] ;  /* 0x00032a00ff043b82 */ /* 0x000e620000000a00 */
[----:B------:R-:W-:Y:S04]  /*64f0*/  @P3 IMAD R0, R146, UR52, RZ ;  /* 0x0000003492003c24 */ /* 0x000fe8000f8e02ff */
[----:B-1----:R-:W-:Y:S05]  /*6500*/  @P3 IMAD.WIDE R4, R0, 0x4, R4 ;  /* 0x0000000400043825 */ /* 0x002fea00078e0204 */
[----:B-----5:R1:W5:Y:S02]  /*6510*/  @P3 LDG.E R76, desc[UR54][R4.64] ;  /* 0x00000036044c3981 */ /* 0x020364000c1e1900 */
[----:B-1----:R-:W2:Y:S02]  /*6520*/  @!P3 LDC R76, c[0x0][0xca0] ;  /* 0x00032800ff4cbb82 */ /* 0x002ea40000000800 */
.L_x_88:
[----:B-----5:R-:W-:Y:S01]  /*6530*/  FSETP.NEU.AND P3, PT, R83, RZ, PT ;  /* 0x000000ff5300720b */ /* 0x020fe20003f6d000 */
[----:B------:R-:W-:Y:S01]  /*6540*/  IMAD.SHL.U32 R178, R156, 0x2, RZ ;  /* 0x000000029cb27824 */ /* 0x000fe200078e00ff */
[----:B------:R-:W-:Y:S01]  /*6550*/  SEL R5, RZ, 0xffffffff, P2 ;  /* 0xffffffffff057807 */ /* 0x000fe20001000000 */
[----:B------:R-:W-:Y:S01]  /*6560*/  IMAD.SHL.U32 R86, R163, 0x10, RZ ;  /* 0x00000010a3567824 */ /* 0x000fe200078e00ff */
[----:B------:R-:W-:Y:S01]  /*6570*/  @P1 LOP3.LUT P2, RZ, R151, 0xff, RZ, 0xc0, !PT ;  /* 0x000000ff97ff1812 */ /* 0x000fe2000784c0ff */
[----:B------:R-:W-:Y:S01]  /*6580*/  VIADD R177, R178, UR36 ;  /* 0x00000024b2b17c36 */ /* 0x000fe20008000000 */
[----:B------:R-:W-:Y:S01]  /*6590*/  @P1 SEL R0, RZ, 0xffffffff, P3 ;  /* 0xffffffffff001807 */ /* 0x000fe20001800000 */
[----:B------:R-:W-:Y:S01]  /*65a0*/  IMAD.MOV.U32 R98, RZ, RZ, -0x10 ;  /* 0xfffffff0ff627424 */ /* 0x000fe200078e00ff */
[----:B------:R-:W-:Y:S01]  /*65b0*/  LOP3.LUT R162, R162, 0x1, RZ, 0x3c, !PT ;  /* 0x00000001a2a27812 */ /* 0x000fe200078e3cff */
[----:B------:R-:W-:Y:S01]  /*65c0*/  IMAD.SHL.U32 R96, R164, 0x10, RZ ;  /* 0x00000010a4607824 */ /* 0x000fe200078e00ff */
[----:B------:R-:W-:Y:S01]  /*65d0*/  @P0 SEL R0, R5, R0, !P2 ;  /* 0x0000000005000207 */ /* 0x000fe20005000000 */
[----:B------:R-:W-:Y:S01]  /*65e0*/  IMAD.IADD R173, R177, 0x1, R86 ;  /* 0x00000001b1ad7824 */ /* 0x000fe200078e0256 */
[----:B------:R-:W-:Y:S01]  /*65f0*/  SHF.L.U32 R3, R79, 0x1f, RZ ;  /* 0x0000001f4f037819 */ /* 0x000fe200000006ff */
[----:B------:R-:W-:Y:S01]  /*6600*/  IMAD.IADD R176, R177, 0x1, R96 ;  /* 0x00000001b1b07824 */ /* 0x000fe200078e0260 */
[----:B------:R-:W-:Y:S01]  /*6610*/  @P1 LOP3.LUT R0, R0, 0x1, RZ, 0xc0, !PT ;  /* 0x0000000100001812 */ /* 0x000fe200078ec0ff */
[--C-:B------:R-:W-:Y:S01]  /*6620*/  IMAD.IADD R171, R96, 0x1, R173.reuse ;  /* 0x0000000160ab7824 */ /* 0x100fe200078e02ad */
[----:B------:R-:W-:Y:S01]  /*6630*/  PLOP3.LUT P0, PT, PT, PT, UP1, 0x80, 0x8 ;  /* 0x000000000008781c */ /* 0x000fe20003f0f018 */
[----:B------:R-:W-:Y:S01]  /*6640*/  BSSY B1, `(.L_x_89) ;  /* 0x000004b000017945 */ /* 0x000fe20003800000 */
[----:B------:R-:W-:Y:S01]  /*6650*/  ISETP.NE.U32.OR P4, PT, R0, 0x1, !P1 ;  /* 0x000000010000780c */ /* 0x000fe20004f85470 */
[----:B------:R-:W-:Y:S01]  /*6660*/  IMAD.MOV.U32 R99, RZ, RZ, 0x1 ;  /* 0x00000001ff637424 */ /* 0x000fe200078e00ff */
[----:B------:R-:W-:Y:S01]  /*6670*/  SEL R0, RZ, 0xffffffff, P3 ;  /* 0xffffffffff007807 */ /* 0x000fe20001800000 */
[----:B------:R-:W-:Y:S01]  /*6680*/  IMAD R78, R79, 0xc0, R2 ;  /* 0x000000c04f4e7824 */ /* 0x000fe200078e0202 */
[----:B------:R-:W-:Y:S01]  /*6690*/  LOP3.LUT P3, R167, R151, 0xff, RZ, 0xc0, !PT ;  /* 0x000000ff97a77812 */ /* 0x000fe2000786c0ff */
[----:B------:R-:W-:Y:S01]  /*66a0*/  IMAD.MOV.U32 R97, RZ, RZ, RZ ;  /* 0x000000ffff617224 */ /* 0x000fe200078e00ff */
[----:B------:R-:W-:Y:S02]  /*66b0*/  P2R R174, PR, RZ, 0x10 ;  /* 0x00000010ffae7803 */ /* 0x000fe40000000000 */
[----:B------:R-:W-:Y:S02]  /*66c0*/  CS2R R142, SRZ ;  /* 0x00000000008e7805 */ /* 0x000fe4000001ff00 */
[----:B------:R-:W-:Y:S02]  /*66d0*/  CS2R R140, SRZ ;  /* 0x00000000008c7805 */ /* 0x000fe4000001ff00 */
[----:B------:R-:W-:Y:S02]  /*66e0*/  CS2R R134, SRZ ;  /* 0x0000000000867805 */ /* 0x000fe4000001ff00 */
[----:B------:R-:W-:Y:S02]  /*66f0*/  CS2R R132, SRZ ;  /* 0x0000000000847805 */ /* 0x000fe4000001ff00 */
[----:B------:R-:W-:Y:S02]  /*6700*/  @P0 SEL R0, R5, R0, !P3 ;  /* 0x0000000005000207 */ /* 0x000fe40005800000 */
[----:B------:R-:W-:Y:S02]  /*6710*/  CS2R R126, SRZ ;  /* 0x00000000007e7805 */ /* 0x000fe4000001ff00 */
[----:B------:R-:W-:Y:S02]  /*6720*/  @P4 SHF.L.U32 R4, R162, 0x1f, RZ ;  /* 0x0000001fa2044819 */ /* 0x000fe400000006ff */
[----:B------:R-:W-:Y:S02]  /*6730*/  CS2R R124, SRZ ;  /* 0x00000000007c7805 */ /* 0x000fe4000001ff00 */
[----:B------:R-:W-:Y:S02]  /*6740*/  LOP3.LUT R0, R0, 0x1, RZ, 0xc0, !PT ;  /* 0x0000000100007812 */ /* 0x000fe400078ec0ff */
[----:B------:R-:W-:Y:S01]  /*6750*/  CS2R R118, SRZ ;  /* 0x0000000000767805 */ /* 0x000fe2000001ff00 */
[----:B------:R-:W1:Y:S01]  /*6760*/  @P4 SYNCS.PHASECHK.TRANS64.TRYWAIT P2, [UR36+0x10], R4 ;  /* 0x00001004ff0045a7 */ /* 0x000e620008041124 */
[----:B------:R-:W-:Y:S02]  /*6770*/  ISETP.NE.AND P0, PT, R79, RZ, PT ;  /* 0x000000ff4f00720c */ /* 0x000fe40003f05270 */
[----:B------:R-:W-:Y:S02]  /*6780*/  CS2R R116, SRZ ;  /* 0x0000000000747805 */ /* 0x000fe4000001ff00 */
[----:B------:R-:W-:Y:S02]  /*6790*/  ISETP.NE.U32.AND P3, PT, R0, 0x1, PT ;  /* 0x000000010000780c */ /* 0x000fe40003f65070 */
[----:B------:R-:W-:Y:S02]  /*67a0*/  CS2R R110, SRZ ;  /* 0x00000000006e7805 */ /* 0x000fe4000001ff00 */
[----:B------:R-:W-:Y:S02]  /*67b0*/  CS2R R108, SRZ ;  /* 0x00000000006c7805 */ /* 0x000fe4000001ff00 */
[----:B------:R-:W-:Y:S02]  /*67c0*/  CS2R R102, SRZ ;  /* 0x0000000000667805 */ /* 0x000fe4000001ff00 */
[----:B------:R-:W-:Y:S02]  /*67d0*/  P2R R104, PR, RZ, 0x8 ;  /* 0x00000008ff687803 */ /* 0x000fe40000000000 */
[----:B------:R-:W-:Y:S02]  /*67e0*/  CS2R R100, SRZ ;  /* 0x0000000000647805 */ /* 0x000fe4000001ff00 */
[----:B------:R-:W-:Y:S02]  /*67f0*/  ISETP.NE.U32.AND P3, PT, R157, 0x1, PT ;  /* 0x000000019d00780c */ /* 0x000fe40003f65070 */
[----:B------:R-:W-:Y:S02]  /*6800*/  CS2R R94, SRZ ;  /* 0x00000000005e7805 */ /* 0x000fe4000001ff00 */
[----:B------:R-:W-:Y:S02]  /*6810*/  CS2R R92, SRZ ;  /* 0x00000000005c7805 */ /* 0x000fe4000001ff00 */
[----:B------:R-:W-:Y:S02]  /*6820*/  CS2R R90, SRZ ;  /* 0x00000000005a7805 */ /* 0x000fe4000001ff00 */
[----:B------:R-:W-:Y:S02]  /*6830*/  SEL R98, R98, 0x10, !P3 ;  /* 0x0000001062627807 */ /* 0x000fe40005800000 */
[----:B------:R-:W-:Y:S02]  /*6840*/  CS2R R88, SRZ ;  /* 0x0000000000587805 */ /* 0x000fe4000001ff00 */
[----:B------:R-:W-:Y:S01]  /*6850*/  SEL R81, RZ, 0xc0, P0 ;  /* 0x000000c0ff517807 */ /* 0x000fe20000000000 */
[----:B------:R3:W4:Y:S01]  /*6860*/  SYNCS.PHASECHK.TRANS64.TRYWAIT P1, [UR36+0x80], R3 ;  /* 0x00008003ff0075a7 */ /* 0x0007220008021124 */
[----:B------:R-:W-:Y:S02]  /*6870*/  IMAD.IADD R177, R177, 0x1, R98 ;  /* 0x00000001b1b17824 */ /* 0x000fe400078e0262 */
[C---:B------:R-:W-:Y:S02]  /*6880*/  IMAD.IADD R175, R98.reuse, 0x1, R176 ;  /* 0x0000000162af7824 */ /* 0x040fe400078e02b0 */
[C---:B------:R-:W-:Y:S02]  /*6890*/  IMAD.IADD R172, R98.reuse, 0x1, R173 ;  /* 0x0000000162ac7824 */ /* 0x040fe400078e02ad */
[----:B------:R-:W-:Y:S01]  /*68a0*/  IMAD.IADD R170, R98, 0x1, R171 ;  /* 0x0000000162aa7824 */ /* 0x000fe200078e02ab */
[----:B-1----:R-:W-:Y:S01]  /*68b0*/  @P4 SEL R99, RZ, 0x1, !P2 ;  /* 0x00000001ff634807 */ /* 0x002fe20005000000 */
[----:B---3--:R-:W-:Y:S06]  /*68c0*/  @!P4 BRA `(.L_x_90) ;  /* 0x000000000088c947 */ /* 0x008fec0003800000 */
[----:B------:R-:W-:Y:S01]  /*68d0*/  IMAD.MOV.U32 R143, RZ, RZ, RZ ;  /* 0x000000ffff8f7224 */ /* 0x000fe200078e00ff */
[----:B------:R-:W-:Y:S01]  /*68e0*/  ISETP.NE.AND P0, PT, R99, RZ, PT ;  /* 0x000000ff6300720c */ /* 0x000fe20003f05270 */
[----:B------:R-:W-:Y:S01]  /*68f0*/  BSSY B0, `(.L_x_91) ;  /* 0x0000014000007945 */ /* 0x000fe20003800000 */
[----:B------:R-:W-:Y:S02]  /*6900*/  CS2R R90, SRZ ;  /* 0x00000000005a7805 */ /* 0x000fe4000001ff00 */
        /* <DEDUP_REMOVED lines=13> */
[----:B------:R-:W-:Y:S01]  /*69e0*/  CS2R R140, SRZ ;  /* 0x00000000008c7805 */ /* 0x000fe2000001ff00 */
[----:B------:R-:W-:Y:S06]  /*69f0*/  @P0 BRA `(.L_x_92) ;  /* 0x00000000000c0947 */ /* 0x000fec0003800000 */
[----:B------:R-:W-:Y:S04]  /*6a00*/  SHF.L.U32 R5, R162, 0x1f, RZ ;  /* 0x0000001fa2057819 */ /* 0x000fe800000006ff */
[----:B------:R-:W1:Y:S02]  /*6a10*/  SYNCS.PHASECHK.TRANS64.TRYWAIT P0, [UR36+0x10], R5 ;  /* 0x00001005ff0075a7 */ /* 0x000e640008001124 */
[----:B-1----:R-:W-:Y:S05]  /*6a20*/  @!P0 BRA `(.L_x_93) ;  /* 0x0000005800e88947 */ /* 0x002fea0003800000 */
.L_x_92:
[----:B------:R-:W-:Y:S05]  /*6a30*/  BSYNC B0 ;  /* 0x0000000000007941 */ /* 0x000fea0003800000 */
.L_x_91:
[----:B------:R-:W-:Y:S01]  /*6a40*/  ISETP.NE.AND P0, PT, R104, RZ, PT ;  /* 0x000000ff6800720c */ /* 0x000fe20003f05270 */
[----:B------:R-:W-:Y:S11]  /*6a50*/  HFMA2 R97, -RZ, RZ, 0, 5.9604644775390625e-08 ;  /* 0x00000001ff617431 */ /* 0x000ff600000001ff */
[----:B------:R-:W-:Y:S01]  /*6a60*/  @!UPT UIADD3 URZ, UPT, UPT, URZ, URZ, URZ ;  /* 0x000000fffffff290 */ /* 0x000fe2000fffe0ff */
[----:B------:R3:W1:Y:S04]  /*6a70*/  @P0 LDS.128 R88, [R178+UR36+0x400] ;  /* 0x00040024b2580984 */ /* 0x0006680008000c00 */
[----:B------:R3:W1:Y:S04]  /*6a80*/  @P0 LDS.128 R92, [R177+0x400] ;  /* 0x00040000b15c0984 */ /* 0x0006680000000c00 */
[----:B------:R3:W1:Y:S04]  /*6a90*/  @P0 LDS.128 R100, [R176+0x400] ;  /* 0x00040000b0640984 */ /* 0x0006680000000c00 */
[----:B------:R3:W1:Y:S04]  /*6aa0*/  @P0 LDS.128 R108, [R175+0x400] ;  /* 0x00040000af6c0984 */ /* 0x0006680000000c00 */
[----:B------:R3:W1:Y:S04]  /*6ab0*/  @P0 LDS.128 R116, [R173+0x400] ;  /* 0x00040000ad740984 */ /* 0x0006680000000c00 */
[----:B------:R3:W1:Y:S04]  /*6ac0*/  @P0 LDS.128 R124, [R172+0x400] ;  /* 0x00040000ac7c0984 */ /* 0x0006680000000c00 */
[----:B------:R3:W1:Y:S04]  /*6ad0*/  @P0 LDS.128 R132, [R171+0x400] ;  /* 0x00040000ab840984 */ /* 0x0006680000000c00 */
[----:B------:R3:W1:Y:S02]  /*6ae0*/  @P0 LDS.128 R140, [R170+0x400] ;  /* 0x00040000aa8c0984 */ /* 0x0006640000000c00 */
.L_x_90:
[----:B------:R-:W-:Y:S05]  /*6af0*/  BSYNC B1 ;  /* 0x0000000000017941 */ /* 0x000fea0003800000 */
.L_x_89:
[----:B------:R-:W-:Y:S05]  /*6b00*/  IMAD.IADD R64, R78, 0x1, R81 ;  /* 0x000000014e407824 */ /* 0x000fea00078e0251 */
[----:B-1----:R-:W-:Y:S04]  /*6b10*/  SHF.R.U32.HI R5, RZ, 0x15, R64 ;  /* 0x00000015ff057819 */ /* 0x002fe80000011640 */
[----:B------:R-:W-:Y:S01]  /*6b20*/  LOP3.LUT P0, RZ, R5, 0x3, R158, 0x48, !PT ;  /* 0x0000000305ff7812 */ /* 0x000fe2000780489e */
[----:B------:R-:W-:Y:S01]  /*6b30*/  @!UPT UIADD3 URZ, UPT, UPT, URZ, URZ, URZ ;  /* 0x000000fffffff290 */ /* 0x000fe2000fffe0ff */
[----:B----4-:R-:W-:Y:S11]  /*6b40*/  @P1 BRA `(.L_x_94) ;  /* 0x0000000000081947 */ /* 0x010ff60003800000 */
[----:B------:R-:W1:Y:S02]  /*6b50*/  SYNCS.PHASECHK.TRANS64.TRYWAIT P1, [UR36+0x80], R3 ;  /* 0x00008003ff0075a7 */ /* 0x000e640008021124 */
[----:B-1----:R-:W-:Y:S05]  /*6b60*/  @!P1 BRA `(.L_x_95) ;  /* 0x0000005800b09947 */ /* 0x002fea0003800000 */
.L_x_94:
[----:B------:R-:W-:Y:S05]  /*6b70*/  @!P0 BRA `(.L_x_96) ;  /* 0x0000000000408947 */ /* 0x000fea0003800000 */
[----:B------:R-:W4:Y:S01]  /*6b80*/  LDCU.64 UR8, c[0x4][0x70] ;  /* 0x01000e00ff0877ac */ /* 0x000f220008000a00 */
[----:B------:R-:W-:Y:S01]  /*6b90*/  MOV R15, 0x0 ;  /* 0x00000000000f7802 */ /* 0x000fe20000000f00 */
[----:B------:R-:W-:Y:S02]  /*6ba0*/  HFMA2 R12, -RZ, RZ, 0, 5.9604644775390625e-08 ;  /* 0x00000001ff0c7431 */ /* 0x000fe400000001ff */
[----:B------:R-:W-:Y:S02]  /*6bb0*/  IMAD.MOV.U32 R8, RZ, RZ, 0x192 ;  /* 0x00000192ff087424 */ /* 0x000fe400078e00ff */
[----:B------:R-:W-:Y:S01]  /*6bc0*/  IMAD.MOV.U32 R13, RZ, RZ, RZ ;  /* 0x000000ffff0d7224 */ /* 0x000fe200078e00ff */
[----:B------:R-:W5:Y:S01]  /*6bd0*/  LDCU.64 UR6, c[0x4][0x78] ;  /* 0x01000f00ff0677ac */ /* 0x000f620008000a00 */
[----:B------:R-:W1:Y:S01]  /*6be0*/  LDC.64 R14, c[0x4][R15] ;  /* 0x010000000f0e7b82 */ /* 0x000e620000000a00 */
[----:B------:R-:W2:Y:S01]  /*6bf0*/  LDCU.64 UR4, c[0x4][0x10] ;  /* 0x01000200ff0477ac */ /* 0x000ea20008000a00 */
[----:B----4-:R-:W-:Y:S01]  /*6c00*/  MOV R5, UR9 ;  /* 0x0000000900057c02 */ /* 0x010fe20008000f00 */
[----:B------:R-:W-:Y:S01]  /*6c10*/  IMAD.U32 R4, RZ, RZ, UR8 ;  /* 0x00000008ff047e24 */ /* 0x000fe2000f8e00ff */
[----:B-----5:R-:W-:Y:S01]  /*6c20*/  MOV R7, UR7 ;  /* 0x0000000700077c02 */ /* 0x020fe20008000f00 */
[----:B------:R-:W-:Y:S01]  /*6c30*/  IMAD.U32 R6, RZ, RZ, UR6 ;  /* 0x00000006ff067e24 */ /* 0x000fe2000f8e00ff */
[----:B--2---:R-:W-:Y:S01]  /*6c40*/  MOV R11, UR5 ;  /* 0x00000005000b7c02 */ /* 0x004fe20008000f00 */
[----:B------:R-:W-:Y:S02]  /*6c50*/  IMAD.U32 R10, RZ, RZ, UR4 ;  /* 0x00000004ff0a7e24 */ /* 0x000fe4000f8e00ff */
[----:B------:R-:W-:Y:S07]  /*6c60*/  LEPC R20, `(.L_x_96) ;  /* 0x000000001014794e */ /* 0x000fee0000000000 */
[----:B-1-3--:R-:W-:Y:S05]  /*6c70*/  CALL.ABS.NOINC R14 ;  /* 0x000000000e007343 */ /* 0x00afea0003c00000 */
.L_x_96:
[----:B------:R-:W-:Y:S01]  /*6c80*/  SHF.L.U32 R80, R88, 0x10, RZ ;  /* 0x0000001058507819 */ /* 0x000fe200000006ff */
[----:B------:R-:W-:Y:S05]  /*6c90*/  WARPSYNC.ALL ;  /* 0x0000000000007948 */ /* 0x000fea0003800000 */
[----:B------:R-:W-:Y:S01]  /*6ca0*/  R2UR UR4, R64 ;  /* 0x00000000400472ca */ /* 0x000fe200000e0000 */
[----:B------:R-:W-:Y:S01]  /*6cb0*/  BSSY.RECONVERGENT B0, `(.L_x_97) ;  /* 0x0000102000007945 */ /* 0x000fe20003800200 */
[----:B------:R-:W-:Y:S02]  /*6cc0*/  LOP3.LUT R82, R88, 0xffff0000, RZ, 0xc0, !PT ;  /* 0xffff000058527812 */ /* 0x000fe400078ec0ff */
[----:B------:R-:W-:Y:S02]  /*6cd0*/  SHF.L.U32 R85, R89, 0x10, RZ ;  /* 0x0000001059557819 */ /* 0x000fe400000006ff */
[----:B------:R-:W-:Y:S02]  /*6ce0*/  SHF.L.U32 R87, R92, 0x10, RZ ;  /* 0x000000105c577819 */ /* 0x000fe400000006ff */
[----:B------:R-:W-:Y:S02]  /*6cf0*/  LOP3.LUT R84, R103, 0xffff0000, RZ, 0xc0, !PT ;  /* 0xffff000067547812 */ /* 0x000fe400078ec0ff */
[----:B------:R-:W-:Y:S03]  /*6d00*/  ISETP.NE.AND P0, PT, R165, RZ, PT ;  /* 0x000000ffa500720c */ /* 0x000fe60003f05270 */
[----:B------:R-:W4:Y:S01]  /*6d10*/  LDTM.x64 R4, tmem[UR4] ;  /* 0x00000004000479ee */ /* 0x000f220008340000 */
[----:B------:R-:W-:Y:S01]  /*6d20*/  NOP ;  /* 0x0000000000007918 */ /* 0x000fe20000000000 */
[----:B------:R-:W-:Y:S04]  /*6d30*/  UIADD3 UR4, UPT, UPT, UR36, 0x88, URZ ;  /* 0x0000008824047890 */ /* 0x000fe8000fffe0ff */
[----:B------:R-:W-:Y:S09]  /*6d40*/  UPRMT UR4, UR45, 0x654, UR4 ;  /* 0x000006542d047896 */ /* 0x000ff20008000004 */
[----:B----4-:R-:W-:Y:S01]  /*6d50*/  SYNCS.ARRIVE.TRANS64.RED.A1T0 RZ, [UR4], RZ ;  /* 0x000000ffffff79a7 */ /* 0x010fe20008100404 */
[C---:B-12---:R-:W-:Y:S01]  /*6d60*/  FMUL R0, R76.reuse, R4 ;  /* 0x000000044c007220 */ /* 0x046fe20000400000 */
[C---:B------:R-:W-:Y:S01]  /*6d70*/  FMUL R3, R76.reuse, R5 ;  /* 0x000000054c037220 */ /* 0x040fe20000400000 */
[C---:B------:R-:W-:Y:S01]  /*6d80*/  FMUL R6, R76.reuse, R6 ;  /* 0x000000064c067220 */ /* 0x040fe20000400000 */
[----:B------:R-:W-:Y:S01]  /*6d90*/  FMUL R7, R76, R7 ;  /* 0x000000074c077220 */ /* 0x000fe20000400000 */
[----:B------:R-:W-:Y:S01]  /*6da0*/  FFMA R0, R83, R80, R0 ;  /* 0x0000005053007223 */ /* 0x000fe20000000000 */
[----:B------:R-:W-:Y:S01]  /*6db0*/  LOP3.LUT R80, R89, 0xffff0000, RZ, 0xc0, !PT ;  /* 0xffff000059507812 */ /* 0x000fe200078ec0ff */
[C---:B------:R-:W-:Y:S01]  /*6dc0*/  FFMA R3, R83.reuse, R82, R3 ;  /* 0x0000005253037223 */ /* 0x040fe20000000003 */
[C---:B------:R-:W-:Y:S01]  /*6dd0*/  SHF.L.U32 R82, R90.reuse, 0x10, RZ ;  /* 0x000000105a527819 */ /* 0x040fe200000006ff */
[----:B------:R-:W-:Y:S01]  /*6de0*/  FFMA R6, R83, R85, R6 ;  /* 0x0000005553067223 */ /* 0x000fe20000000006 */
[----:B------:R-:W-:Y:S01]  /*6df0*/  SHF.L.U32 R85, R91, 0x10, RZ ;  /* 0x000000105b557819 */ /* 0x000fe200000006ff */
[----:B------:R-:W-:Y:S01]  /*6e00*/  FFMA R7, R83, R80, R7 ;  /* 0x0000005053077223 */ /* 0x000fe20000000007 */
[----:B------:R-:W-:Y:S01]  /*6e10*/  LOP3.LUT R80, R90, 0xffff0000, RZ, 0xc0, !PT ;  /* 0xffff00005a507812 */ /* 0x000fe200078ec0ff */
[C---:B------:R-:W-:Y:S01]  /*6e20*/  FMUL R4, R76.reuse, R8 ;  /* 0x000000084c047220 */ /* 0x040fe20000400000 */
[----:B------:R-:W-:Y:S01]  /*6e30*/  F2FP.BF16.F32.PACK_AB R112, R3, R0 ;  /* 0x000000000370723e */ /* 0x000fe200000010ff */
[C---:B------:R-:W-:Y:S01]  /*6e40*/  FMUL R5, R76.reuse, R9 ;  /* 0x000000094c057220 */ /* 0x040fe20000400000 */
[----:B------:R-:W-:Y:S01]  /*6e50*/  F2FP.BF16.F32.PACK_AB R113, R7, R6 ;  /* 0x000000060771723e */ /* 0x000fe200000010ff */
[----:B------:R-:W-:Y:S01]  /*6e60*/  FFMA R4, R83, R82, R4 ;  /* 0x0000005253047223 */ /* 0x000fe20000000004 */
[----:B------:R-:W-:Y:S01]  /*6e70*/  LOP3.LUT R82, R91, 0xffff0000, RZ, 0xc0, !PT ;  /* 0xffff00005b527812 */ /* 0x000fe200078ec0ff */
[----:B------:R-:W-:Y:S01]  /*6e80*/  FMUL R10, R76, R10 ;  /* 0x0000000a4c0a7220 */ /* 0x000fe20000400000 */
[----:B------:R-:W-:Y:S01]  /*6e90*/  FFMA R5, R83, R80, R5 ;  /* 0x0000005053057223 */ /* 0x000fe20000000005 */
[----:B------:R-:W-:Y:S01]  /*6ea0*/  LOP3.LUT R80, R92, 0xffff0000, RZ, 0xc0, !PT ;  /* 0xffff00005c507812 */ /* 0x000fe200078ec0ff */
[C---:B------:R-:W-:Y:S01]  /*6eb0*/  FMUL R11, R76.reuse, R11 ;  /* 0x0000000b4c0b7220 */ /* 0x040fe20000400000 */
[C---:B------:R-:W-:Y:S01]  /*6ec0*/  FMUL R8, R76.reuse, R12 ;  /* 0x0000000c4c087220 */ /* 0x040fe20000400000 */
[----:B------:R-:W-:Y:S01]  /*6ed0*/  FMUL R9, R76, R13 ;  /* 0x0000000d4c097220 */ /* 0x000fe20000400000 */
[----:B------:R-:W-:Y:S01]  /*6ee0*/  F2FP.BF16.F32.PACK_AB R114, R5, R4 ;  /* 0x000000040572723e */ /* 0x000fe200000010ff */
[C---:B------:R-:W-:Y:S01]  /*6ef0*/  FFMA R10, R83.reuse, R85, R10 ;  /* 0x00000055530a7223 */ /* 0x040fe2000000000a */
[----:B------:R-:W-:Y:S01]  /*6f00*/  SHF.L.U32 R85, R94, 0x10, RZ ;  /* 0x000000105e557819 */ /* 0x000fe200000006ff */
[----:B------:R-:W-:Y:S01]  /*6f10*/  FFMA R11, R83, R82, R11 ;  /* 0x00000052530b7223 */ /* 0x000fe2000000000b */
[----:B------:R-:W-:Y:S01]  /*6f20*/  SHF.L.U32 R82, R93, 0x10, RZ ;  /* 0x000000105d527819 */ /* 0x000fe200000006ff */
[----:B------:R-:W-:Y:S01]  /*6f30*/  FFMA R8, R83, R87, R8 ;  /* 0x0000005753087223 */ /* 0x000fe20000000008 */
[----:B------:R-:W-:Y:S01]  /*6f40*/  SHF.L.U32 R87, R95, 0x10, RZ ;  /* 0x000000105f577819 */ /* 0x000fe200000006ff */
[----:B------:R-:W-:Y:S01]  /*6f50*/  FFMA R9, R83, R80, R9 ;  /* 0x0000005053097223 */ /* 0x000fe20000000009 */
[----:B------:R-:W-:Y:S01]  /*6f60*/  LOP3.LUT R80, R93, 0xffff0000, RZ, 0xc0, !PT ;  /* 0xffff00005d507812 */ /* 0x000fe200078ec0ff */
[C---:B------:R-:W-:Y:S01]  /*6f70*/  FMUL R14, R76.reuse, R14 ;  /* 0x0000000e4c0e7220 */ /* 0x040fe20000400000 */
[----:B------:R-:W-:Y:S01]  /*6f80*/  F2FP.BF16.F32.PACK_AB R115, R11, R10 ;  /* 0x0000000a0b73723e */ /* 0x000fe200000010ff */
[----:B------:R-:W-:Y:S01]  /*6f90*/  FMUL R15, R76, R15 ;  /* 0x0000000f4c0f7220 */ /* 0x000fe20000400000 */
[----:B------:R-:W-:Y:S01]  /*6fa0*/  F2FP.BF16.F32.PACK_AB R120, R9, R8 ;  /* 0x000000080978723e */ /* 0x000fe200000010ff */
[C---:B------:R-:W-:Y:S01]  /*6fb0*/  FFMA R14, R83.reuse, R82, R14 ;  /* 0x00000052530e7223 */ /* 0x040fe2000000000e */
[----:B------:R-:W-:Y:S01]  /*6fc0*/  LOP3.LUT R82, R94, 0xffff0000, RZ, 0xc0, !PT ;  /* 0xffff00005e527812 */ /* 0x000fe200078ec0ff */
[C---:B------:R-:W-:Y:S01]  /*6fd0*/  FMUL R12, R76.reuse, R16 ;  /* 0x000000104c0c7220 */ /* 0x040fe20000400000 */
        /* <DEDUP_REMOVED lines=8> */
[C---:B------:R-:W-:Y:S01]  /*7060*/  FFMA R13, R83.reuse, R82, R13 ;  /* 0x00000052530d7223 */ /* 0x040fe2000000000d */
[C---:B------:R-:W-:Y:S01]  /*7070*/  LOP3.LUT R82, R100.reuse, 0xffff0000, RZ, 0xc0, !PT ;  /* 0xffff000064527812 */ /* 0x040fe200078ec0ff */
[----:B------:R-:W-:Y:S01]  /*7080*/  FFMA R18, R83, R87, R18 ;  /* 0x0000005753127223 */ /* 0x000fe20000000012 */
[----:B------:R-:W-:Y:S01]  /*7090*/  SHF.L.U32 R87, R103, 0x10, RZ ;  /* 0x0000001067577819 */ /* 0x000fe200000006ff */
[----:B------:R-:W-:Y:S01]  /*70a0*/  FFMA R19, R83, R80, R19 ;  /* 0x0000005053137223 */ /* 0x000fe20000000013 */
[----:B------:R-:W-:Y:S01]  /*70b0*/  SHF.L.U32 R80, R100, 0x10, RZ ;  /* 0x0000001064507819 */ /* 0x000fe200000006ff */
[C---:B------:R-:W-:Y:S01]  /*70c0*/  FMUL R16, R76.reuse, R20 ;  /* 0x000000144c107220 */ /* 0x040fe20000400000 */
[----:B------:R-:W-:Y:S01]  /*70d0*/  F2FP.BF16.F32.PACK_AB R122, R13, R12 ;  /* 0x0000000c0d7a723e */ /* 0x000fe200000010ff */
[C---:B------:R-:W-:Y:S01]  /*70e0*/  FMUL R17, R76.reuse, R21 ;  /* 0x000000154c117220 */ /* 0x040fe20000400000 */
[----:B------:R-:W-:Y:S01]  /*70f0*/  F2FP.BF16.F32.PACK_AB R123, R19, R18 ;  /* 0x00000012137b723e */ /* 0x000fe200000010ff */
[----:B------:R-:W-:Y:S01]  /*7100*/  FFMA R16, R83, R80, R16 ;  /* 0x0000005053107223 */ /* 0x000fe20000000010 */
[----:B------:R-:W-:Y:S01]  /*7110*/  SHF.L.U32 R80, R101, 0x10, RZ ;  /* 0x0000001065507819 */ /* 0x000fe200000006ff */
[----:B------:R-:W-:Y:S01]  /*7120*/  FMUL R22, R76, R22 ;  /* 0x000000164c167220 */ /* 0x000fe20000400000 */
[C---:B------:R-:W-:Y:S01]  /*7130*/  FFMA R17, R83.reuse, R82, R17 ;  /* 0x0000005253117223 */ /* 0x040fe20000000011 */
[----:B------:R-:W-:Y:S01]  /*7140*/  LOP3.LUT R82, R102, 0xffff0000, RZ, 0xc0, !PT ;  /* 0xffff000066527812 */ /* 0x000fe200078ec0ff */
[C---:B------:R-:W-:Y:S01]  /*7150*/  FMUL R23, R76.reuse, R23 ;  /* 0x000000174c177220 */ /* 0x040fe20000400000 */
[----:B------:R-:W-:Y:S01]  /*7160*/  FFMA R22, R83, R80, R22 ;  /* 0x0000005053167223 */ /* 0x000fe20000000016 */
[----:B------:R-:W-:Y:S01]  /*7170*/  LOP3.LUT R80, R101, 0xffff0000, RZ, 0xc0, !PT ;  /* 0xffff000065507812 */ /* 0x000fe200078ec0ff */
[C---:B------:R-:W-:Y:S01]  /*7180*/  FMUL R20, R76.reuse, R24 ;  /* 0x000000184c147220 */ /* 0x040fe20000400000 */
[----:B------:R-:W-:Y:S01]  /*7190*/  F2FP.BF16.F32.PACK_AB R128, R17, R16 ;  /* 0x000000101180723e */ /* 0x000fe200000010ff */
[C---:B------:R-:W-:Y:S01]  /*71a0*/  FMUL R21, R76.reuse, R25 ;  /* 0x000000194c157220 */ /* 0x040fe20000400000 */
[----:B------:R-:W-:Y:S01]  /*71b0*/  FMUL R26, R76, R26 ;  /* 0x0000001a4c1a7220 */ /* 0x000fe20000400000 */
[C---:B------:R-:W-:Y:S01]  /*71c0*/  FFMA R23, R83.reuse, R80, R23 ;  /* 0x0000005053177223 */ /* 0x040fe20000000017 */
[----:B------:R-:W-:Y:S01]  /*71d0*/  SHF.L.U32 R80, R108, 0x10, RZ ;  /* 0x000000106c507819 */ /* 0x000fe200000006ff */
[C---:B------:R-:W-:Y:S01]  /*71e0*/  FMUL R27, R76.reuse, R27 ;  /* 0x0000001b4c1b7220 */ /* 0x040fe20000400000 */
[----:B------:R-:W-:Y:S01]  /*71f0*/  FFMA R20, R83, R85, R20 ;  /* 0x0000005553147223 */ /* 0x000fe20000000014 */
[----:B------:R-:W-:Y:S01]  /*7200*/  SHF.L.U32 R85, R109, 0x10, RZ ;  /* 0x000000106d557819 */ /* 0x000fe200000006ff */
[----:B------:R-:W-:Y:S01]  /*7210*/  FMUL R24, R76, R28 ;  /* 0x0000001c4c187220 */ /* 0x000fe20000400000 */
[----:B------:R-:W-:Y:S01]  /*7220*/  F2FP.BF16.F32.PACK_AB R129, R23, R22 ;  /* 0x000000161781723e */ /* 0x000fe200000010ff */
[C---:B------:R-:W-:Y:S01]  /*7230*/  FFMA R21, R83.reuse, R82, R21 ;  /* 0x0000005253157223 */ /* 0x040fe20000000015 */
[----:B------:R-:W-:Y:S01]  /*7240*/  LOP3.LUT R82, R108, 0xffff0000, RZ, 0xc0, !PT ;  /* 0xffff00006c527812 */ /* 0x000fe200078ec0ff */
[----:B------:R-:W-:Y:S01]  /*7250*/  FFMA R26, R83, R87, R26 ;  /* 0x00000057531a7223 */ /* 0x000fe2000000001a */
[----:B------:R-:W-:Y:S01]  /*7260*/  SHF.L.U32 R87, R111, 0x10, RZ ;  /* 0x000000106f577819 */ /* 0x000fe200000006ff */
[----:B------:R-:W-:Y:S01]  /*7270*/  FFMA R27, R83, R84, R27 ;  /* 0x00000054531b7223 */ /* 0x000fe2000000001b */
[----:B------:R-:W-:Y:S01]  /*7280*/  F2FP.BF16.F32.PACK_AB R130, R21, R20 ;  /* 0x000000141582723e */ /* 0x000fe200000010ff */
[----:B------:R-:W-:Y:S01]  /*7290*/  FFMA R24, R83, R80, R24 ;  /* 0x0000005053187223 */ /* 0x000fe20000000018 */
[----:B------:R-:W-:Y:S01]  /*72a0*/  LOP3.LUT R80, R109, 0xffff0000, RZ, 0xc0, !PT ;  /* 0xffff00006d507812 */ /* 0x000fe200078ec0ff */
[C---:B------:R-:W-:Y:S01]  /*72b0*/  FMUL R25, R76.reuse, R29 ;  /* 0x0000001d4c197220 */ /* 0x040fe20000400000 */
[----:B------:R-:W-:Y:S01]  /*72c0*/  F2FP.BF16.F32.PACK_AB R131, R27, R26 ;  /* 0x0000001a1b83723e */ /* 0x000fe200000010ff */
[C---:B------:R-:W-:Y:S01]  /*72d0*/  FMUL R30, R76.reuse, R30 ;  /* 0x0000001e4c1e7220 */ /* 0x040fe20000400000 */
[----:B------:R-:W-:Y:S01]  /*72e0*/  LOP3.LUT R84, R143, 0xffff0000, RZ, 0xc0, !PT ;  /* 0xffff00008f547812 */ /* 0x000fe200078ec0ff */
[----:B------:R-:W-:Y:S01]  /*72f0*/  FMUL R31, R76, R31 ;  /* 0x0000001f4c1f7220 */ /* 0x000fe20000400000 */
[----:B------:R-:W-:Y:S01]  /*7300*/  FFMA R25, R83, R82, R25 ;  /* 0x0000005253197223 */ /* 0x000fe20000000019 */
[----:B------:R-:W-:Y:S01]  /*7310*/  LOP3.LUT R82, R111, 0xffff0000, RZ, 0xc0, !PT ;  /* 0xffff00006f527812 */ /* 0x000fe200078ec0ff */
[C---:B------:R-:W-:Y:S01]  /*7320*/  FFMA R30, R83.reuse, R85, R30 ;  /* 0x00000055531e7223 */ /* 0x040fe2000000001e */
[C---:B------:R-:W-:Y:S01]  /*7330*/  SHF.L.U32 R85, R110.reuse, 0x10, RZ ;  /* 0x000000106e557819 */ /* 0x040fe200000006ff */
[C---:B------:R-:W-:Y:S01]  /*7340*/  FFMA R31, R83.reuse, R80, R31 ;  /* 0x00000050531f7223 */ /* 0x040fe2000000001f */
[----:B------:R-:W-:Y:S01]  /*7350*/  LOP3.LUT R80, R110, 0xffff0000, RZ, 0xc0, !PT ;  /* 0xffff00006e507812 */ /* 0x000fe200078ec0ff */
[C---:B------:R-:W-:Y:S01]  /*7360*/  FMUL R28, R76.reuse, R32 ;  /* 0x000000204c1c7220 */ /* 0x040fe20000400000 */
[C---:B------:R-:W-:Y:S01]  /*7370*/  FMUL R29, R76.reuse, R33 ;  /* 0x000000214c1d7220 */ /* 0x040fe20000400000 */
[C---:B------:R-:W-:Y:S01]  /*7380*/  FMUL R34, R76.reuse, R34 ;  /* 0x000000224c227220 */ /* 0x040fe20000400000 */
[----:B------:R-:W-:Y:S01]  /*7390*/  FMUL R35, R76, R35 ;  /* 0x000000234c237220 */ /* 0x000fe20000400000 */
[----:B------:R-:W-:Y:S01]  /*73a0*/  FFMA R28, R83, R85, R28 ;  /* 0x00000055531c7223 */ /* 0x000fe2000000001c */
[----:B------:R-:W-:Y:S01]  /*73b0*/  SHF.L.U32 R85, R117, 0x10, RZ ;  /* 0x0000001075557819 */ /* 0x000fe200000006ff */
[C---:B------:R-:W-:Y:S01]  /*73c0*/  FFMA R29, R83.reuse, R80, R29 ;  /* 0x00000050531d7223 */ /* 0x040fe2000000001d */
[C---:B------:R-:W-:Y:S01]  /*73d0*/  SHF.L.U32 R80, R116.reuse, 0x10, RZ ;  /* 0x0000001074507819 */ /* 0x040fe200000006ff */
[----:B------:R-:W-:Y:S01]  /*73e0*/  FFMA R34, R83, R87, R34 ;  /* 0x0000005753227223 */ /* 0x000fe20000000022 */
[----:B------:R-:W-:Y:S01]  /*73f0*/  SHF.L.U32 R87, R119, 0x10, RZ ;  /* 0x0000001077577819 */ /* 0x000fe200000006ff */
[C---:B------:R-:W-:Y:S01]  /*7400*/  FFMA R35, R83.reuse, R82, R35 ;  /* 0x0000005253237223 */ /* 0x040fe20000000023 */
[----:B------:R-:W-:Y:S01]  /*7410*/  LOP3.LUT R82, R116, 0xffff0000, RZ, 0xc0, !PT ;  /* 0xffff000074527812 */ /* 0x000fe200078ec0ff */
[C---:B------:R-:W-:Y:S01]  /*7420*/  FMUL R32, R76.reuse, R36 ;  /* 0x000000244c207220 */ /* 0x040fe20000400000 */
[C---:B------:R-:W-:Y:S01]  /*7430*/  FMUL R33, R76.reuse, R37 ;  /* 0x000000254c217220 */ /* 0x040fe20000400000 */
[----:B------:R-:W-:Y:S01]  /*7440*/  FMUL R38, R76, R38 ;  /* 0x000000264c267220 */ /* 0x000fe20000400000 */
[----:B------:R1:W-:Y:S01]  /*7450*/  STS.128 [R178+UR36+0x400], R112 ;  /* 0x00040070b2007988 */ /* 0x0003e20008000c24 */
[----:B------:R-:W-:Y:S01]  /*7460*/  FFMA R32, R83, R80, R32 ;  /* 0x0000005053207223 */ /* 0x000fe20000000020 */
[----:B------:R-:W-:Y:S01]  /*7470*/  LOP3.LUT R80, R117, 0xffff0000, RZ, 0xc0, !PT ;  /* 0xffff000075507812 */ /* 0x000fe200078ec0ff */
[C---:B------:R-:W-:Y:S01]  /*7480*/  FFMA R33, R83.reuse, R82, R33 ;  /* 0x0000005253217223 */ /* 0x040fe20000000021 */
[----:B------:R-:W-:Y:S01]  /*7490*/  LOP3.LUT R82, R118, 0xffff0000, RZ, 0xc0, !PT ;  /* 0xffff000076527812 */ /* 0x000fe200078ec0ff */
[----:B------:R-:W-:Y:S01]  /*74a0*/  FMUL R39, R76, R39 ;  /* 0x000000274c277220 */ /* 0x000fe20000400000 */
[C---:B------:R-:W-:Y:S01]  /*74b0*/  FFMA R38, R83.reuse, R85, R38 ;  /* 0x0000005553267223 */ /* 0x040fe20000000026 */
[----:B------:R-:W-:Y:S01]  /*74c0*/  SHF.L.U32 R85, R118, 0x10, RZ ;  /* 0x0000001076557819 */ /* 0x000fe200000006ff */
[C---:B------:R-:W-:Y:S01]  /*74d0*/  FMUL R36, R76.reuse, R40 ;  /* 0x000000284c247220 */ /* 0x040fe20000400000 */
[----:B------:R-:W-:Y:S01]  /*74e0*/  FFMA R39, R83, R80, R39 ;  /* 0x0000005053277223 */ /* 0x000fe20000000027 */
[----:B------:R-:W-:Y:S01]  /*74f0*/  LOP3.LUT R80, R119, 0xffff0000, RZ, 0xc0, !PT ;  /* 0xffff000077507812 */ /* 0x000fe200078ec0ff */
[C---:B------:R-:W-:Y:S01]  /*7500*/  FMUL R37, R76.reuse, R41 ;  /* 0x000000294c257220 */ /* 0x040fe20000400000 */
[C---:B------:R-:W-:Y:S01]  /*7510*/  FMUL R42, R76.reuse, R42 ;  /* 0x0000002a4c2a7220 */ /* 0x040fe20000400000 */
[----:B------:R-:W-:Y:S01]  /*7520*/  FMUL R43, R76, R43 ;  /* 0x0000002b4c2b7220 */ /* 0x000fe20000400000 */
[C---:B------:R-:W-:Y:S01]  /*7530*/  FFMA R36, R83.reuse, R85, R36 ;  /* 0x0000005553247223 */ /* 0x040fe20000000024 */
[C---:B------:R-:W-:Y:S01]  /*7540*/  SHF.L.U32 R85, R124.reuse, 0x10, RZ ;  /* 0x000000107c557819 */ /* 0x040fe200000006ff */
[----:B------:R2:W-:Y:S01]  /*7550*/  STS.128 [R177+0x400], R120 ;  /* 0x00040078b1007388 */ /* 0x0005e20000000c00 */
[----:B------:R-:W-:Y:S01]  /*7560*/  FFMA R37, R83, R82, R37 ;  /* 0x0000005253257223 */ /* 0x000fe20000000025 */
[----:B------:R-:W-:Y:S01]  /*7570*/  LOP3.LUT R82, R125, 0xffff0000, RZ, 0xc0, !PT ;  /* 0xffff00007d527812 */ /* 0x000fe200078ec0ff */
[----:B------:R-:W-:Y:S01]  /*7580*/  FFMA R42, R83, R87, R42 ;  /* 0x00000057532a7223 */ /* 0x000fe2000000002a */
[----:B------:R-:W-:Y:S01]  /*7590*/  SHF.L.U32 R87, R125, 0x10, RZ ;  /* 0x000000107d577819 */ /* 0x000fe200000006ff */
        /* <DEDUP_REMOVED lines=8> */
[----:B------:R4:W-:Y:S01]  /*7620*/  STS.128 [R176+0x400], R128 ;  /* 0x00040080b0007388 */ /* 0x0009e20000000c00 */
[C---:B------:R-:W-:Y:S01]  /*7630*/  FFMA R41, R83.reuse, R80, R41 ;  /* 0x0000005053297223 */ /* 0x040fe20000000029 */
[C---:B------:R-:W-:Y:S01]  /*7640*/  SHF.L.U32 R80, R126.reuse, 0x10, RZ ;  /* 0x000000107e507819 */ /* 0x040fe200000006ff */
[----:B------:R-:W-:Y:S01]  /*7650*/  FFMA R46, R83, R87, R46 ;  /* 0x00000057532e7223 */ /* 0x000fe2000000002e */
[----:B------:R-:W-:Y:S01]  /*7660*/  SHF.L.U32 R87, R133, 0x10, RZ ;  /* 0x0000001085577819 */ /* 0x000fe200000006ff */
[----:B------:R-:W-:Y:S01]  /*7670*/  FFMA R47, R83, R82, R47 ;  /* 0x00000052532f7223 */ /* 0x000fe2000000002f */
[----:B------:R-:W-:Y:S01]  /*7680*/  LOP3.LUT R82, R126, 0xffff0000, RZ, 0xc0, !PT ;  /* 0xffff00007e527812 */ /* 0x000fe200078ec0ff */
[C---:B------:R-:W-:Y:S01]  /*7690*/  FMUL R44, R76.reuse, R48 ;  /* 0x000000304c2c7220 */ /* 0x040fe20000400000 */
[----:B-1----:R-:W-:Y:S01]  /*76a0*/  F2FP.BF16.F32.PACK_AB R112, R25, R24 ;  /* 0x000000181970723e */ /* 0x002fe200000010ff */
[C---:B------:R-:W-:Y:S01]  /*76b0*/  FMUL R45, R76.reuse, R49 ;  /* 0x000000314c2d7220 */ /* 0x040fe20000400000 */
[----:B------:R-:W-:Y:S01]  /*76c0*/  F2FP.BF16.F32.PACK_AB R113, R31, R30 ;  /* 0x0000001e1f71723e */ /* 0x000fe200000010ff */
[----:B------:R-:W-:Y:S01]  /*76d0*/  FMUL R50, R76, R50 ;  /* 0x000000324c327220 */ /* 0x000fe20000400000 */
[----:B------:R-:W-:Y:S01]  /*76e0*/  F2FP.BF16.F32.PACK_AB R114, R29, R28 ;  /* 0x0000001c1d72723e */ /* 0x000fe200000010ff */
[----:B------:R-:W-:Y:S01]  /*76f0*/  FFMA R44, R83, R80, R44 ;  /* 0x00000050532c7223 */ /* 0x000fe2000000002c */
[----:B------:R-:W-:Y:S01]  /*7700*/  LOP3.LUT R80, R127, 0xffff0000, RZ, 0xc0, !PT ;  /* 0xffff00007f507812 */ /* 0x000fe200078ec0ff */
[----:B------:R-:W-:Y:S01]  /*7710*/  FFMA R45, R83, R82, R45 ;  /* 0x00000052532d7223 */ /* 0x000fe2000000002d */
[----:B------:R-:W-:Y:S01]  /*7720*/  LOP3.LUT R82, R132, 0xffff0000, RZ, 0xc0, !PT ;  /* 0xffff000084527812 */ /* 0x000fe200078ec0ff */
[----:B------:R-:W-:Y:S01]  /*7730*/  FMUL R51, R76, R51 ;  /* 0x000000334c337220 */ /* 0x000fe20000400000 */
[----:B------:R-:W-:Y:S01]  /*7740*/  F2FP.BF16.F32.PACK_AB R115, R35, R34 ;  /* 0x000000222373723e */ /* 0x000fe200000010ff */
[----:B------:R-:W-:Y:S01]  /*7750*/  FFMA R50, R83, R85, R50 ;  /* 0x0000005553327223 */ /* 0x000fe20000000032 */
[----:B------:R-:W-:Y:S01]  /*7760*/  SHF.L.U32 R85, R132, 0x10, RZ ;  /* 0x0000001084557819 */ /* 0x000fe200000006ff */
[C---:B------:R-:W-:Y:S01]  /*7770*/  FMUL R48, R76.reuse, R52 ;  /* 0x000000344c307220 */ /* 0x040fe20000400000 */
[----:B--2---:R-:W-:Y:S01]  /*7780*/  F2FP.BF16.F32.PACK_AB R120, R33, R32 ;  /* 0x000000202178723e */ /* 0x004fe200000010ff */
[----:B------:R-:W-:Y:S01]  /*7790*/  FFMA R51, R83, R80, R51 ;  /* 0x0000005053337223 */ /* 0x000fe20000000033 */
[----:B------:R-:W-:Y:S01]  /*77a0*/  LOP3.LUT R80, R133, 0xffff0000, RZ, 0xc0, !PT ;  /* 0xffff000085507812 */ /* 0x000fe200078ec0ff */
[----:B------:R1:W-:Y:S01]  /*77b0*/  STS.128 [R175+0x400], R112 ;  /* 0x00040070af007388 */ /* 0x0003e20000000c00 */
[----:B------:R-:W-:Y:S01]  /*77c0*/  F2FP.BF16.F32.PACK_AB R121, R39, R38 ;  /* 0x000000262779723e */ /* 0x000fe200000010ff */
[C---:B------:R-:W-:Y:S01]  /*77d0*/  FMUL R49, R76.reuse, R53 ;  /* 0x000000354c317220 */ /* 0x040fe20000400000 */
[----:B------:R-:W-:Y:S01]  /*77e0*/  F2FP.BF16.F32.PACK_AB R122, R37, R36 ;  /* 0x00000024257a723e */ /* 0x000fe200000010ff */
[C---:B------:R-:W-:Y:S01]  /*77f0*/  FMUL R54, R76.reuse, R54 ;  /* 0x000000364c367220 */ /* 0x040fe20000400000 */
[----:B------:R-:W-:Y:S01]  /*7800*/  F2FP.BF16.F32.PACK_AB R123, R43, R42 ;  /* 0x0000002a2b7b723e */ /* 0x000fe200000010ff */
[----:B------:R-:W-:Y:S01]  /*7810*/  FMUL R55, R76, R55 ;  /* 0x000000374c377220 */ /* 0x000fe20000400000 */
[----:B----4-:R-:W-:Y:S01]  /*7820*/  F2FP.BF16.F32.PACK_AB R128, R41, R40 ;  /* 0x000000282980723e */ /* 0x010fe200000010ff */
[C---:B------:R-:W-:Y:S01]  /*7830*/  FFMA R48, R83.reuse, R85, R48 ;  /* 0x0000005553307223 */ /* 0x040fe20000000030 */
[C---:B------:R-:W-:Y:S01]  /*7840*/  FFMA R49, R83.reuse, R82, R49 ;  /* 0x0000005253317223 */ /* 0x040fe20000000031 */
[----:B------:R1:W-:Y:S01]  /*7850*/  STS.128 [R173+0x400], R120 ;  /* 0x00040078ad007388 */ /* 0x0003e20000000c00 */
[C---:B------:R-:W-:Y:S01]  /*7860*/  SHF.L.U32 R85, R134.reuse, 0x10, RZ ;  /* 0x0000001086557819 */ /* 0x040fe200000006ff */
[----:B------:R-:W-:Y:S01]  /*7870*/  FFMA R54, R83, R87, R54 ;  /* 0x0000005753367223 */ /* 0x000fe20000000036 */
[----:B------:R-:W-:Y:S01]  /*7880*/  SHF.L.U32 R87, R135, 0x10, RZ ;  /* 0x0000001087577819 */ /* 0x000fe200000006ff */
[----:B------:R-:W-:Y:S01]  /*7890*/  FFMA R55, R83, R80, R55 ;  /* 0x0000005053377223 */ /* 0x000fe20000000037 */
[----:B------:R-:W-:Y:S01]  /*78a0*/  LOP3.LUT R80, R134, 0xffff0000, RZ, 0xc0, !PT ;  /* 0xffff000086507812 */ /* 0x000fe200078ec0ff */
[C---:B------:R-:W-:Y:S01]  /*78b0*/  FMUL R52, R76.reuse, R56 ;  /* 0x000000384c347220 */ /* 0x040fe20000400000 */
[----:B------:R-:W-:Y:S01]  /*78c0*/  LOP3.LUT R82, R135, 0xffff0000, RZ, 0xc0, !PT ;  /* 0xffff000087527812 */ /* 0x000fe200078ec0ff */
[C---:B------:R-:W-:Y:S01]  /*78d0*/  FMUL R53, R76.reuse, R57 ;  /* 0x000000394c357220 */ /* 0x040fe20000400000 */
[C---:B------:R-:W-:Y:S01]  /*78e0*/  FMUL R58, R76.reuse, R58 ;  /* 0x0000003a4c3a7220 */ /* 0x040fe20000400000 */
[----:B------:R-:W-:Y:S01]  /*78f0*/  FMUL R59, R76, R59 ;  /* 0x0000003b4c3b7220 */ /* 0x000fe20000400000 */
[C---:B------:R-:W-:Y:S01]  /*7900*/  FFMA R52, R83.reuse, R85, R52 ;  /* 0x0000005553347223 */ /* 0x040fe20000000034 */
[C---:B------:R-:W-:Y:S01]  /*7910*/  FFMA R53, R83.reuse, R80, R53 ;  /* 0x0000005053357223 */ /* 0x040fe20000000035 */
[C---:B------:R-:W-:Y:S01]  /*7920*/  FFMA R58, R83.reuse, R87, R58 ;  /* 0x00000057533a7223 */ /* 0x040fe2000000003a */
[----:B------:R-:W-:Y:S01]  /*7930*/  FFMA R59, R83, R82, R59 ;  /* 0x00000052533b7223 */ /* 0x000fe2000000003b */
[----:B------:R-:W-:Y:S01]  /*7940*/  SHF.L.U32 R80, R140, 0x10, RZ ;  /* 0x000000108c507819 */ /* 0x000fe200000006ff */
[----:B------:R-:W-:Y:S01]  /*7950*/  FMUL R56, R76, R60 ;  /* 0x0000003c4c387220 */ /* 0x000fe20000400000 */
[----:B------:R-:W-:Y:S01]  /*7960*/  LOP3.LUT R82, R140, 0xffff0000, RZ, 0xc0, !PT ;  /* 0xffff00008c527812 */ /* 0x000fe200078ec0ff */
[C---:B------:R-:W-:Y:S01]  /*7970*/  FMUL R57, R76.reuse, R61 ;  /* 0x0000003d4c397220 */ /* 0x040fe20000400000 */
[----:B------:R-:W-:Y:S01]  /*7980*/  SHF.L.U32 R85, R141, 0x10, RZ ;  /* 0x000000108d557819 */ /* 0x000fe200000006ff */
[C---:B------:R-:W-:Y:S01]  /*7990*/  FMUL R62, R76.reuse, R62 ;  /* 0x0000003e4c3e7220 */ /* 0x040fe20000400000 */
[----:B------:R-:W-:Y:S01]  /*79a0*/  F2FP.BF16.F32.PACK_AB R129, R47, R46 ;  /* 0x0000002e2f81723e */ /* 0x000fe200000010ff */
[----:B------:R-:W-:Y:S01]  /*79b0*/  FFMA R56, R83, R80, R56 ;  /* 0x0000005053387223 */ /* 0x000fe20000000038 */
[----:B------:R-:W-:Y:S01]  /*79c0*/  F2FP.BF16.F32.PACK_AB R130, R45, R44 ;  /* 0x0000002c2d82723e */ /* 0x000fe200000010ff */
[----:B------:R-:W-:Y:S01]  /*79d0*/  FFMA R57, R83, R82, R57 ;  /* 0x0000005253397223 */ /* 0x000fe20000000039 */
[----:B------:R-:W-:Y:S01]  /*79e0*/  F2FP.BF16.F32.PACK_AB R131, R51, R50 ;  /* 0x000000323383723e */ /* 0x000fe200000010ff */
[----:B------:R-:W-:Y:S01]  /*79f0*/  FFMA R62, R83, R85, R62 ;  /* 0x00000055533e7223 */ /* 0x000fe2000000003e */
[----:B------:R-:W-:Y:S01]  /*7a00*/  LOP3.LUT R80, R141, 0xffff0000, RZ, 0xc0, !PT ;  /* 0xffff00008d507812 */ /* 0x000fe200078ec0ff */
[----:B------:R-:W-:Y:S01]  /*7a10*/  FMUL R63, R76, R63 ;  /* 0x0000003f4c3f7220 */ /* 0x000fe20000400000 */
[----:B------:R-:W-:Y:S01]  /*7a20*/  SHF.L.U32 R85, R142, 0x10, RZ ;  /* 0x000000108e557819 */ /* 0x000fe200000006ff */
[----:B------:R1:W-:Y:S01]  /*7a30*/  STS.128 [R172+0x400], R128 ;  /* 0x00040080ac007388 */ /* 0x0003e20000000c00 */
[----:B------:R-:W-:Y:S01]  /*7a40*/  FMUL R60, R76, R64 ;  /* 0x000000404c3c7220 */ /* 0x000fe20000400000 */
[----:B------:R-:W-:Y:S01]  /*7a50*/  LOP3.LUT R82, R142, 0xffff0000, RZ, 0xc0, !PT ;  /* 0xffff00008e527812 */ /* 0x000fe200078ec0ff */
[C---:B------:R-:W-:Y:S01]  /*7a60*/  FMUL R61, R76.reuse, R65 ;  /* 0x000000414c3d7220 */ /* 0x040fe20000400000 */
[----:B------:R-:W-:Y:S01]  /*7a70*/  SHF.L.U32 R87, R143, 0x10, RZ ;  /* 0x000000108f577819 */ /* 0x000fe200000006ff */
[C---:B------:R-:W-:Y:S01]  /*7a80*/  FMUL R66, R76.reuse, R66 ;  /* 0x000000424c427220 */ /* 0x040fe20000400000 */
[----:B------:R-:W-:Y:S01]  /*7a90*/  FFMA R63, R83, R80, R63 ;  /* 0x00000050533f7223 */ /* 0x000fe2000000003f */
[----:B------:R-:W-:Y:S01]  /*7aa0*/  FMUL R67, R76, R67 ;  /* 0x000000434c437220 */ /* 0x000fe20000400000 */
[----:B------:R-:W-:Y:S01]  /*7ab0*/  F2FP.BF16.F32.PACK_AB R136, R49, R48 ;  /* 0x000000303188723e */ /* 0x000fe200000010ff */
[----:B------:R-:W-:Y:S01]  /*7ac0*/  FFMA R60, R83, R85, R60 ;  /* 0x00000055533c7223 */ /* 0x000fe2000000003c */
[----:B------:R-:W-:Y:S01]  /*7ad0*/  F2FP.BF16.F32.PACK_AB R137, R55, R54 ;  /* 0x000000363789723e */ /* 0x000fe200000010ff */
[----:B------:R-:W-:Y:S01]  /*7ae0*/  FFMA R61, R83, R82, R61 ;  /* 0x00000052533d7223 */ /* 0x000fe2000000003d */
[----:B------:R-:W-:Y:S01]  /*7af0*/  F2FP.BF16.F32.PACK_AB R138, R53, R52 ;  /* 0x00000034358a723e */ /* 0x000fe200000010ff */
[----:B------:R-:W-:Y:S01]  /*7b00*/  FFMA R66, R83, R87, R66 ;  /* 0x0000005753427223 */ /* 0x000fe20000000042 */
[----:B------:R-:W-:Y:S01]  /*7b10*/  F2FP.BF16.F32.PACK_AB R139, R59, R58 ;  /* 0x0000003a3b8b723e */ /* 0x000fe200000010ff */
[----:B------:R-:W-:Y:S01]  /*7b20*/  FFMA R67, R83, R84, R67 ;  /* 0x0000005453437223 */ /* 0x000fe20000000043 */
[----:B------:R-:W-:Y:S02]  /*7b30*/  F2FP.BF16.F32.PACK_AB R180, R57, R56 ;  /* 0x0000003839b4723e */ /* 0x000fe400000010ff */
[----:B------:R-:W-:Y:S01]  /*7b40*/  F2FP.BF16.F32.PACK_AB R181, R63, R62 ;  /* 0x0000003e3fb5723e */ /* 0x000fe200000010ff */
[----:B------:R1:W-:Y:S01]  /*7b50*/  STS.128 [R171+0x400], R136 ;  /* 0x00040088ab007388 */ /* 0x0003e20000000c00 */
[----:B------:R-:W-:Y:S02]  /*7b60*/  F2FP.BF16.F32.PACK_AB R182, R61, R60 ;  /* 0x0000003c3db6723e */ /* 0x000fe400000010ff */
[----:B------:R-:W-:Y:S05]  /*7b70*/  F2FP.BF16.F32.PACK_AB R183, R67, R66 ;  /* 0x0000004243b7723e */ /* 0x000fea00000010ff */
[----:B------:R1:W-:Y:S01]  /*7b80*/  STS.128 [R170+0x400], R180 ;  /* 0x000400b4aa007388 */ /* 0x0003e20000000c00 */
[----:B------:R-:W-:Y:S01]  /*7b90*/  @!PT LDS RZ, [RZ] ;  /* 0x00000000fffff984 */ /* 0x000fe20000000800 */
[----:B------:R-:W-:Y:S01]  /*7ba0*/  @!PT LDS RZ, [RZ] ;  /* 0x00000000fffff984 */ /* 0x000fe20000000800 */
[----:B------:R-:W-:Y:S01]  /*7bb0*/  @!PT LDS RZ, [RZ] ;  /* 0x00000000fffff984 */ /* 0x000fe20000000800 */
[----:B------:R-:W-:Y:S01]  /*7bc0*/  @!PT LDS RZ, [RZ] ;  /* 0x00000000fffff984 */ /* 0x000fe20000000800 */
[----:B------:R2:W-:Y:S07]  /*7bd0*/  MEMBAR.ALL.CTA ;  /* 0x0000000000007992 */ /* 0x0005ee0000008000 */
[----:B--2---:R-:W2:Y:S02]  /*7be0*/  FENCE.VIEW.ASYNC.S ;  /* 0x00000000000073c6 */ /* 0x004ea40000000000 */
[----:B--2---:R-:W-:Y:S06]  /*7bf0*/  BAR.SYNC.DEFER_BLOCKING 0x1, 0x80 ;  /* 0x0042000000007b1d */ /* 0x004fec0000010000 */
[----:B------:R-:W-:Y:S05]  /*7c00*/  @P0 BRA `(.L_x_98) ;  /* 0x0000000000300947 */ /* 0x000fea0003800000 */
[----:B------:R-:W-:Y:S01]  /*7c10*/  UIADD3 UR4, UPT, UPT, UR36, 0x400, URZ ;  /* 0x0000040024047890 */ /* 0x000fe2000fffe0ff */
[----:B------:R-:W-:Y:S01]  /*7c20*/  IMAD.IADD R0, R168, 0x1, R81 ;  /* 0x00000001a8007824 */ /* 0x000fe200078e0251 */
[----:B------:R-:W-:Y:S04]  /*7c30*/  UMOV UR43, UR52 ;  /* 0x00000034002b7c82 */ /* 0x000fe80008000000 */
[----:B------:R-:W-:Y:S01]  /*7c40*/  IMAD.U32 R159, RZ, RZ, UR4 ;  /* 0x00000004ff9f7e24 */ /* 0x000fe2000f8e00ff */
[----:B------:R-:W-:Y:S01]  /*7c50*/  R2UR UR41, R0 ;  /* 0x00000000002972ca */ /* 0x000fe200000e0000 */
[----:B------:R-:W-:Y:S03]  /*7c60*/  UIADD3 UR4, UP0, UPT, UR50, 0xa80, URZ ;  /* 0x00000a8032047890 */ /* 0x000fe6000ff1e0ff */
[----:B------:R-:W-:Y:S01]  /*7c70*/  R2UR UR40, R159 ;  /* 0x000000009f2872ca */ /* 0x000fe200000e0000 */
[----:B------:R-:W-:Y:S11]  /*7c80*/  UIADD3.X UR5, UPT, UPT, URZ, UR51, URZ, UP0, !UPT ;  /* 0x00000033ff057290 */ /* 0x000ff600087fe4ff */
[----:B------:R-:W-:Y:S01]  /*7c90*/  @!UPT UIADD3 URZ, UPT, UPT, URZ, URZ, URZ ;  /* 0x000000fffffff290 */ /* 0x000fe2000fffe0ff */
[----:B------:R2:W-:Y:S01]  /*7ca0*/  UTMASTG.3D [UR40], [UR4] ;  /* 0x00000028040073b5 */ /* 0x0005e20008010000 */
[----:B------:R0:W-:Y:S01]  /*7cb0*/  UTMACMDFLUSH ;  /* 0x00000000000079b7 */ /* 0x0001e20000000000 */
[----:B--2---:R-:W-:Y:S04]  /*7cc0*/  DEPBAR.LE SB0, 0x1 ;  /* 0x000080400000791a */ /* 0x004fe80000000000 */
.L_x_98:
[----:B------:R-:W-:Y:S05]  /*7cd0*/  BSYNC.RECONVERGENT B0 ;  /* 0x0000000000007941 */ /* 0x000fea0003800200 */
.L_x_97:
[----:B------:R-:W-:Y:S01]  /*7ce0*/  BAR.SYNC.DEFER_BLOCKING 0x1, 0x80 ;  /* 0x0042000000007b1d */ /* 0x000fe20000010000 */
[----:B------:R-:W-:Y:S01]  /*7cf0*/  ISETP.NE.AND P2, PT, R174, RZ, PT ;  /* 0x000000ffae00720c */ /* 0x000fe20003f45270 */
[----:B------:R-:W-:Y:S01]  /*7d00*/  UISETP.NE.AND UP0, UPT, UR39, URZ, UPT ;  /* 0x000000ff2700728c */ /* 0x000fe2000bf05270 */
[----:B------:R-:W-:Y:S11]  /*7d10*/  LEA R3, R97, UR36, 0x3 ;  /* 0x0000002461037c11 */ /* 0x000ff6000f8e18ff */
[----:B------:R-:W-:Y:S01]  /*7d20*/  @P2 SHF.L.U32 R4, R162, 0x1f, RZ ;  /* 0x0000001fa2042819 */ /* 0x000fe200000006ff */
[----:B------:R-:W-:Y:S06]  /*7d30*/  BRA.U !UP0, `(.L_x_99) ;  /* 0x0000000108247547 */ /* 0x000fec000b800000 */
[----:B------:R-:W-:Y:S01]  /*7d40*/  IMAD.U32 R5, RZ, RZ, UR37 ;  /* 0x00000025ff057e24 */ /* 0x000fe2000f8e00ff */
[----:B------:R-:W-:Y:S01]  /*7d50*/  MOV R0, UR45 ;  /* 0x0000002d00007c02 */ /* 0x000fe20008000f00 */
[----:B------:R-:W-:Y:S03]  /*7d60*/  UIADD3 UR4, UPT, UPT, UR37, 0x1, URZ ;  /* 0x0000000125047890 */ /* 0x000fe6000fffe0ff */
[----:B------:R-:W-:Y:S01]  /*7d70*/  @P2 LEA R5, R5, UR36, 0x3 ;  /* 0x0000002405052c11 */ /* 0x000fe2000f8e18ff */
[----:B------:R-:W-:Y:S04]  /*7d80*/  UISETP.NE.AND UP0, UPT, UR4, 0x4, UPT ;  /* 0x000000040400788c */ /* 0x000fe8000bf05270 */
[----:B------:R-:W-:Y:S01]  /*7d90*/  @P2 VIADD R5, R5, 0x30 ;  /* 0x0000003005052836 */ /* 0x000fe20000000000 */
[----:B------:R-:W-:Y:S04]  /*7da0*/  USEL UR37, UR4, URZ, UP0 ;  /* 0x000000ff04257287 */ /* 0x000fe80008000000 */
[----:B------:R-:W-:Y:S04]  /*7db0*/  @P2 PRMT R0, R0, 0x654, R5 ;  /* 0x0000065400002816 */ /* 0x000fe80000000005 */
[----:B------:R2:W-:Y:S04]  /*7dc0*/  @P2 SYNCS.ARRIVE.TRANS64.RED.A1T0 RZ, [R0+URZ], RZ ;  /* 0x000000ff00ff29a7 */ /* 0x0005e800081004ff */
.L_x_99:
[----:B------:R-:W4:Y:S01]  /*7dd0*/  @P2 SYNCS.PHASECHK.TRANS64.TRYWAIT P1, [R3+URZ+0x10], R4 ;  /* 0x00001004030025a7 */ /* 0x000f2200080211ff */
[----:B------:R-:W-:Y:S01]  /*7de0*/  ISETP.NE.AND P0, PT, R79, RZ, PT ;  /* 0x000000ff4f00720c */ /* 0x000fe20003f05270 */
[----:B--2---:R-:W-:Y:S01]  /*7df0*/  IMAD.MOV.U32 R0, RZ, RZ, 0x80 ;  /* 0x00000080ff007424 */ /* 0x004fe200078e00ff */
[----:B------:R-:W-:Y:S04]  /*7e00*/  BSSY B1, `(.L_x_100) ;  /* 0x0000020000017945 */ /* 0x000fe80003800000 */
[----:B------:R-:W-:Y:S02]  /*7e10*/  SEL R81, R0, 0x40, !P0 ;  /* 0x0000004000517807 */ /* 0x000fe40004000000 */
[----:B----4-:R-:W-:Y:S01]  /*7e20*/  @P2 SEL R99, RZ, 0x1, !P1 ;  /* 0x00000001ff632807 */ /* 0x010fe20004800000 */
[----:B------:R-:W-:Y:S06]  /*7e30*/  @!P2 BRA `(.L_x_101) ;  /* 0x000000000070a947 */ /* 0x000fec0003800000 */
[----:B------:R-:W-:Y:S01]  /*7e40*/  ISETP.NE.AND P2, PT, R104, RZ, PT ;  /* 0x000000ff6800720c */ /* 0x000fe20003f45270 */
[----:B------:R-:W-:Y:S01]  /*7e50*/  BSSY B0, `(.L_x_102) ;  /* 0x000000b000007945 */ /* 0x000fe20003800000 */
[----:B------:R-:W-:Y:S11]  /*7e60*/  ISETP.NE.AND P0, PT, R99, RZ, PT ;  /* 0x000000ff6300720c */ /* 0x000ff60003f05270 */
[----:B------:R-:W-:Y:S05]  /*7e70*/  @P2 IMAD R6, R97, 0x4000, R178 ;  /* 0x0000400061062824 */ /* 0x000fea00078e02b2 */
[----:B------:R-:W-:Y:S04]  /*7e80*/  @P2 IADD3 R9, PT, PT, R6, UR36, RZ ;  /* 0x0000002406092c10 */ /* 0x000fe8000fffe0ff */
[----:B------:R-:W-:Y:S01]  /*7e90*/  @P2 IADD3 R7, PT, PT, R96, R9, RZ ;  /* 0x0000000960072210 */ /* 0x000fe20007ffe0ff */
[--C-:B------:R-:W-:Y:S02]  /*7ea0*/  @P2 IMAD.IADD R5, R86, 0x1, R9.reuse ;  /* 0x0000000156052824 */ /* 0x100fe400078e0209 */
[----:B------:R-:W-:Y:S01]  /*7eb0*/  @P2 IMAD.IADD R4, R98, 0x1, R9 ;  /* 0x0000000162042824 */ /* 0x000fe200078e0209 */
[----:B------:R-:W-:Y:S06]  /*7ec0*/  @P0 BRA `(.L_x_103) ;  /* 0x00000000000c0947 */ /* 0x000fec0003800000 */
[----:B------:R-:W-:Y:S04]  /*7ed0*/  SHF.L.U32 R0, R162, 0x1f, RZ ;  /* 0x0000001fa2007819 */ /* 0x000fe800000006ff */
[----:B------:R-:W2:Y:S02]  /*7ee0*/  SYNCS.PHASECHK.TRANS64.TRYWAIT P0, [R3+URZ+0x10], R0 ;  /* 0x00001000030075a7 */ /* 0x000ea400080011ff */
[----:B--2---:R-:W-:Y:S05]  /*7ef0*/  @!P0 BRA `(.L_x_104) ;  /* 0x0000004400e48947 */ /* 0x004fea0003800000 */
.L_x_103:
[----:B------:R-:W-:Y:S05]  /*7f00*/  BSYNC B0 ;  /* 0x0000000000007941 */ /* 0x000fea0003800000 */
.L_x_102:
[----:B------:R-:W-:Y:S01]  /*7f10*/  ISETP.NE.AND P0, PT, R104, RZ, PT ;  /* 0x000000ff6800720c */ /* 0x000fe20003f05270 */
[----:B------:R-:W-:Y:S11]  /*7f20*/  VIADD R97, R97, 0x1 ;  /* 0x0000000161617836 */ /* 0x000ff60000000000 */
[----:B------:R-:W-:Y:S01]  /*7f30*/  @!UPT UIADD3 URZ, UPT, UPT, URZ, URZ, URZ ;  /* 0x000000fffffff290 */ /* 0x000fe2000fffe0ff */
[----:B------:R4:W1:Y:S01]  /*7f40*/  @P0 LDS.128 R88, [R6+UR36+0x400] ;  /* 0x0004002406580984 */ /* 0x0008620008000c00 */
[--C-:B--2---:R-:W-:Y:S01]  /*7f50*/  @P0 IMAD.IADD R3, R96, 0x1, R5.reuse ;  /* 0x0000000160030824 */ /* 0x104fe200078e0205 */
[C---:B------:R-:W-:Y:S01]  /*7f60*/  @P0 IADD3 R0, PT, PT, R98.reuse, R7, RZ ;  /* 0x0000000762000210 */ /* 0x040fe20007ffe0ff */
[C---:B------:R-:W-:Y:S01]  /*7f70*/  @P0 IMAD.IADD R8, R98.reuse, 0x1, R5 ;  /* 0x0000000162080824 */ /* 0x040fe200078e0205 */
[----:B------:R4:W2:Y:S02]  /*7f80*/  @P0 LDS.128 R92, [R4+0x400] ;  /* 0x00040000045c0984 */ /* 0x0008a40000000c00 */
[----:B------:R-:W-:Y:S02]  /*7f90*/  @P0 IADD3 R9, PT, PT, R98, R3, RZ ;  /* 0x0000000362090210 */ /* 0x000fe40007ffe0ff */
[----:B------:R4:W1:Y:S04]  /*7fa0*/  @P0 LDS.128 R100, [R7+0x400] ;  /* 0x0004000007640984 */ /* 0x0008680000000c00 */
[----:B------:R4:W1:Y:S04]  /*7fb0*/  @P0 LDS.128 R108, [R0+0x400] ;  /* 0x00040000006c0984 */ /* 0x0008680000000c00 */
[----:B------:R4:W1:Y:S04]  /*7fc0*/  @P0 LDS.128 R116, [R5+0x400] ;  /* 0x0004000005740984 */ /* 0x0008680000000c00 */
[----:B------:R4:W1:Y:S04]  /*7fd0*/  @P0 LDS.128 R124, [R8+0x400] ;  /* 0x00040000087c0984 */ /* 0x0008680000000c00 */
[----:B------:R4:W1:Y:S04]  /*7fe0*/  @P0 LDS.128 R132, [R3+0x400] ;  /* 0x0004000003840984 */ /* 0x0008680000000c00 */
[----:B------:R4:W1:Y:S02]  /*7ff0*/  @P0 LDS.128 R140, [R9+0x400] ;  /* 0x00040000098c0984 */ /* 0x0008640000000c00 */
.L_x_101:
[----:B------:R-:W-:Y:S05]  /*8000*/  BSYNC B1 ;  /* 0x0000000000017941 */ /* 0x000fea0003800000 */
.L_x_100:
[----:B------:R-:W-:Y:S05]  /*8010*/  IMAD.IADD R64, R78, 0x1, R81 ;  /* 0x000000014e407824 */ /* 0x000fea00078e0251 */
[----:B----4-:R-:W-:Y:S04]  /*8020*/  SHF.R.U32.HI R3, RZ, 0x15, R64 ;  /* 0x00000015ff037819 */ /* 0x010fe80000011640 */
[----:B------:R-:W-:Y:S11]  /*8030*/  LOP3.LUT P0, RZ, R3, 0x3, R158, 0x48, !PT ;  /* 0x0000000303ff7812 */ /* 0x000ff6000780489e */
[----:B------:R-:W-:Y:S02]  /*8040*/  @!UPT UIADD3 URZ, UPT, UPT, URZ, URZ, URZ ;  /* 0x000000fffffff290 */ /* 0x000fe4000fffe0ff */
        /* <DEDUP_REMOVED lines=17> */
.L_x_105:
[----:B------:R-:W-:Y:S01]  /*8160*/  ISETP.NE.AND P6, PT, R174, RZ, PT ;  /* 0x000000ffae00720c */ /* 0x000fe20003fc5270 */
[----:B------:R-:W-:Y:S05]  /*8170*/  WARPSYNC.ALL ;  /* 0x0000000000007948 */ /* 0x000fea0003800000 */
[----:B------:R-:W-:Y:S01]  /*8180*/  R2UR UR4, R64 ;  /* 0x00000000400472ca */ /* 0x000fe200000e0000 */
[----:B------:R-:W-:Y:S01]  /*8190*/  BSSY.RECONVERGENT B0, `(.L_x_106) ;  /* 0x0000105000007945 */ /* 0x000fe20003800200 */
[----:B------:R-:W-:Y:S02]  /*81a0*/  MOV R0, UR37 ;  /* 0x0000002500007c02 */ /* 0x000fe40008000f00 */
[----:B------:R-:W-:Y:S02]  /*81b0*/  MOV R105, UR45 ;  /* 0x0000002d00697c02 */ /* 0x000fe40008000f00 */
[----:B-1----:R-:W-:Y:S02]  /*81c0*/  SHF.L.U32 R80, R88, 0x10, RZ ;  /* 0x0000001058507819 */ /* 0x002fe400000006ff */
[----:B------:R-:W-:Y:S02]  /*81d0*/  @P6 LEA R0, R0, UR36, 0x3 ;  /* 0x0000002400006c11 */ /* 0x000fe4000f8e18ff */
[----:B------:R-:W-:Y:S02]  /*81e0*/  LOP3.LUT R82, R88, 0xffff0000, RZ, 0xc0, !PT ;  /* 0xffff000058527812 */ /* 0x000fe400078ec0ff */
[----:B------:R-:W-:Y:S01]  /*81f0*/  @P6 IADD3 R0, PT, PT, R0, 0x30, RZ ;  /* 0x0000003000006810 */ /* 0x000fe20007ffe0ff */
[----:B------:R-:W1:Y:S01]  /*8200*/  LDTM.x64 R4, tmem[UR4] ;  /* 0x00000004000479ee */ /* 0x000e620008340000 */
[----:B------:R-:W-:Y:S02]  /*8210*/  SHF.L.U32 R85, R89, 0x10, RZ ;  /* 0x0000001059557819 */ /* 0x000fe400000006ff */
[----:B------:R-:W-:Y:S02]  /*8220*/  @P6 PRMT R105, R105, 0x654, R0 ;  /* 0x0000065469696816 */ /* 0x000fe40000000000 */
[----:B------:R-:W-:Y:S02]  /*8230*/  LOP3.LUT R84, R89, 0xffff0000, RZ, 0xc0, !PT ;  /* 0xffff000059547812 */ /* 0x000fe400078ec0ff */
[----:B------:R-:W-:Y:S02]  /*8240*/  SHF.L.U32 R87, R90, 0x10, RZ ;  /* 0x000000105a577819 */ /* 0x000fe400000006ff */
[----:B------:R-:W-:Y:S01]  /*8250*/  ISETP.NE.AND P0, PT, R165, RZ, PT ;  /* 0x000000ffa500720c */ /* 0x000fe20003f05270 */
[C---:B-1----:R-:W-:Y:S01]  /*8260*/  FMUL R0, R76.reuse, R4 ;  /* 0x000000044c007220 */ /* 0x042fe20000400000 */
[C---:B------:R-:W-:Y:S01]  /*8270*/  FMUL R3, R76.reuse, R5 ;  /* 0x000000054c037220 */ /* 0x040fe20000400000 */
[C---:B------:R-:W-:Y:S01]  /*8280*/  FMUL R6, R76.reuse, R6 ;  /* 0x000000064c067220 */ /* 0x040fe20000400000 */
[----:B------:R-:W-:Y:S01]  /*8290*/  FMUL R7, R76, R7 ;  /* 0x000000074c077220 */ /* 0x000fe20000400000 */
[C---:B------:R-:W-:Y:S01]  /*82a0*/  FFMA R0, R83.reuse, R80, R0 ;  /* 0x0000005053007223 */ /* 0x040fe20000000000 */
[----:B------:R-:W-:Y:S01]  /*82b0*/  LOP3.LUT R80, R90, 0xffff0000, RZ, 0xc0, !PT ;  /* 0xffff00005a507812 */ /* 0x000fe200078ec0ff */
[----:B------:R-:W-:Y:S01]  /*82c0*/  FFMA R3, R83, R82, R3 ;  /* 0x0000005253037223 */ /* 0x000fe20000000003 */
[----:B------:R-:W-:Y:S01]  /*82d0*/  LOP3.LUT R82, R103, 0xffff0000, RZ, 0xc0, !PT ;  /* 0xffff000067527812 */ /* 0x000fe200078ec0ff */
[C---:B------:R-:W-:Y:S01]  /*82e0*/  FMUL R4, R76.reuse, R8 ;  /* 0x000000084c047220 */ /* 0x040fe20000400000 */
[C---:B------:R-:W-:Y:S01]  /*82f0*/  FMUL R5, R76.reuse, R9 ;  /* 0x000000094c057220 */ /* 0x040fe20000400000 */
[----:B------:R-:W-:Y:S01]  /*8300*/  FFMA R6, R83, R85, R6 ;  /* 0x0000005553067223 */ /* 0x000fe20000000006 */
[----:B------:R-:W-:Y:S01]  /*8310*/  F2FP.BF16.F32.PACK_AB R112, R3, R0 ;  /* 0x000000000370723e */ /* 0x000fe200000010ff */
[----:B------:R-:W-:Y:S01]  /*8320*/  FFMA R7, R83, R84, R7 ;  /* 0x0000005453077223 */ /* 0x000fe20000000007 */
[----:B------:R-:W-:Y:S01]  /*8330*/  SHF.L.U32 R3, R91, 0x10, RZ ;  /* 0x000000105b037819 */ /* 0x000fe200000006ff */
[----:B------:R-:W-:Y:S01]  /*8340*/  FFMA R4, R83, R87, R4 ;  /* 0x0000005753047223 */ /* 0x000fe20000000004 */
[----:B------:R-:W-:Y:S01]  /*8350*/  LOP3.LUT R0, R91, 0xffff0000, RZ, 0xc0, !PT ;  /* 0xffff00005b007812 */ /* 0x000fe200078ec0ff */
[----:B------:R-:W-:Y:S01]  /*8360*/  FMUL R10, R76, R10 ;  /* 0x0000000a4c0a7220 */ /* 0x000fe20000400000 */
[C---:B--2---:R-:W-:Y:S01]  /*8370*/  SHF.L.U32 R85, R92.reuse, 0x10, RZ ;  /* 0x000000105c557819 */ /* 0x044fe200000006ff */
[----:B------:R-:W-:Y:S01]  /*8380*/  FFMA R5, R83, R80, R5 ;  /* 0x0000005053057223 */ /* 0x000fe20000000005 */
[----:B------:R-:W-:Y:S01]  /*8390*/  LOP3.LUT R80, R92, 0xffff0000, RZ, 0xc0, !PT ;  /* 0xffff00005c507812 */ /* 0x000fe200078ec0ff */
[C---:B------:R-:W-:Y:S01]  /*83a0*/  FMUL R11, R76.reuse, R11 ;  /* 0x0000000b4c0b7220 */ /* 0x040fe20000400000 */
[----:B------:R-:W-:Y:S01]  /*83b0*/  F2FP.BF16.F32.PACK_AB R113, R7, R6 ;  /* 0x000000060771723e */ /* 0x000fe200000010ff */
[C---:B------:R-:W-:Y:S01]  /*83c0*/  FMUL R8, R76.reuse, R12 ;  /* 0x0000000c4c087220 */ /* 0x040fe20000400000 */
[----:B------:R-:W-:Y:S01]  /*83d0*/  F2FP.BF16.F32.PACK_AB R114, R5, R4 ;  /* 0x000000040572723e */ /* 0x000fe200000010ff */
[----:B------:R-:W-:Y:S01]  /*83e0*/  FMUL R9, R76, R13 ;  /* 0x0000000d4c097220 */ /* 0x000fe20000400000 */
[C---:B------:R-:W-:Y:S01]  /*83f0*/  FFMA R10, R83.reuse, R3, R10 ;  /* 0x00000003530a7223 */ /* 0x040fe2000000000a */
[----:B------:R-:W-:Y:S01]  /*8400*/  SHF.L.U32 R3, R94, 0x10, RZ ;  /* 0x000000105e037819 */ /* 0x000fe200000006ff */
[----:B------:R-:W-:Y:S01]  /*8410*/  FFMA R11, R83, R0, R11 ;  /* 0x00000000530b7223 */ /* 0x000fe2000000000b */
[----:B------:R-:W-:Y:S01]  /*8420*/  SHF.L.U32 R0, R93, 0x10, RZ ;  /* 0x000000105d007819 */ /* 0x000fe200000006ff */
[C---:B------:R-:W-:Y:S01]  /*8430*/  FFMA R8, R83.reuse, R85, R8 ;  /* 0x0000005553087223 */ /* 0x040fe20000000008 */
[----:B------:R-:W-:Y:S01]  /*8440*/  SHF.L.U32 R85, R100, 0x10, RZ ;  /* 0x0000001064557819 */ /* 0x000fe200000006ff */
        /* <DEDUP_REMOVED lines=8> */
[----:B------:R-:W-:Y:S01]  /*84d0*/  LOP3.LUT R0, R94, 0xffff0000, RZ, 0xc0, !PT ;  /* 0xffff00005e007812 */ /* 0x000fe200078ec0ff */
[----:B------:R-:W-:Y:S01]  /*84e0*/  FFMA R15, R83, R80, R15 ;  /* 0x00000050530f7223 */ /* 0x000fe2000000000f */
[----:B------:R-:W-:Y:S01]  /*84f0*/  LOP3.LUT R80, R95, 0xffff0000, RZ, 0xc0, !PT ;  /* 0xffff00005f507812 */ /* 0x000fe200078ec0ff */
[----:B------:R-:W-:Y:S01]  /*8500*/  FFMA R12, R83, R3, R12 ;  /* 0x00000003530c7223 */ /* 0x000fe2000000000c */
[----:B------:R-:W-:Y:S01]  /*8510*/  SHF.L.U32 R3, R95, 0x10, RZ ;  /* 0x000000105f037819 */ /* 0x000fe200000006ff */
[C---:B------:R-:W-:Y:S01]  /*8520*/  FMUL R13, R76.reuse, R17 ;  /* 0x000000114c0d7220 */ /* 0x040fe20000400000 */
[----:B------:R-:W-:Y:S01]  /*8530*/  F2FP.BF16.F32.PACK_AB R121, R15, R14 ;  /* 0x0000000e0f79723e */ /* 0x000fe200000010ff */
[C---:B------:R-:W-:Y:S01]  /*8540*/  FMUL R18, R76.reuse, R18 ;  /* 0x000000124c127220 */ /* 0x040fe20000400000 */
[----:B------:R-:W-:Y:S01]  /*8550*/  FMUL R19, R76, R19 ;  /* 0x000000134c137220 */ /* 0x000fe20000400000 */
[C---:B------:R-:W-:Y:S01]  /*8560*/  FFMA R13, R83.reuse, R0, R13 ;  /* 0x00000000530d7223 */ /* 0x040fe2000000000d */
[----:B------:R-:W-:Y:S01]  /*8570*/  LOP3.LUT R0, R100, 0xffff0000, RZ, 0xc0, !PT ;  /* 0xffff000064007812 */ /* 0x000fe200078ec0ff */
[C---:B------:R-:W-:Y:S01]  /*8580*/  FMUL R16, R76.reuse, R20 ;  /* 0x000000144c107220 */ /* 0x040fe20000400000 */
[----:B------:R-:W-:Y:S01]  /*8590*/  FFMA R18, R83, R3, R18 ;  /* 0x0000000353127223 */ /* 0x000fe20000000012 */
[----:B------:R-:W-:Y:S01]  /*85a0*/  SHF.L.U32 R3, R101, 0x10, RZ ;  /* 0x0000001065037819 */ /* 0x000fe200000006ff */
[----:B------:R-:W-:Y:S01]  /*85b0*/  FMUL R17, R76, R21 ;  /* 0x000000154c117220 */ /* 0x000fe20000400000 */
[----:B------:R-:W-:Y:S01]  /*85c0*/  F2FP.BF16.F32.PACK_AB R122, R13, R12 ;  /* 0x0000000c0d7a723e */ /* 0x000fe200000010ff */
[C---:B------:R-:W-:Y:S01]  /*85d0*/  FFMA R19, R83.reuse, R80, R19 ;  /* 0x0000005053137223 */ /* 0x040fe20000000013 */
[----:B------:R-:W-:Y:S01]  /*85e0*/  LOP3.LUT R80, R102, 0xffff0000, RZ, 0xc0, !PT ;  /* 0xffff000066507812 */ /* 0x000fe200078ec0ff */
[----:B------:R-:W-:Y:S01]  /*85f0*/  FMUL R22, R76, R22 ;  /* 0x000000164c167220 */ /* 0x000fe20000400000 */
[----:B------:R-:W-:Y:S01]  /*8600*/  FFMA R16, R83, R85, R16 ;  /* 0x0000005553107223 */ /* 0x000fe20000000010 */
[----:B------:R-:W-:Y:S01]  /*8610*/  SHF.L.U32 R85, R103, 0x10, RZ ;  /* 0x0000001067557819 */ /* 0x000fe200000006ff */
[----:B------:R-:W-:Y:S01]  /*8620*/  FFMA R17, R83, R0, R17 ;  /* 0x0000000053117223 */ /* 0x000fe20000000011 */
[----:B------:R-:W-:Y:S01]  /*8630*/  LOP3.LUT R0, R101, 0xffff0000, RZ, 0xc0, !PT ;  /* 0xffff000065007812 */ /* 0x000fe200078ec0ff */
[----:B------:R-:W-:Y:S01]  /*8640*/  FFMA R22, R83, R3, R22 ;  /* 0x0000000353167223 */ /* 0x000fe20000000016 */
[----:B------:R-:W-:Y:S01]  /*8650*/  SHF.L.U32 R3, R102, 0x10, RZ ;  /* 0x0000001066037819 */ /* 0x000fe200000006ff */
[C---:B------:R-:W-:Y:S01]  /*8660*/  FMUL R23, R76.reuse, R23 ;  /* 0x000000174c177220 */ /* 0x040fe20000400000 */
[----:B------:R-:W-:Y:S01]  /*8670*/  F2FP.BF16.F32.PACK_AB R123, R19, R18 ;  /* 0x00000012137b723e */ /* 0x000fe200000010ff */
[C---:B------:R-:W-:Y:S01]  /*8680*/  FMUL R20, R76.reuse, R24 ;  /* 0x000000184c147220 */ /* 0x040fe20000400000 */
[----:B------:R-:W-:Y:S01]  /*8690*/  F2FP.BF16.F32.PACK_AB R128, R17, R16 ;  /* 0x000000101180723e */ /* 0x000fe200000010ff */
[----:B------:R-:W-:Y:S01]  /*86a0*/  FMUL R21, R76, R25 ;  /* 0x000000194c157220 */ /* 0x000fe20000400000 */
[C---:B------:R-:W-:Y:S01]  /*86b0*/  FFMA R23, R83.reuse, R0, R23 ;  /* 0x0000000053177223 */ /* 0x040fe20000000017 */
[----:B------:R-:W-:Y:S01]  /*86c0*/  SHF.L.U32 R0, R108, 0x10, RZ ;  /* 0x000000106c007819 */ /* 0x000fe200000006ff */
[C---:B------:R-:W-:Y:S01]  /*86d0*/  FMUL R26, R76.reuse, R26 ;  /* 0x0000001a4c1a7220 */ /* 0x040fe20000400000 */
[----:B------:R-:W-:Y:S01]  /*86e0*/  FMUL R27, R76, R27 ;  /* 0x0000001b4c1b7220 */ /* 0x000fe20000400000 */
        /* <DEDUP_REMOVED lines=14> */
[----:B------:R-:W-:Y:S01]  /*87d0*/  FMUL R30, R76, R30 ;  /* 0x0000001e4c1e7220 */ /* 0x000fe20000400000 */
[----:B------:R-:W-:Y:S01]  /*87e0*/  F2FP.BF16.F32.PACK_AB R131, R27, R26 ;  /* 0x0000001a1b83723e */ /* 0x000fe200000010ff */
[C---:B------:R-:W-:Y:S01]  /*87f0*/  FFMA R25, R83.reuse, R80, R25 ;  /* 0x0000005053197223 */ /* 0x040fe20000000019 */
[----:B------:R-:W-:Y:S01]  /*8800*/  LOP3.LUT R80, R110, 0xffff0000, RZ, 0xc0, !PT ;  /* 0xffff00006e507812 */ /* 0x000fe200078ec0ff */
        /* <DEDUP_REMOVED lines=36> */
[----:B------:R1:W-:Y:S01]  /*8a50*/  STS.128 [R178+UR36+0x4400], R112 ;  /* 0x00440070b2007988 */ /* 0x0003e20008000c24 */
        /* <DEDUP_REMOVED lines=12> */
[----:B------:R2:W-:Y:S01]  /*8b20*/  STS.128 [R177+0x4400], R120 ;  /* 0x00440078b1007388 */ /* 0x0005e20000000c00 */
        /* <DEDUP_REMOVED lines=12> */
[----:B------:R4:W-:Y:S01]  /*8bf0*/  STS.128 [R176+0x4400], R128 ;  /* 0x00440080b0007388 */ /* 0x0009e20000000c00 */
[----:B------:R-:W-:Y:S01]  /*8c00*/  FMUL R51, R76, R51 ;  /* 0x000000334c337220 */ /* 0x000fe20000400000 */
[C---:B------:R-:W-:Y:S01]  /*8c10*/  FFMA R44, R83.reuse, R3, R44 ;  /* 0x00000003532c7223 */ /* 0x040fe2000000002c */
[C---:B------:R-:W-:Y:S01]  /*8c20*/  SHF.L.U32 R3, R132.reuse, 0x10, RZ ;  /* 0x0000001084037819 */ /* 0x040fe200000006ff */
[----:B------:R-:W-:Y:S01]  /*8c30*/  FFMA R45, R83, R80, R45 ;  /* 0x00000050532d7223 */ /* 0x000fe2000000002d */
[----:B------:R-:W-:Y:S01]  /*8c40*/  LOP3.LUT R80, R133, 0xffff0000, RZ, 0xc0, !PT ;  /* 0xffff000085507812 */ /* 0x000fe200078ec0ff */
        /* <DEDUP_REMOVED lines=8> */
[C---:B------:R-:W-:Y:S01]  /*8cd0*/  FMUL R54, R76.reuse, R54 ;  /* 0x000000364c367220 */ /* 0x040fe20000400000 */
[----:B------:R-:W-:Y:S01]  /*8ce0*/  F2FP.BF16.F32.PACK_AB R114, R37, R36 ;  /* 0x000000242572723e */ /* 0x000fe200000010ff */
[----:B------:R1:W-:Y:S01]  /*8cf0*/  STS.128 [R175+0x4400], R136 ;  /* 0x00440088af007388 */ /* 0x0003e20000000c00 */
[----:B------:R-:W-:Y:S01]  /*8d00*/  F2FP.BF16.F32.PACK_AB R115, R43, R42 ;  /* 0x0000002a2b73723e */ /* 0x000fe200000010ff */
[----:B------:R-:W-:Y:S01]  /*8d10*/  FMUL R55, R76, R55 ;  /* 0x000000374c377220 */ /* 0x000fe20000400000 */
[----:B--2---:R-:W-:Y:S01]  /*8d20*/  F2FP.BF16.F32.PACK_AB R120, R41, R40 ;  /* 0x000000282978723e */ /* 0x004fe200000010ff */
[----:B------:R-:W-:Y:S01]  /*8d30*/  FFMA R48, R83, R3, R48 ;  /* 0x0000000353307223 */ /* 0x000fe20000000030 */
[----:B------:R-:W-:Y:S01]  /*8d40*/  SHF.L.U32 R3, R135, 0x10, RZ ;  /* 0x0000001087037819 */ /* 0x000fe200000006ff */
[----:B------:R-:W-:Y:S01]  /*8d50*/  FFMA R49, R83, R0, R49 ;  /* 0x0000000053317223 */ /* 0x000fe20000000031 */
[C---:B------:R-:W-:Y:S01]  /*8d60*/  SHF.L.U32 R0, R134.reuse, 0x10, RZ ;  /* 0x0000001086007819 */ /* 0x040fe200000006ff */
[----:B------:R2:W-:Y:S01]  /*8d70*/  STS.128 [R173+0x4400], R112 ;  /* 0x00440070ad007388 */ /* 0x0005e20000000c00 */
[----:B------:R-:W-:Y:S01]  /*8d80*/  F2FP.BF16.F32.PACK_AB R121, R47, R46 ;  /* 0x0000002e2f79723e */ /* 0x000fe200000010ff */
[----:B------:R-:W-:Y:S01]  /*8d90*/  FFMA R54, R83, R85, R54 ;  /* 0x0000005553367223 */ /* 0x000fe20000000036 */
[----:B------:R-:W-:Y:S01]  /*8da0*/  SHF.L.U32 R85, R141, 0x10, RZ ;  /* 0x000000108d557819 */ /* 0x000fe200000006ff */
[----:B------:R-:W-:Y:S01]  /*8db0*/  FFMA R55, R83, R80, R55 ;  /* 0x0000005053377223 */ /* 0x000fe20000000037 */
[----:B------:R-:W-:Y:S01]  /*8dc0*/  LOP3.LUT R80, R134, 0xffff0000, RZ, 0xc0, !PT ;  /* 0xffff000086507812 */ /* 0x000fe200078ec0ff */
[C---:B------:R-:W-:Y:S01]  /*8dd0*/  FMUL R52, R76.reuse, R56 ;  /* 0x000000384c347220 */ /* 0x040fe20000400000 */
[----:B------:R-:W-:Y:S01]  /*8de0*/  F2FP.BF16.F32.PACK_AB R122, R45, R44 ;  /* 0x0000002c2d7a723e */ /* 0x000fe200000010ff */
[C---:B------:R-:W-:Y:S01]  /*8df0*/  FMUL R53, R76.reuse, R57 ;  /* 0x000000394c357220 */ /* 0x040fe20000400000 */
[C---:B------:R-:W-:Y:S01]  /*8e00*/  FMUL R58, R76.reuse, R58 ;  /* 0x0000003a4c3a7220 */ /* 0x040fe20000400000 */
[----:B------:R-:W-:Y:S01]  /*8e10*/  FFMA R52, R83, R0, R52 ;  /* 0x0000000053347223 */ /* 0x000fe20000000034 */
[----:B------:R-:W-:Y:S01]  /*8e20*/  LOP3.LUT R0, R135, 0xffff0000, RZ, 0xc0, !PT ;  /* 0xffff000087007812 */ /* 0x000fe200078ec0ff */
[C---:B------:R-:W-:Y:S01]  /*8e30*/  FFMA R53, R83.reuse, R80, R53 ;  /* 0x0000005053357223 */ /* 0x040fe20000000035 */
[----:B------:R-:W-:Y:S01]  /*8e40*/  FFMA R58, R83, R3, R58 ;  /* 0x00000003533a7223 */ /* 0x000fe2000000003a */
[----:B------:R-:W-:Y:S01]  /*8e50*/  FMUL R59, R76, R59 ;  /* 0x0000003b4c3b7220 */ /* 0x000fe20000400000 */
[----:B------:R-:W-:Y:S01]  /*8e60*/  SHF.L.U32 R3, R140, 0x10, RZ ;  /* 0x000000108c037819 */ /* 0x000fe200000006ff */
[----:B------:R-:W-:Y:S01]  /*8e70*/  FMUL R56, R76, R60 ;  /* 0x0000003c4c387220 */ /* 0x000fe20000400000 */
[----:B------:R-:W-:Y:S01]  /*8e80*/  LOP3.LUT R80, R140, 0xffff0000, RZ, 0xc0, !PT ;  /* 0xffff00008c507812 */ /* 0x000fe200078ec0ff */
[C---:B------:R-:W-:Y:S01]  /*8e90*/  FMUL R57, R76.reuse, R61 ;  /* 0x0000003d4c397220 */ /* 0x040fe20000400000 */
[----:B------:R-:W-:Y:S01]  /*8ea0*/  F2FP.BF16.F32.PACK_AB R123, R51, R50 ;  /* 0x00000032337b723e */ /* 0x000fe200000010ff */
[C---:B------:R-:W-:Y:S01]  /*8eb0*/  FMUL R62, R76.reuse, R62 ;  /* 0x0000003e4c3e7220 */ /* 0x040fe20000400000 */
[C---:B------:R-:W-:Y:S01]  /*8ec0*/  FFMA R59, R83.reuse, R0, R59 ;  /* 0x00000000533b7223 */ /* 0x040fe2000000003b */
[----:B------:R-:W-:Y:S01]  /*8ed0*/  FFMA R56, R83, R3, R56 ;  /* 0x0000000353387223 */ /* 0x000fe20000000038 */
[----:B------:R-:W-:Y:S01]  /*8ee0*/  LOP3.LUT R0, R141, 0xffff0000, RZ, 0xc0, !PT ;  /* 0xffff00008d007812 */ /* 0x000fe200078ec0ff */
[----:B------:R2:W-:Y:S01]  /*8ef0*/  STS.128 [R172+0x4400], R120 ;  /* 0x00440078ac007388 */ /* 0x0005e20000000c00 */
[C---:B------:R-:W-:Y:S01]  /*8f00*/  FFMA R57, R83.reuse, R80, R57 ;  /* 0x0000005053397223 */ /* 0x040fe20000000039 */
[----:B------:R-:W-:Y:S01]  /*8f10*/  FMUL R63, R76, R63 ;  /* 0x0000003f4c3f7220 */ /* 0x000fe20000400000 */
[----:B------:R-:W-:Y:S01]  /*8f20*/  SHF.L.U32 R3, R142, 0x10, RZ ;  /* 0x000000108e037819 */ /* 0x000fe200000006ff */
[----:B------:R-:W-:Y:S01]  /*8f30*/  FFMA R62, R83, R85, R62 ;  /* 0x00000055533e7223 */ /* 0x000fe2000000003e */
[----:B------:R-:W-:Y:S01]  /*8f40*/  FMUL R60, R76, R64 ;  /* 0x000000404c3c7220 */ /* 0x000fe20000400000 */
[----:B------:R-:W-:Y:S01]  /*8f50*/  LOP3.LUT R80, R142, 0xffff0000, RZ, 0xc0, !PT ;  /* 0xffff00008e507812 */ /* 0x000fe200078ec0ff */
[C---:B------:R-:W-:Y:S01]  /*8f60*/  FMUL R61, R76.reuse, R65 ;  /* 0x000000414c3d7220 */ /* 0x040fe20000400000 */
[----:B------:R-:W-:Y:S01]  /*8f70*/  SHF.L.U32 R85, R143, 0x10, RZ ;  /* 0x000000108f557819 */ /* 0x000fe200000006ff */
[C---:B------:R-:W-:Y:S01]  /*8f80*/  FMUL R66, R76.reuse, R66 ;  /* 0x000000424c427220 */ /* 0x040fe20000400000 */
[----:B------:R-:W-:Y:S01]  /*8f90*/  FFMA R63, R83, R0, R63 ;  /* 0x00000000533f7223 */ /* 0x000fe2000000003f */
[----:B------:R-:W-:Y:S01]  /*8fa0*/  FMUL R67, R76, R67 ;  /* 0x000000434c437220 */ /* 0x000fe20000400000 */
[----:B----4-:R-:W-:Y:S01]  /*8fb0*/  F2FP.BF16.F32.PACK_AB R128, R49, R48 ;  /* 0x000000303180723e */ /* 0x010fe200000010ff */
[----:B------:R-:W-:Y:S01]  /*8fc0*/  FFMA R60, R83, R3, R60 ;  /* 0x00000003533c7223 */ /* 0x000fe2000000003c */
[----:B------:R-:W-:Y:S01]  /*8fd0*/  F2FP.BF16.F32.PACK_AB R129, R55, R54 ;  /* 0x000000363781723e */ /* 0x000fe200000010ff */
[----:B------:R-:W-:Y:S01]  /*8fe0*/  FFMA R61, R83, R80, R61 ;  /* 0x00000050533d7223 */ /* 0x000fe2000000003d */
[----:B------:R-:W-:Y:S01]  /*8ff0*/  F2FP.BF16.F32.PACK_AB R130, R53, R52 ;  /* 0x000000343582723e */ /* 0x000fe200000010ff */
[----:B------:R-:W-:Y:S01]  /*9000*/  FFMA R66, R83, R85, R66 ;  /* 0x0000005553427223 */ /* 0x000fe20000000042 */
[----:B------:R-:W-:Y:S01]  /*9010*/  F2FP.BF16.F32.PACK_AB R131, R59, R58 ;  /* 0x0000003a3b83723e */ /* 0x000fe200000010ff */
[----:B------:R-:W-:Y:S01]  /*9020*/  FFMA R67, R83, R82, R67 ;  /* 0x0000005253437223 */ /* 0x000fe20000000043 */
[----:B-1----:R-:W-:Y:S02]  /*9030*/  F2FP.BF16.F32.PACK_AB R136, R57, R56 ;  /* 0x000000383988723e */ /* 0x002fe400000010ff */
[----:B------:R-:W-:Y:S01]  /*9040*/  F2FP.BF16.F32.PACK_AB R137, R63, R62 ;  /* 0x0000003e3f89723e */ /* 0x000fe200000010ff */
[----:B------:R2:W-:Y:S01]  /*9050*/  STS.128 [R171+0x4400], R128 ;  /* 0x00440080ab007388 */ /* 0x0005e20000000c00 */
[----:B------:R-:W-:Y:S02]  /*9060*/  F2FP.BF16.F32.PACK_AB R138, R61, R60 ;  /* 0x0000003c3d8a723e */ /* 0x000fe400000010ff */
[----:B------:R-:W-:Y:S02]  /*9070*/  F2FP.BF16.F32.PACK_AB R139, R67, R66 ;  /* 0x00000042438b723e */ /* 0x000fe400000010ff */
[----:B------:R-:W-:Y:S02]  /*9080*/  LEA R3, R97, UR36, 0x3 ;  /* 0x0000002461037c11 */ /* 0x000fe4000f8e18ff */
[----:B------:R-:W-:Y:S01]  /*9090*/  @P6 SHF.L.U32 R80, R162, 0x1f, RZ ;  /* 0x0000001fa2506819 */ /* 0x000fe200000006ff */
[----:B------:R2:W-:Y:S01]  /*90a0*/  STS.128 [R170+0x4400], R136 ;  /* 0x00440088aa007388 */ /* 0x0005e20000000c00 */
[----:B------:R-:W-:Y:S01]  /*90b0*/  @!PT LDS RZ, [RZ] ;  /* 0x00000000fffff984 */ /* 0x000fe20000000800 */
[----:B------:R-:W-:Y:S01]  /*90c0*/  @!PT LDS RZ, [RZ] ;  /* 0x00000000fffff984 */ /* 0x000fe20000000800 */
[----:B------:R-:W-:Y:S01]  /*90d0*/  @!PT LDS RZ, [RZ] ;  /* 0x00000000fffff984 */ /* 0x000fe20000000800 */
[----:B------:R-:W-:Y:S01]  /*90e0*/  @!PT LDS RZ, [RZ] ;  /* 0x00000000fffff984 */ /* 0x000fe20000000800 */
[----:B------:R1:W-:Y:S07]  /*90f0*/  MEMBAR.ALL.CTA ;  /* 0x0000000000007992 */ /* 0x0003ee0000008000 */
[----:B-1----:R-:W1:Y:S02]  /*9100*/  FENCE.VIEW.ASYNC.S ;  /* 0x00000000000073c6 */ /* 0x002e640000000000 */
[----:B-1----:R-:W-:Y:S06]  /*9110*/  BAR.SYNC.DEFER_BLOCKING 0x1, 0x80 ;  /* 0x0042000000007b1d */ /* 0x002fec0000010000 */
[----:B------:R-:W-:Y:S05]  /*9120*/  @P0 BRA `(.L_x_107) ;  /* 0x00000000002c0947 */ /* 0x000fea0003800000 */
[----:B------:R-:W-:Y:S01]  /*9130*/  R2UR UR5, R81 ;  /* 0x00000000510572ca */ /* 0x000fe200000e0000 */
[----:B------:R-:W-:Y:S01]  /*9140*/  UIADD3 UR4, UP0, UPT, UR50, 0xa80, URZ ;  /* 0x00000a8032047890 */ /* 0x000fe2000ff1e0ff */
[----:B------:R-:W-:Y:S01]  /*9150*/  R2UR UR6, R168 ;  /* 0x00000000a80672ca */ /* 0x000fe200000e0000 */
[----:B------:R-:W-:Y:S01]  /*9160*/  UIADD3 UR8, UPT, UPT, UR36, 0x4400, URZ ;  /* 0x0000440024087890 */ /* 0x000fe2000fffe0ff */
[----:B------:R-:W-:Y:S01]  /*9170*/  UMOV UR10, UR42 ;  /* 0x0000002a000a7c82 */ /* 0x000fe20008000000 */
[----:B------:R-:W-:Y:S10]  /*9180*/  UMOV UR11, UR52 ;  /* 0x00000034000b7c82 */ /* 0x000ff40008000000 */
[----:B------:R-:W-:Y:S02]  /*9190*/  UIADD3 UR9, UPT, UPT, UR6, UR5, URZ ;  /* 0x0000000506097290 */ /* 0x000fe4000fffe0ff */
[----:B------:R-:W-:Y:S09]  /*91a0*/  UIADD3.X UR5, UPT, UPT, URZ, UR51, URZ, UP0, !UPT ;  /* 0x00000033ff057290 */ /* 0x000ff200087fe4ff */
[----:B------:R1:W-:Y:S01]  /*91b0*/  UTMASTG.3D [UR8], [UR4] ;  /* 0x00000008040073b5 */ /* 0x0003e20008010000 */
[----:B------:R0:W-:Y:S01]  /*91c0*/  UTMACMDFLUSH ;  /* 0x00000000000079b7 */ /* 0x0001e20000000000 */
[----:B-1----:R-:W-:Y:S04]  /*91d0*/  DEPBAR.LE SB0, 0x1 ;  /* 0x000080400000791a */ /* 0x002fe80000000000 */
.L_x_107:
[----:B------:R-:W-:Y:S05]  /*91e0*/  BSYNC.RECONVERGENT B0 ;  /* 0x0000000000007941 */ /* 0x000fea0003800200 */
.L_x_106:
[----:B------:R-:W-:Y:S01]  /*91f0*/  BAR.SYNC.DEFER_BLOCKING 0x1, 0x80 ;  /* 0x0042000000007b1d */ /* 0x000fe20000010000 */
[----:B------:R-:W-:Y:S01]  /*9200*/  UIADD3 UR4, UPT, UPT, UR37, 0x1, URZ ;  /* 0x0000000125047890 */ /* 0x000fe2000fffe0ff */
[----:B------:R-:W-:Y:S01]  /*9210*/  IMAD.MOV.U32 R0, RZ, RZ, 0x40 ;  /* 0x00000040ff007424 */ /* 0x000fe200078e00ff */
[----:B------:R-:W-:Y:S02]  /*9220*/  ISETP.NE.AND P0, PT, R79, RZ, PT ;  /* 0x000000ff4f00720c */ /* 0x000fe40003f05270 */
[----:B------:R-:W-:Y:S02]  /*9230*/  UISETP.NE.AND UP0, UPT, UR4, 0x4, UPT ;  /* 0x000000040400788c */ /* 0x000fe4000bf05270 */
[----:B------:R-:W-:Y:S02]  /*9240*/  SEL R81, R0, 0x80, !P0 ;  /* 0x0000008000517807 */ /* 0x000fe40004000000 */
[----:B------:R-:W-:Y:S01]  /*9250*/  USEL UR38, UR4, URZ, UP0 ;  /* 0x000000ff04267287 */ /* 0x000fe20008000000 */
[----:B------:R1:W-:Y:S01]  /*9260*/  @P6 SYNCS.ARRIVE.TRANS64.RED.A1T0 RZ, [R105+URZ], RZ ;  /* 0x000000ff69ff69a7 */ /* 0x0003e200081004ff */
[----:B------:R-:W-:Y:S01]  /*9270*/  BSSY B1, `(.L_x_108) ;  /* 0x0000020000017945 */ /* 0x000fe20003800000 */
[----:B------:R-:W4:Y:S02]  /*9280*/  @P6 SYNCS.PHASECHK.TRANS64.TRYWAIT P1, [R3+URZ+0x10], R80 ;  /* 0x00001050030065a7 */ /* 0x000f2400080211ff */
[----:B----4-:R-:W-:Y:S01]  /*9290*/  @P6 SEL R99, RZ, 0x1, !P1 ;  /* 0x00000001ff636807 */ /* 0x010fe20004800000 */
[----:B-1----:R-:W-:Y:S06]  /*92a0*/  @!P6 BRA `(.L_x_109) ;  /* 0x000000000070e947 */ /* 0x002fec0003800000 */
        /* <DEDUP_REMOVED lines=10> */
[----:B------:R-:W1:Y:S02]  /*9350*/  SYNCS.PHASECHK.TRANS64.TRYWAIT P0, [R3+URZ+0x10], R6 ;  /* 0x00001006030075a7 */ /* 0x000e6400080011ff */
[----:B-1----:R-:W-:Y:S05]  /*9360*/  @!P0 BRA `(.L_x_112) ;  /* 0x0000003000dc8947 */ /* 0x002fea0003800000 */
.L_x_111:
[----:B------:R-:W-:Y:S05]  /*9370*/  BSYNC B0 ;  /* 0x0000000000007941 */ /* 0x000fea0003800000 */
.L_x_110:
[----:B------:R-:W-:Y:S01]  /*9380*/  ISETP.NE.AND P0, PT, R104, RZ, PT ;  /* 0x000000ff6800720c */ /* 0x000fe20003f05270 */
[----:B------:R-:W-:Y:S11]  /*9390*/  VIADD R97, R97, 0x1 ;  /* 0x0000000161617836 */ /* 0x000ff60000000000 */
[----:B------:R-:W-:Y:S01]  /*93a0*/  @!UPT UIADD3 URZ, UPT, UPT, URZ, URZ, URZ ;  /* 0x000000fffffff290 */ /* 0x000fe2000fffe0ff */
[----:B------:R4:W2:Y:S01]  /*93b0*/  @P0 LDS.128 R88, [R4+UR36+0x400] ;  /* 0x0004002404580984 */ /* 0x0008a20008000c00 */
[--C-:B-1----:R-:W-:Y:S01]  /*93c0*/  @P0 IMAD.IADD R3, R96, 0x1, R5.reuse ;  /* 0x0000000160030824 */ /* 0x102fe200078e0205 */
[C---:B------:R-:W-:Y:S01]  /*93d0*/  @P0 IADD3 R6, PT, PT, R98.reuse, R7, RZ ;  /* 0x0000000762060210 */ /* 0x040fe20007ffe0ff */
[C---:B------:R-:W-:Y:S01]  /*93e0*/  @P0 IMAD.IADD R8, R98.reuse, 0x1, R5 ;  /* 0x0000000162080824 */ /* 0x040fe200078e0205 */
[----:B------:R4:W1:Y:S02]  /*93f0*/  @P0 LDS.128 R92, [R0+0x400] ;  /* 0x00040000005c0984 */ /* 0x0008640000000c00 */
[----:B------:R-:W-:Y:S02]  /*9400*/  @P0 IADD3 R9, PT, PT, R98, R3, RZ ;  /* 0x0000000362090210 */ /* 0x000fe40007ffe0ff */
[----:B------:R4:W1:Y:S04]  /*9410*/  @P0 LDS.128 R100, [R7+0x400] ;  /* 0x0004000007640984 */ /* 0x0008680000000c00 */
[----:B------:R4:W1:Y:S04]  /*9420*/  @P0 LDS.128 R108, [R6+0x400] ;  /* 0x00040000066c0984 */ /* 0x0008680000000c00 */
[----:B------:R4:W1:Y:S04]  /*9430*/  @P0 LDS.128 R116, [R5+0x400] ;  /* 0x0004000005740984 */ /* 0x0008680000000c00 */
[----:B------:R4:W1:Y:S04]  /*9440*/  @P0 LDS.128 R124, [R8+0x400] ;  /* 0x00040000087c0984 */ /* 0x0008680000000c00 */
[----:B------:R4:W1:Y:S04]  /*9450*/  @P0 LDS.128 R132, [R3+0x400] ;  /* 0x0004000003840984 */ /* 0x0008680000000c00 */
[----:B------:R4:W1:Y:S02]  /*9460*/  @P0 LDS.128 R140, [R9+0x400] ;  /* 0x00040000098c0984 */ /* 0x0008640000000c00 */
.L_x_109:
[----:B------:R-:W-:Y:S05]  /*9470*/  BSYNC B1 ;  /* 0x0000000000017941 */ /* 0x000fea0003800000 */
.L_x_108:
        /* <DEDUP_REMOVED lines=21> */
.L_x_113:
[----:B------:R-:W-:Y:S01]  /*95d0*/  ISETP.NE.AND P6, PT, R174, RZ, PT ;  /* 0x000000ffae00720c */ /* 0x000fe20003fc5270 */
[----:B------:R-:W-:Y:S05]  /*95e0*/  WARPSYNC.ALL ;  /* 0x0000000000007948 */ /* 0x000fea0003800000 */
[----:B------:R-:W-:Y:S01]  /*95f0*/  R2UR UR4, R16 ;  /* 0x00000000100472ca */ /* 0x000fe200000e0000 */
[----:B------:R-:W-:Y:S01]  /*9600*/  BSSY.RECONVERGENT B0, `(.L_x_114) ;  /* 0x0000105000007945 */ /* 0x000fe20003800200 */
[----:B------:R-:W-:Y:S02]  /*9610*/  MOV R3, UR38 ;  /* 0x0000002600037c02 */ /* 0x000fe40008000f00 */
[----:B------:R-:W-:Y:S02]  /*9620*/  MOV R84, UR45 ;  /* 0x0000002d00547c02 */ /* 0x000fe40008000f00 */
[C---:B--2---:R-:W-:Y:S02]  /*9630*/  SHF.L.U32 R80, R88.reuse, 0x10, RZ ;  /* 0x0000001058507819 */ /* 0x044fe400000006ff */
[----:B------:R-:W-:Y:S02]  /*9640*/  @P6 LEA R3, R3, UR36, 0x3 ;  /* 0x0000002403036c11 */ /* 0x000fe4000f8e18ff */
[----:B------:R-:W-:Y:S02]  /*9650*/  LOP3.LUT R82, R88, 0xffff0000, RZ, 0xc0, !PT ;  /* 0xffff000058527812 */ /* 0x000fe400078ec0ff */
[----:B------:R-:W-:Y:S01]  /*9660*/  @P6 IADD3 R3, PT, PT, R3, 0x30, RZ ;  /* 0x0000003003036810 */ /* 0x000fe20007ffe0ff */
[----:B------:R-:W2:Y:S01]  /*9670*/  LDTM.x64 R4, tmem[UR4] ;  /* 0x00000004000479ee */ /* 0x000ea20008340000 */
[----:B------:R-:W-:Y:S02]  /*9680*/  SHF.L.U32 R85, R90, 0x10, RZ ;  /* 0x000000105a557819 */ /* 0x000fe400000006ff */
[----:B------:R-:W-:Y:S02]  /*9690*/  @P6 PRMT R84, R84, 0x654, R3 ;  /* 0x0000065454546816 */ /* 0x000fe40000000003 */
[----:B------:R-:W-:Y:S01]  /*96a0*/  ISETP.NE.AND P0, PT, R165, RZ, PT ;  /* 0x000000ffa500720c */ /* 0x000fe20003f05270 */
[C---:B--2---:R-:W-:Y:S01]  /*96b0*/  FMUL R3, R76.reuse, R5 ;  /* 0x000000054c037220 */ /* 0x044fe20000400000 */
[C---:B------:R-:W-:Y:S01]  /*96c0*/  FMUL R0, R76.reuse, R4 ;  /* 0x000000044c007220 */ /* 0x040fe20000400000 */
        /* <DEDUP_REMOVED lines=29> */
[C---:B------:R-:W-:Y:S01]  /*98a0*/  SHF.L.U32 R65, R89.reuse, 0x10, RZ ;  /* 0x0000001059417819 */ /* 0x040fe200000006ff */
[C---:B------:R-:W-:Y:S01]  /*98b0*/  FMUL R60, R76.reuse, R64 ;  /* 0x000000404c3c7220 */ /* 0x040fe20000400000 */
[----:B------:R-:W-:Y:S01]  /*98c0*/  LOP3.LUT R64, R89, 0xffff0000, RZ, 0xc0, !PT ;  /* 0xffff000059407812 */ /* 0x000fe200078ec0ff */
[C---:B------:R-:W-:Y:S01]  /*98d0*/  FMUL R6, R76.reuse, R6 ;  /* 0x000000064c067220 */ /* 0x040fe20000400000 */
[----:B------:R-:W-:Y:S01]  /*98e0*/  FMUL R7, R76, R7 ;  /* 0x000000074c077220 */ /* 0x000fe20000400000 */
[C---:B------:R-:W-:Y:S01]  /*98f0*/  FFMA R0, R83.reuse, R80, R0 ;  /* 0x0000005053007223 */ /* 0x040fe20000000000 */
[C---:B------:R-:W-:Y:S01]  /*9900*/  FFMA R3, R83.reuse, R82, R3 ;  /* 0x0000005253037223 */ /* 0x040fe20000000003 */
[C---:B------:R-:W-:Y:S01]  /*9910*/  FFMA R6, R83.reuse, R65, R6 ;  /* 0x0000004153067223 */ /* 0x040fe20000000006 */
[C---:B------:R-:W-:Y:S01]  /*9920*/  FFMA R7, R83.reuse, R64, R7 ;  /* 0x0000004053077223 */ /* 0x040fe20000000007 */
[----:B------:R-:W-:Y:S01]  /*9930*/  LOP3.LUT R64, R90, 0xffff0000, RZ, 0xc0, !PT ;  /* 0xffff00005a407812 */ /* 0x000fe200078ec0ff */
[----:B------:R-:W-:Y:S01]  /*9940*/  FFMA R4, R83, R85, R4 ;  /* 0x0000005553047223 */ /* 0x000fe20000000004 */
[----:B------:R-:W-:Y:S01]  /*9950*/  F2FP.BF16.F32.PACK_AB R112, R3, R0 ;  /* 0x000000000370723e */ /* 0x000fe200000010ff */
[C---:B------:R-:W-:Y:S01]  /*9960*/  FMUL R10, R76.reuse, R10 ;  /* 0x0000000a4c0a7220 */ /* 0x040fe20000400000 */
[----:B------:R-:W-:Y:S01]  /*9970*/  SHF.L.U32 R3, R91, 0x10, RZ ;  /* 0x000000105b037819 */ /* 0x000fe200000006ff */
[----:B------:R-:W-:Y:S01]  /*9980*/  FFMA R5, R83, R64, R5 ;  /* 0x0000004053057223 */ /* 0x000fe20000000005 */
[----:B------:R-:W-:Y:S01]  /*9990*/  LOP3.LUT R0, R91, 0xffff0000, RZ, 0xc0, !PT ;  /* 0xffff00005b007812 */ /* 0x000fe200078ec0ff */
[----:B------:R-:W-:Y:S01]  /*99a0*/  FMUL R11, R76, R11 ;  /* 0x0000000b4c0b7220 */ /* 0x000fe20000400000 */
[----:B------:R-:W-:Y:S01]  /*99b0*/  F2FP.BF16.F32.PACK_AB R113, R7, R6 ;  /* 0x000000060771723e */ /* 0x000fe200000010ff */
[C---:B------:R-:W-:Y:S01]  /*99c0*/  FFMA R10, R83.reuse, R3, R10 ;  /* 0x00000003530a7223 */ /* 0x040fe2000000000a */
[C---:B-1----:R-:W-:Y:S01]  /*99d0*/  SHF.L.U32 R7, R92.reuse, 0x10, RZ ;  /* 0x000000105c077819 */ /* 0x042fe200000006ff */
[----:B------:R-:W-:Y:S01]  /*99e0*/  FFMA R11, R83, R0, R11 ;  /* 0x00000000530b7223 */ /* 0x000fe2000000000b */
[----:B------:R-:W-:Y:S01]  /*99f0*/  LOP3.LUT R6, R92, 0xffff0000, RZ, 0xc0, !PT ;  /* 0xffff00005c067812 */ /* 0x000fe200078ec0ff */
[C---:B------:R-:W-:Y:S01]  /*9a00*/  FMUL R14, R76.reuse, R14 ;  /* 0x0000000e4c0e7220 */ /* 0x040fe20000400000 */
[----:B------:R-:W-:Y:S01]  /*9a10*/  F2FP.BF16.F32.PACK_AB R114, R5, R4 ;  /* 0x000000040572723e */ /* 0x000fe200000010ff */
[----:B------:R-:W-:Y:S01]  /*9a20*/  FFMA R8, R83, R7, R8 ;  /* 0x0000000753087223 */ /* 0x000fe20000000008 */
[----:B------:R-:W-:Y:S01]  /*9a30*/  SHF.L.U32 R0, R93, 0x10, RZ ;  /* 0x000000105d007819 */ /* 0x000fe200000006ff */
[----:B------:R-:W-:Y:S01]  /*9a40*/  FFMA R9, R83, R6, R9 ;  /* 0x0000000653097223 */ /* 0x000fe20000000009 */
[----:B------:R-:W-:Y:S01]  /*9a50*/  LOP3.LUT R4, R93, 0xffff0000, RZ, 0xc0, !PT ;  /* 0xffff00005d047812 */ /* 0x000fe200078ec0ff */
[----:B------:R-:W-:Y:S01]  /*9a60*/  FMUL R15, R76, R15 ;  /* 0x0000000f4c0f7220 */ /* 0x000fe20000400000 */
[C---:B------:R-:W-:Y:S01]  /*9a70*/  SHF.L.U32 R3, R94.reuse, 0x10, RZ ;  /* 0x000000105e037819 */ /* 0x040fe200000006ff */
[C---:B------:R-:W-:Y:S01]  /*9a80*/  FFMA R14, R83.reuse, R0, R14 ;  /* 0x00000000530e7223 */ /* 0x040fe2000000000e */
[----:B------:R-:W-:Y:S01]  /*9a90*/  LOP3.LUT R0, R94, 0xffff0000, RZ, 0xc0, !PT ;  /* 0xffff00005e007812 */ /* 0x000fe200078ec0ff */
[----:B------:R-:W-:Y:S01]  /*9aa0*/  FFMA R15, R83, R4, R15 ;  /* 0x00000004530f7223 */ /* 0x000fe2000000000f */
[----:B------:R-:W-:Y:S01]  /*9ab0*/  LOP3.LUT R4, R95, 0xffff0000, RZ, 0xc0, !PT ;  /* 0xffff00005f047812 */ /* 0x000fe200078ec0ff */
[----:B------:R-:W-:Y:S01]  /*9ac0*/  FFMA R12, R83, R3, R12 ;  /* 0x00000003530c7223 */ /* 0x000fe2000000000c */
[----:B------:R-:W-:Y:S01]  /*9ad0*/  SHF.L.U32 R3, R95, 0x10, RZ ;  /* 0x000000105f037819 */ /* 0x000fe200000006ff */
[----:B------:R-:W-:Y:S01]  /*9ae0*/  FMUL R18, R76, R18 ;  /* 0x000000124c127220 */ /* 0x000fe20000400000 */
[C---:B------:R-:W-:Y:S01]  /*9af0*/  SHF.L.U32 R5, R100.reuse, 0x10, RZ ;  /* 0x0000001064057819 */ /* 0x040fe200000006ff */
[----:B------:R-:W-:Y:S01]  /*9b00*/  FFMA R13, R83, R0, R13 ;  /* 0x00000000530d7223 */ /* 0x000fe2000000000d */
[----:B------:R-:W-:Y:S01]  /*9b10*/  LOP3.LUT R0, R100, 0xffff0000, RZ, 0xc0, !PT ;  /* 0xffff000064007812 */ /* 0x000fe200078ec0ff */
[----:B------:R-:W-:Y:S01]  /*9b20*/  FMUL R19, R76, R19 ;  /* 0x000000134c137220 */ /* 0x000fe20000400000 */
[----:B------:R-:W-:Y:S01]  /*9b30*/  LOP3.LUT R6, R103, 0xffff0000, RZ, 0xc0, !PT ;  /* 0xffff000067067812 */ /* 0x000fe200078ec0ff */
[----:B------:R-:W-:Y:S01]  /*9b40*/  FFMA R18, R83, R3, R18 ;  /* 0x0000000353127223 */ /* 0x000fe20000000012 */
[----:B------:R-:W-:Y:S01]  /*9b50*/  SHF.L.U32 R3, R101, 0x10, RZ ;  /* 0x0000001065037819 */ /* 0x000fe200000006ff */
[----:B------:R-:W-:Y:S01]  /*9b60*/  FFMA R19, R83, R4, R19 ;  /* 0x0000000453137223 */ /* 0x000fe20000000013 */
[----:B------:R-:W-:Y:S01]  /*9b70*/  LOP3.LUT R4, R102, 0xffff0000, RZ, 0xc0, !PT ;  /* 0xffff000066047812 */ /* 0x000fe200078ec0ff */
[----:B------:R-:W-:Y:S01]  /*9b80*/  FMUL R22, R76, R22 ;  /* 0x000000164c167220 */ /* 0x000fe20000400000 */
[----:B------:R-:W-:Y:S01]  /*9b90*/  F2FP.BF16.F32.PACK_AB R115, R11, R10 ;  /* 0x0000000a0b73723e */ /* 0x000fe200000010ff */
        /* <DEDUP_REMOVED lines=10> */
[----:B------:R-:W-:Y:S01]  /*9c40*/  FFMA R23, R83, R0, R23 ;  /* 0x0000000053177223 */ /* 0x000fe20000000017 */
[----:B------:R-:W-:Y:S01]  /*9c50*/  SHF.L.U32 R0, R108, 0x10, RZ ;  /* 0x000000106c007819 */ /* 0x000fe200000006ff */
[----:B------:R-:W-:Y:S01]  /*9c60*/  FMUL R27, R76, R27 ;  /* 0x0000001b4c1b7220 */ /* 0x000fe20000400000 */
[----:B------:R-:W-:Y:S01]  /*9c70*/  F2FP.BF16.F32.PACK_AB R10, R13, R12 ;  /* 0x0000000c0d0a723e */ /* 0x000fe200000010ff */
[C---:B------:R-:W-:Y:S01]  /*9c80*/  FFMA R20, R83.reuse, R3, R20 ;  /* 0x0000000353147223 */ /* 0x040fe20000000014 */
[----:B------:R-:W-:Y:S01]  /*9c90*/  SHF.L.U32 R3, R110, 0x10, RZ ;  /* 0x000000106e037819 */ /* 0x000fe200000006ff */
        /* <DEDUP_REMOVED lines=22> */
[----:B------:R-:W-:Y:S01]  /*9e00*/  FFMA R28, R83, R3, R28 ;  /* 0x00000003531c7223 */ /* 0x000fe2000000001c */
[----:B------:R-:W-:Y:S01]  /*9e10*/  SHF.L.U32 R3, R117, 0x10, RZ ;  /* 0x0000001075037819 */ /* 0x000fe200000006ff */
        /* <DEDUP_REMOVED lines=10> */
[----:B------:R-:W-:Y:S01]  /*9ec0*/  FMUL R39, R76, R39 ;  /* 0x000000274c277220 */ /* 0x000fe20000400000 */
[----:B------:R-:W-:Y:S01]  /*9ed0*/  F2FP.BF16.F32.PACK_AB R25, R31, R30 ;  /* 0x0000001e1f19723e */ /* 0x000fe200000010ff */
[----:B------:R-:W-:Y:S01]  /*9ee0*/  FFMA R33, R83, R4, R33 ;  /* 0x0000000453217223 */ /* 0x000fe20000000021 */
[----:B------:R-:W-:Y:S01]  /*9ef0*/  LOP3.LUT R4, R119, 0xffff0000, RZ, 0xc0, !PT ;  /* 0xffff000077047812 */ /* 0x000fe200078ec0ff */
[C---:B------:R-:W-:Y:S01]  /*9f00*/  FFMA R38, R83.reuse, R3, R38 ;  /* 0x0000000353267223 */ /* 0x040fe20000000026 */
[C---:B------:R-:W-:Y:S01]  /*9f10*/  SHF.L.U32 R3, R118.reuse, 0x10, RZ ;  /* 0x0000001076037819 */ /* 0x040fe200000006ff */
        /* <DEDUP_REMOVED lines=8> */
[C---:B------:R-:W-:Y:S01]  /*9fa0*/  FFMA R37, R83.reuse, R0, R37 ;  /* 0x0000000053257223 */ /* 0x040fe20000000025 */
[C---:B------:R-:W-:Y:S01]  /*9fb0*/  SHF.L.U32 R0, R124.reuse, 0x10, RZ ;  /* 0x000000107c007819 */ /* 0x040fe200000006ff */
[----:B------:R-:W-:Y:S01]  /*9fc0*/  FFMA R42, R83, R5, R42 ;  /* 0x00000005532a7223 */ /* 0x000fe2000000002a */
[----:B------:R-:W-:Y:S01]  /*9fd0*/  SHF.L.U32 R5, R127, 0x10, RZ ;  /* 0x000000107f057819 */ /* 0x000fe200000006ff */
[----:B------:R1:W-:Y:S01]  /*9fe0*/  STS.128 [R178+UR36+0x8400], R112 ;  /* 0x00840070b2007988 */ /* 0x0003e20008000c24 */
[----:B------:R-:W-:Y:S01]  /*9ff0*/  F2FP.BF16.F32.PACK_AB R32, R33, R32 ;  /* 0x000000202120723e */ /* 0x000fe200000010ff */
[----:B------:R-:W-:Y:S01]  /*a000*/  FFMA R43, R83, R4, R43 ;  /* 0x00000004532b7223 */ /* 0x000fe2000000002b */
[----:B------:R-:W-:Y:S01]  /*a010*/  LOP3.LUT R4, R124, 0xffff0000, RZ, 0xc0, !PT ;  /* 0xffff00007c047812 */ /* 0x000fe200078ec0ff */
[----:B------:R-:W-:Y:S01]  /*a020*/  FMUL R46, R76, R46 ;  /* 0x0000002e4c2e7220 */ /* 0x000fe20000400000 */
[----:B------:R-:W-:Y:S01]  /*a030*/  F2FP.BF16.F32.PACK_AB R33, R39, R38 ;  /* 0x000000262721723e */ /* 0x000fe200000010ff */
[----:B------:R-:W-:Y:S01]  /*a040*/  FFMA R40, R83, R0, R40 ;  /* 0x0000000053287223 */ /* 0x000fe20000000028 */
[----:B------:R-:W-:Y:S01]  /*a050*/  LOP3.LUT R0, R125, 0xffff0000, RZ, 0xc0, !PT ;  /* 0xffff00007d007812 */ /* 0x000fe200078ec0ff */
[----:B------:R-:W-:Y:S01]  /*a060*/  FFMA R41, R83, R4, R41 ;  /* 0x0000000453297223 */ /* 0x000fe20000000029 */
[----:B------:R-:W-:Y:S01]  /*a070*/  LOP3.LUT R4, R126, 0xffff0000, RZ, 0xc0, !PT ;  /* 0xffff00007e047812 */ /* 0x000fe200078ec0ff */
[----:B------:R1:W-:Y:S01]  /*a080*/  STS.128 [R177+0x8400], R8 ;  /* 0x00840008b1007388 */ /* 0x0003e20000000c00 */
[----:B------:R-:W-:Y:S01]  /*a090*/  F2FP.BF16.F32.PACK_AB R34, R37, R36 ;  /* 0x000000242522723e */ /* 0x000fe200000010ff */
[----:B------:R-:W-:Y:S01]  /*a0a0*/  FMUL R47, R76, R47 ;  /* 0x0000002f4c2f7220 */ /* 0x000fe20000400000 */
[----:B------:R-:W-:Y:S01]  /*a0b0*/  F2FP.BF16.F32.PACK_AB R35, R43, R42 ;  /* 0x0000002a2b23723e */ /* 0x000fe200000010ff */
[C---:B------:R-:W-:Y:S01]  /*a0c0*/  FFMA R46, R83.reuse, R3, R46 ;  /* 0x00000003532e7223 */ /* 0x040fe2000000002e */
[----:B------:R-:W-:Y:S01]  /*a0d0*/  SHF.L.U32 R3, R126, 0x10, RZ ;  /* 0x000000107e037819 */ /* 0x000fe200000006ff */
[----:B------:R-:W-:Y:S01]  /*a0e0*/  FFMA R47, R83, R0, R47 ;  /* 0x00000000532f7223 */ /* 0x000fe2000000002f */
[----:B------:R-:W-:Y:S01]  /*a0f0*/  LOP3.LUT R0, R127, 0xffff0000, RZ, 0xc0, !PT ;  /* 0xffff00007f007812 */ /* 0x000fe200078ec0ff */
[----:B------:R1:W-:Y:S01]  /*a100*/  STS.128 [R176+0x8400], R16 ;  /* 0x00840010b0007388 */ /* 0x0003e20000000c00 */
[----:B------:R-:W-:Y:S01]  /*a110*/  F2FP.BF16.F32.PACK_AB R40, R41, R40 ;  /* 0x000000282928723e */ /* 0x000fe200000010ff */
[C---:B------:R-:W-:Y:S01]  /*a120*/  FMUL R50, R76.reuse, R50 ;  /* 0x000000324c327220 */ /* 0x040fe20000400000 */
[----:B------:R-:W-:Y:S01]  /*a130*/  F2FP.BF16.F32.PACK_AB R41, R47, R46 ;  /* 0x0000002e2f29723e */ /* 0x000fe200000010ff */
[----:B------:R-:W-:Y:S01]  /*a140*/  FMUL R51, R76, R51 ;  /* 0x000000334c337220 */ /* 0x000fe20000400000 */
[----:B------:R-:W-:Y:S01]  /*a150*/  LOP3.LUT R6, R143, 0xffff0000, RZ, 0xc0, !PT ;  /* 0xffff00008f067812 */ /* 0x000fe200078ec0ff */
[C---:B------:R-:W-:Y:S01]  /*a160*/  FFMA R44, R83.reuse, R3, R44 ;  /* 0x00000003532c7223 */ /* 0x040fe2000000002c */
[C---:B------:R-:W-:Y:S01]  /*a170*/  SHF.L.U32 R3, R132.reuse, 0x10, RZ ;  /* 0x0000001084037819 */ /* 0x040fe200000006ff */
[----:B------:R1:W-:Y:S01]  /*a180*/  STS.128 [R175+0x8400], R24 ;  /* 0x00840018af007388 */ /* 0x0003e20000000c00 */
[----:B------:R-:W-:Y:S01]  /*a190*/  FFMA R45, R83, R4, R45 ;  /* 0x00000004532d7223 */ /* 0x000fe2000000002d */
[----:B------:R-:W-:Y:S01]  /*a1a0*/  LOP3.LUT R4, R133, 0xffff0000, RZ, 0xc0, !PT ;  /* 0xffff000085047812 */ /* 0x000fe200078ec0ff */
[----:B------:R-:W-:Y:S01]  /*a1b0*/  FFMA R50, R83, R5, R50 ;  /* 0x0000000553327223 */ /* 0x000fe20000000032 */
[----:B------:R-:W-:Y:S01]  /*a1c0*/  SHF.L.U32 R5, R133, 0x10, RZ ;  /* 0x0000001085057819 */ /* 0x000fe200000006ff */
[----:B------:R-:W-:Y:S01]  /*a1d0*/  FFMA R51, R83, R0, R51 ;  /* 0x0000000053337223 */ /* 0x000fe20000000033 */
[----:B------:R-:W-:Y:S01]  /*a1e0*/  LOP3.LUT R0, R132, 0xffff0000, RZ, 0xc0, !PT ;  /* 0xffff000084007812 */ /* 0x000fe200078ec0ff */
[C---:B------:R-:W-:Y:S01]  /*a1f0*/  FMUL R54, R76.reuse, R54 ;  /* 0x000000364c367220 */ /* 0x040fe20000400000 */
[----:B------:R-:W-:Y:S01]  /*a200*/  F2FP.BF16.F32.PACK_AB R42, R45, R44 ;  /* 0x0000002c2d2a723e */ /* 0x000fe200000010ff */
[----:B------:R1:W-:Y:S01]  /*a210*/  STS.128 [R173+0x8400], R32 ;  /* 0x00840020ad007388 */ /* 0x0003e20000000c00 */
[----:B------:R-:W-:Y:S01]  /*a220*/  F2FP.BF16.F32.PACK_AB R43, R51, R50 ;  /* 0x00000032332b723e */ /* 0x000fe200000010ff */
[----:B------:R-:W-:Y:S01]  /*a230*/  FMUL R55, R76, R55 ;  /* 0x000000374c377220 */ /* 0x000fe20000400000 */
[----:B------:R-:W-:Y:S01]  /*a240*/  FFMA R48, R83, R3, R48 ;  /* 0x0000000353307223 */ /* 0x000fe20000000030 */
[----:B------:R-:W-:Y:S01]  /*a250*/  SHF.L.U32 R3, R135, 0x10, RZ ;  /* 0x0000001087037819 */ /* 0x000fe200000006ff */
[C---:B------:R-:W-:Y:S01]  /*a260*/  FFMA R49, R83.reuse, R0, R49 ;  /* 0x0000000053317223 */ /* 0x040fe20000000031 */
[C---:B------:R-:W-:Y:S01]  /*a270*/  SHF.L.U32 R0, R134.reuse, 0x10, RZ ;  /* 0x0000001086007819 */ /* 0x040fe200000006ff */
[----:B------:R-:W-:Y:S01]  /*a280*/  FFMA R54, R83, R5, R54 ;  /* 0x0000000553367223 */ /* 0x000fe20000000036 */
[----:B------:R-:W-:Y:S01]  /*a290*/  SHF.L.U32 R5, R141, 0x10, RZ ;  /* 0x000000108d057819 */ /* 0x000fe200000006ff */
[----:B------:R1:W-:Y:S01]  /*a2a0*/  STS.128 [R172+0x8400], R40 ;  /* 0x00840028ac007388 */ /* 0x0003e20000000c00 */
[----:B------:R-:W-:Y:S01]  /*a2b0*/  F2FP.BF16.F32.PACK_AB R48, R49, R48 ;  /* 0x000000303130723e */ /* 0x000fe200000010ff */
[C---:B------:R-:W-:Y:S01]  /*a2c0*/  FFMA R55, R83.reuse, R4, R55 ;  /* 0x0000000453377223 */ /* 0x040fe20000000037 */
[----:B------:R-:W-:Y:S01]  /*a2d0*/  LOP3.LUT R4, R134, 0xffff0000, RZ, 0xc0, !PT ;  /* 0xffff000086047812 */ /* 0x000fe200078ec0ff */
[C---:B------:R-:W-:Y:S01]  /*a2e0*/  FMUL R58, R76.reuse, R58 ;  /* 0x0000003a4c3a7220 */ /* 0x040fe20000400000 */
[----:B------:R-:W-:Y:S01]  /*a2f0*/  FFMA R52, R83, R0, R52 ;  /* 0x0000000053347223 */ /* 0x000fe20000000034 */
[----:B------:R-:W-:Y:S01]  /*a300*/  LOP3.LUT R0, R135, 0xffff0000, RZ, 0xc0, !PT ;  /* 0xffff000087007812 */ /* 0x000fe200078ec0ff */
[----:B------:R-:W-:Y:S01]  /*a310*/  FMUL R59, R76, R59 ;  /* 0x0000003b4c3b7220 */ /* 0x000fe20000400000 */
[----:B------:R-:W-:Y:S01]  /*a320*/  F2FP.BF16.F32.PACK_AB R49, R55, R54 ;  /* 0x000000363731723e */ /* 0x000fe200000010ff */
[C---:B------:R-:W-:Y:S01]  /*a330*/  FFMA R53, R83.reuse, R4, R53 ;  /* 0x0000000453357223 */ /* 0x040fe20000000035 */
[C---:B------:R-:W-:Y:S01]  /*a340*/  FFMA R58, R83.reuse, R3, R58 ;  /* 0x00000003533a7223 */ /* 0x040fe2000000003a */
[----:B------:R-:W-:Y:S01]  /*a350*/  SHF.L.U32 R3, R140, 0x10, RZ ;  /* 0x000000108c037819 */ /* 0x000fe200000006ff */
[----:B------:R-:W-:Y:S01]  /*a360*/  FMUL R62, R76, R62 ;  /* 0x0000003e4c3e7220 */ /* 0x000fe20000400000 */
[----:B------:R-:W-:Y:S01]  /*a370*/  LOP3.LUT R4, R140, 0xffff0000, RZ, 0xc0, !PT ;  /* 0xffff00008c047812 */ /* 0x000fe200078ec0ff */
[----:B------:R-:W-:Y:S01]  /*a380*/  FFMA R59, R83, R0, R59 ;  /* 0x00000000533b7223 */ /* 0x000fe2000000003b */
[----:B------:R-:W-:Y:S01]  /*a390*/  LOP3.LUT R0, R141, 0xffff0000, RZ, 0xc0, !PT ;  /* 0xffff00008d007812 */ /* 0x000fe200078ec0ff */
[C---:B------:R-:W-:Y:S01]  /*a3a0*/  FFMA R56, R83.reuse, R3, R56 ;  /* 0x0000000353387223 */ /* 0x040fe20000000038 */
[----:B------:R-:W-:Y:S01]  /*a3b0*/  FMUL R63, R76, R63 ;  /* 0x0000003f4c3f7220 */ /* 0x000fe20000400000 */
[C---:B------:R-:W-:Y:S01]  /*a3c0*/  FFMA R57, R83.reuse, R4, R57 ;  /* 0x0000000453397223 */ /* 0x040fe20000000039 */
[C---:B------:R-:W-:Y:S01]  /*a3d0*/  SHF.L.U32 R3, R142.reuse, 0x10, RZ ;  /* 0x000000108e037819 */ /* 0x040fe200000006ff */
[----:B------:R-:W-:Y:S01]  /*a3e0*/  FFMA R62, R83, R5, R62 ;  /* 0x00000005533e7223 */ /* 0x000fe2000000003e */
[----:B------:R-:W-:Y:S01]  /*a3f0*/  LOP3.LUT R4, R142, 0xffff0000, RZ, 0xc0, !PT ;  /* 0xffff00008e047812 */ /* 0x000fe200078ec0ff */
[C---:B------:R-:W-:Y:S01]  /*a400*/  FMUL R66, R76.reuse, R66 ;  /* 0x000000424c427220 */ /* 0x040fe20000400000 */
[----:B------:R-:W-:Y:S01]  /*a410*/  SHF.L.U32 R5, R143, 0x10, RZ ;  /* 0x000000108f057819 */ /* 0x000fe200000006ff */
[----:B------:R-:W-:Y:S01]  /*a420*/  FFMA R63, R83, R0, R63 ;  /* 0x00000000533f7223 */ /* 0x000fe2000000003f */
[----:B------:R-:W-:Y:S01]  /*a430*/  FMUL R67, R76, R67 ;  /* 0x000000434c437220 */ /* 0x000fe20000400000 */
[----:B------:R-:W-:Y:S01]  /*a440*/  F2FP.BF16.F32.PACK_AB R50, R53, R52 ;  /* 0x000000343532723e */ /* 0x000fe200000010ff */
[----:B------:R-:W-:Y:S01]  /*a450*/  FFMA R60, R83, R3, R60 ;  /* 0x00000003533c7223 */ /* 0x000fe2000000003c */
[----:B------:R-:W-:Y:S01]  /*a460*/  F2FP.BF16.F32.PACK_AB R51, R59, R58 ;  /* 0x0000003a3b33723e */ /* 0x000fe200000010ff */
[C---:B------:R-:W-:Y:S01]  /*a470*/  FFMA R61, R83.reuse, R4, R61 ;  /* 0x00000004533d7223 */ /* 0x040fe2000000003d */
[C---:B------:R-:W-:Y:S01]  /*a480*/  FFMA R66, R83.reuse, R5, R66 ;  /* 0x0000000553427223 */ /* 0x040fe20000000042 */
[----:B------:R-:W-:Y:S01]  /*a490*/  FFMA R67, R83, R6, R67 ;  /* 0x0000000653437223 */ /* 0x000fe20000000043 */
[----:B------:R-:W-:Y:S01]  /*a4a0*/  F2FP.BF16.F32.PACK_AB R56, R57, R56 ;  /* 0x000000383938723e */ /* 0x000fe200000010ff */
[----:B------:R1:W-:Y:S01]  /*a4b0*/  STS.128 [R171+0x8400], R48 ;  /* 0x00840030ab007388 */ /* 0x0003e20000000c00 */
[----:B------:R-:W-:Y:S02]  /*a4c0*/  F2FP.BF16.F32.PACK_AB R57, R63, R62 ;  /* 0x0000003e3f39723e */ /* 0x000fe400000010ff */
        /* <DEDUP_REMOVED lines=23> */
[----:B--2---:R-:W-:Y:S04]  /*a640*/  DEPBAR.LE SB0, 0x1 ;  /* 0x000080400000791a */ /* 0x004fe80000000000 */
.L_x_115:
[----:B------:R-:W-:Y:S05]  /*a650*/  BSYNC.RECONVERGENT B0 ;  /* 0x0000000000007941 */ /* 0x000fea0003800200 */
.L_x_114:
[----:B------:R-:W-:Y:S01]  /*a660*/  BAR.SYNC.DEFER_BLOCKING 0x1, 0x80 ;  /* 0x0042000000007b1d */ /* 0x000fe20000010000 */
[----:B------:R-:W-:Y:S01]  /*a670*/  UIADD3 UR4, UPT, UPT, UR38, 0x1, URZ ;  /* 0x0000000126047890 */ /* 0x000fe2000fffe0ff */
[----:B------:R-:W-:Y:S03]  /*a680*/  ISETP.NE.AND P0, PT, R79, RZ, PT ;  /* 0x000000ff4f00720c */ /* 0x000fe60003f05270 */
[----:B------:R-:W-:Y:S01]  /*a690*/  UISETP.NE.AND UP0, UPT, UR4, 0x4, UPT ;  /* 0x000000040400788c */ /* 0x000fe2000bf05270 */
[----:B------:R-:W-:Y:S03]  /*a6a0*/  SEL R81, RZ, 0xc0, !P0 ;  /* 0x000000c0ff517807 */ /* 0x000fe60004000000 */
[----:B------:R-:W-:Y:S01]  /*a6b0*/  USEL UR37, UR4, URZ, UP0 ;  /* 0x000000ff04257287 */ /* 0x000fe20008000000 */
[----:B------:R2:W-:Y:S01]  /*a6c0*/  @P6 SYNCS.ARRIVE.TRANS64.RED.A1T0 RZ, [R84+URZ], RZ ;  /* 0x000000ff54ff69a7 */ /* 0x0005e200081004ff */
[----:B------:R-:W-:Y:S01]  /*a6d0*/  BSSY B1, `(.L_x_116) ;  /* 0x000001f000017945 */ /* 0x000fe20003800000 */
[----:B------:R-:W4:Y:S02]  /*a6e0*/  @P6 SYNCS.PHASECHK.TRANS64.TRYWAIT P1, [R0+URZ+0x10], R3 ;  /* 0x00001003000065a7 */ /* 0x000f2400080211ff */
[----:B----4-:R-:W-:Y:S01]  /*a6f0*/  @P6 SEL R99, RZ, 0x1, !P1 ;  /* 0x00000001ff636807 */ /* 0x010fe20004800000 */
[----:B--2---:R-:W-:Y:S06]  /*a700*/  @!P6 BRA `(.L_x_117) ;  /* 0x00000000006ce947 */ /* 0x004fec0003800000 */
        /* <DEDUP_REMOVED lines=12> */
.L_x_119:
[----:B------:R-:W-:Y:S05]  /*a7d0*/  BSYNC B0 ;  /* 0x0000000000007941 */ /* 0x000fea0003800000 */
.L_x_118:
[----:B------:R-:W-:Y:S11]  /*a7e0*/  ISETP.NE.AND P0, PT, R104, RZ, PT ;  /* 0x000000ff6800720c */ /* 0x000ff60003f05270 */
[----:B------:R-:W-:Y:S02]  /*a7f0*/  @!UPT UIADD3 URZ, UPT, UPT, URZ, URZ, URZ ;  /* 0x000000fffffff290 */ /* 0x000fe4000fffe0ff */
[----:B------:R4:W1:Y:S01]  /*a800*/  @P0 LDS.128 R88, [R97+UR36+0x400] ;  /* 0x0004002461580984 */ /* 0x0008620008000c00 */
[----:B--2---:R-:W-:Y:S01]  /*a810*/  @P0 IMAD.IADD R3, R96, 0x1, R5 ;  /* 0x0000000160030824 */ /* 0x004fe200078e0205 */
        /* <DEDUP_REMOVED lines=10> */
.L_x_117:
[----:B------:R-:W-:Y:S05]  /*a8c0*/  BSYNC B1 ;  /* 0x0000000000017941 */ /* 0x000fea0003800000 */
.L_x_116:
[----:B-1----:R-:W-:Y:S01]  /*a8d0*/  IMAD.IADD R16, R78, 0x1, R81 ;  /* 0x000000014e107824 */ /* 0x002fe200078e0251 */
[----:B------:R-:W-:Y:S04]  /*a8e0*/  BSSY.RECONVERGENT B6, `(.L_x_121) ;  /* 0x0000015000067945 */ /* 0x000fe80003800200 */
[----:B----4-:R-:W-:Y:S04]  /*a8f0*/  SHF.R.U32.HI R3, RZ, 0x15, R16 ;  /* 0x00000015ff037819 */ /* 0x010fe80000011610 */
[----:B------:R-:W-:Y:S11]  /*a900*/  LOP3.LUT P0, RZ, R3, 0x3, R158, 0x48, !PT ;  /* 0x0000000303ff7812 */ /* 0x000ff6000780489e */
[----:B------:R-:W-:Y:S02]  /*a910*/  @!UPT UIADD3 URZ, UPT, UPT, URZ, URZ, URZ ;  /* 0x000000fffffff290 */ /* 0x000fe4000fffe0ff */
[----:B------:R-:W-:Y:S05]  /*a920*/  @!P0 BRA `(.L_x_122) ;  /* 0x0000000000408947 */ /* 0x000fea0003800000 */
[----:B------:R-:W1:Y:S01]  /*a930*/  LDCU.64 UR8, c[0x4][0x70] ;  /* 0x01000e00ff0877ac */ /* 0x000e620008000a00 */
[----:B------:R-:W-:Y:S01]  /*a940*/  MOV R15, 0x0 ;  /* 0x00000000000f7802 */ /* 0x000fe20000000f00 */
[----:B------:R-:W-:Y:S02]  /*a950*/  HFMA2 R12, -RZ, RZ, 0, 5.9604644775390625e-08 ;  /* 0x00000001ff0c7431 */ /* 0x000fe400000001ff */
[----:B------:R-:W-:Y:S02]  /*a960*/  IMAD.MOV.U32 R8, RZ, RZ, 0x192 ;  /* 0x00000192ff087424 */ /* 0x000fe400078e00ff */
[----:B------:R-:W-:Y:S01]  /*a970*/  IMAD.MOV.U32 R13, RZ, RZ, RZ ;  /* 0x000000ffff0d7224 */ /* 0x000fe200078e00ff */
[----:B------:R-:W4:Y:S01]  /*a980*/  LDCU.64 UR6, c[0x4][0x78] ;  /* 0x01000f00ff0677ac */ /* 0x000f220008000a00 */
[----:B------:R-:W2:Y:S01]  /*a990*/  LDC.64 R14, c[0x4][R15] ;  /* 0x010000000f0e7b82 */ /* 0x000ea20000000a00 */
[----:B------:R-:W5:Y:S01]  /*a9a0*/  LDCU.64 UR4, c[0x4][0x10] ;  /* 0x01000200ff0477ac */ /* 0x000f620008000a00 */
[----:B-1----:R-:W-:Y:S01]  /*a9b0*/  MOV R5, UR9 ;  /* 0x0000000900057c02 */ /* 0x002fe20008000f00 */
[----:B------:R-:W-:Y:S01]  /*a9c0*/  IMAD.U32 R4, RZ, RZ, UR8 ;  /* 0x00000008ff047e24 */ /* 0x000fe2000f8e00ff */
[----:B----4-:R-:W-:Y:S01]  /*a9d0*/  MOV R7, UR7 ;  /* 0x0000000700077c02 */ /* 0x010fe20008000f00 */
[----:B------:R-:W-:Y:S01]  /*a9e0*/  IMAD.U32 R6, RZ, RZ, UR6 ;  /* 0x00000006ff067e24 */ /* 0x000fe2000f8e00ff */
[----:B-----5:R-:W-:Y:S01]  /*a9f0*/  MOV R11, UR5 ;  /* 0x00000005000b7c02 */ /* 0x020fe20008000f00 */
[----:B------:R-:W-:Y:S02]  /*aa00*/  IMAD.U32 R10, RZ, RZ, UR4 ;  /* 0x00000004ff0a7e24 */ /* 0x000fe4000f8e00ff */
[----:B------:R-:W-:Y:S07]  /*aa10*/  LEPC R20, `(.L_x_122) ;  /* 0x000000001014794e */ /* 0x000fee0000000000 */
[----:B--23--:R-:W-:Y:S05]  /*aa20*/  CALL.ABS.NOINC R14 ;  /* 0x000000000e007343 */ /* 0x00cfea0003c00000 */
.L_x_122:
[----:B------:R-:W-:Y:S05]  /*aa30*/  BSYNC.RECONVERGENT B6 ;  /* 0x0000000000067941 */ /* 0x000fea0003800200 */
.L_x_121:
[----:B------:R-:W-:Y:S01]  /*aa40*/  SHF.L.U32 R78, R88, 0x10, RZ ;  /* 0x00000010584e7819 */ /* 0x000fe200000006ff */
[----:B------:R-:W-:Y:S05]  /*aa50*/  WARPSYNC.ALL ;  /* 0x0000000000007948 */ /* 0x000fea0003800000 */
[----:B------:R-:W-:Y:S01]  /*aa60*/  R2UR UR4, R16 ;  /* 0x00000000100472ca */ /* 0x000fe200000e0000 */
[----:B------:R-:W-:Y:S01]  /*aa70*/  BSSY.RECONVERGENT B0, `(.L_x_123) ;  /* 0x00000fd000007945 */ /* 0x000fe20003800200 */
[----:B------:R-:W-:Y:S02]  /*aa80*/  LOP3.LUT R0, R88, 0xffff0000, RZ, 0xc0, !PT ;  /* 0xffff000058007812 */ /* 0x000fe400078ec0ff */
[C---:B------:R-:W-:Y:S02]  /*aa90*/  SHF.L.U32 R3, R89.reuse, 0x10, RZ ;  /* 0x0000001059037819 */ /* 0x040fe400000006ff */
[----:B------:R-:W-:Y:S02]  /*aaa0*/  LOP3.LUT R80, R89, 0xffff0000, RZ, 0xc0, !PT ;  /* 0xffff000059507812 */ /* 0x000fe400078ec0ff */
[C---:B------:R-:W-:Y:S02]  /*aab0*/  SHF.L.U32 R82, R90.reuse, 0x10, RZ ;  /* 0x000000105a527819 */ /* 0x040fe400000006ff */
[----:B------:R-:W-:Y:S02]  /*aac0*/  LOP3.LUT R84, R90, 0xffff0000, RZ, 0xc0, !PT ;  /* 0xffff00005a547812 */ /* 0x000fe400078ec0ff */
[C---:B------:R-:W-:Y:S01]  /*aad0*/  SHF.L.U32 R85, R91.reuse, 0x10, RZ ;  /* 0x000000105b557819 */ /* 0x040fe200000006ff */
[----:B------:R-:W1:Y:S01]  /*aae0*/  LDTM.x64 R4, tmem[UR4] ;  /* 0x00000004000479ee */ /* 0x000e620008340000 */
[----:B------:R-:W-:Y:S02]  /*aaf0*/  LOP3.LUT R86, R91, 0xffff0000, RZ, 0xc0, !PT ;  /* 0xffff00005b567812 */ /* 0x000fe400078ec0ff */
[C---:B--2---:R-:W-:Y:S02]  /*ab00*/  SHF.L.U32 R87, R92.reuse, 0x10, RZ ;  /* 0x000000105c577819 */ /* 0x044fe400000006ff */
[----:B------:R-:W-:Y:S02]  /*ab10*/  LOP3.LUT R88, R92, 0xffff0000, RZ, 0xc0, !PT ;  /* 0xffff00005c587812 */ /* 0x000fe400078ec0ff */
[C---:B------:R-:W-:Y:S02]  /*ab20*/  SHF.L.U32 R89, R93.reuse, 0x10, RZ ;  /* 0x000000105d597819 */ /* 0x040fe400000006ff */
[----:B------:R-:W-:Y:S02]  /*ab30*/  LOP3.LUT R90, R93, 0xffff0000, RZ, 0xc0, !PT ;  /* 0xffff00005d5a7812 */ /* 0x000fe400078ec0ff */
[C---:B------:R-:W-:Y:S02]  /*ab40*/  SHF.L.U32 R91, R94.reuse, 0x10, RZ ;  /* 0x000000105e5b7819 */ /* 0x040fe400000006ff */
[----:B------:R-:W-:Y:S02]  /*ab50*/  LOP3.LUT R92, R94, 0xffff0000, RZ, 0xc0, !PT ;  /* 0xffff00005e5c7812 */ /* 0x000fe400078ec0ff */
[C---:B------:R-:W-:Y:S02]  /*ab60*/  SHF.L.U32 R93, R95.reuse, 0x10, RZ ;  /* 0x000000105f5d7819 */ /* 0x040fe400000006ff */
[----:B------:R-:W-:Y:S02]  /*ab70*/  LOP3.LUT R94, R95, 0xffff0000, RZ, 0xc0, !PT ;  /* 0xffff00005f5e7812 */ /* 0x000fe400078ec0ff */
[C---:B------:R-:W-:Y:S02]  /*ab80*/  SHF.L.U32 R95, R100.reuse, 0x10, RZ ;  /* 0x00000010645f7819 */ /* 0x040fe400000006ff */
[----:B------:R-:W-:Y:S02]  /*ab90*/  LOP3.LUT R96, R100, 0xffff0000, RZ, 0xc0, !PT ;  /* 0xffff000064607812 */ /* 0x000fe400078ec0ff */
[C---:B------:R-:W-:Y:S01]  /*aba0*/  SHF.L.U32 R97, R101.reuse, 0x10, RZ ;  /* 0x0000001065617819 */ /* 0x040fe200000006ff */
[C---:B-1----:R-:W-:Y:S01]  /*abb0*/  FMUL R4, R76.reuse, R4 ;  /* 0x000000044c047220 */ /* 0x042fe20000400000 */
[----:B------:R-:W-:Y:S01]  /*abc0*/  LOP3.LUT R98, R101, 0xffff0000, RZ, 0xc0, !PT ;  /* 0xffff000065627812 */ /* 0x000fe200078ec0ff */
[----:B------:R-:W-:Y:S01]  /*abd0*/  FMUL R5, R76, R5 ;  /* 0x000000054c057220 */ /* 0x000fe20000400000 */
[C---:B------:R-:W-:Y:S01]  /*abe0*/  SHF.L.U32 R99, R102.reuse, 0x10, RZ ;  /* 0x0000001066637819 */ /* 0x040fe200000006ff */
[C---:B------:R-:W-:Y:S01]  /*abf0*/  FFMA R4, R83.reuse, R78, R4 ;  /* 0x0000004e53047223 */ /* 0x040fe20000000004 */
[----:B------:R-:W-:Y:S01]  /*ac00*/  LOP3.LUT R100, R102, 0xffff0000, RZ, 0xc0, !PT ;  /* 0xffff000066647812 */ /* 0x000fe200078ec0ff */
[----:B------:R-:W-:Y:S01]  /*ac10*/  FFMA R5, R83, R0, R5 ;  /* 0x0000000053057223 */ /* 0x000fe20000000005 */
[C---:B------:R-:W-:Y:S01]  /*ac20*/  SHF.L.U32 R101, R103.reuse, 0x10, RZ ;  /* 0x0000001067657819 */ /* 0x040fe200000006ff */
[C---:B------:R-:W-:Y:S01]  /*ac30*/  FMUL R6, R76.reuse, R6 ;  /* 0x000000064c067220 */ /* 0x040fe20000400000 */
[----:B------:R-:W-:Y:S01]  /*ac40*/  LOP3.LUT R102, R103, 0xffff0000, RZ, 0xc0, !PT ;  /* 0xffff000067667812 */ /* 0x000fe200078ec0ff */
[----:B------:R-:W-:Y:S01]  /*ac50*/  FMUL R7, R76, R7 ;  /* 0x000000074c077220 */ /* 0x000fe20000400000 */
[----:B------:R-:W-:Y:S01]  /*ac60*/  F2FP.BF16.F32.PACK_AB R4, R5, R4 ;  /* 0x000000040504723e */ /* 0x000fe200000010ff */
[C---:B------:R-:W-:Y:S01]  /*ac70*/  FFMA R6, R83.reuse, R3, R6 ;  /* 0x0000000353067223 */ /* 0x040fe20000000006 */
[C---:B------:R-:W-:Y:S01]  /*ac80*/  SHF.L.U32 R103, R108.reuse, 0x10, RZ ;  /* 0x000000106c677819 */ /* 0x040fe200000006ff */
[----:B------:R-:W-:Y:S01]  /*ac90*/  FFMA R7, R83, R80, R7 ;  /* 0x0000005053077223 */ /* 0x000fe20000000007 */
[----:B------:R-:W-:Y:S01]  /*aca0*/  LOP3.LUT R104, R108, 0xffff0000, RZ, 0xc0, !PT ;  /* 0xffff00006c687812 */ /* 0x000fe200078ec0ff */
[C---:B------:R-:W-:Y:S01]  /*acb0*/  FMUL R8, R76.reuse, R8 ;  /* 0x000000084c087220 */ /* 0x040fe20000400000 */
[----:B------:R-:W-:Y:S01]  /*acc0*/  SHF.L.U32 R105, R109, 0x10, RZ ;  /* 0x000000106d697819 */ /* 0x000fe200000006ff */
[----:B------:R-:W-:Y:S01]  /*acd0*/  FMUL R9, R76, R9 ;  /* 0x000000094c097220 */ /* 0x000fe20000400000 */
[----:B------:R-:W-:Y:S01]  /*ace0*/  F2FP.BF16.F32.PACK_AB R5, R7, R6 ;  /* 0x000000060705723e */ /* 0x000fe200000010ff */
[----:B------:R-:W-:Y:S01]  /*acf0*/  FFMA R8, R83, R82, R8 ;  /* 0x0000005253087223 */ /* 0x000fe20000000008 */
[----:B------:R-:W-:Y:S01]  /*ad00*/  LOP3.LUT R106, R109, 0xffff0000, RZ, 0xc0, !PT ;  /* 0xffff00006d6a7812 */ /* 0x000fe200078ec0ff */
[----:B------:R-:W-:Y:S01]  /*ad10*/  FFMA R9, R83, R84, R9 ;  /* 0x0000005453097223 */ /* 0x000fe20000000009 */
[----:B------:R-:W-:Y:S01]  /*ad20*/  SHF.L.U32 R107, R110, 0x10, RZ ;  /* 0x000000106e6b7819 */ /* 0x000fe200000006ff */
[----:B------:R-:W-:Y:S01]  /*ad30*/  FMUL R10, R76, R10 ;  /* 0x0000000a4c0a7220 */ /* 0x000fe20000400000 */
        /* <DEDUP_REMOVED lines=8> */
[----:B------:R-:W-:Y:S01]  /*adc0*/  SHF.L.U32 R111, R116, 0x10, RZ ;  /* 0x00000010746f7819 */ /* 0x000fe200000006ff */
[C---:B------:R-:W-:Y:S01]  /*add0*/  FMUL R3, R76.reuse, R13 ;  /* 0x0000000d4c037220 */ /* 0x040fe20000400000 */
[----:B------:R-:W-:Y:S01]  /*ade0*/  F2FP.BF16.F32.PACK_AB R7, R11, R10 ;  /* 0x0000000a0b07723e */ /* 0x000fe200000010ff */
[----:B------:R-:W-:Y:S01]  /*adf0*/  FMUL R14, R76, R14 ;  /* 0x0000000e4c0e7220 */ /* 0x000fe20000400000 */
[----:B------:R-:W-:Y:S01]  /*ae00*/  LOP3.LUT R112, R116, 0xffff0000, RZ, 0xc0, !PT ;  /* 0xffff000074707812 */ /* 0x000fe200078ec0ff */
[C---:B------:R-:W-:Y:S01]  /*ae10*/  FMUL R15, R76.reuse, R15 ;  /* 0x0000000f4c0f7220 */ /* 0x040fe20000400000 */
[----:B------:R-:W-:Y:S01]  /*ae20*/  SHF.L.U32 R113, R117, 0x10, RZ ;  /* 0x0000001075717819 */ /* 0x000fe200000006ff */
[----:B------:R-:W-:Y:S01]  /*ae30*/  FFMA R0, R83, R87, R0 ;  /* 0x0000005753007223 */ /* 0x000fe20000000000 */
[----:B------:R-:W-:Y:S01]  /*ae40*/  LOP3.LUT R114, R117, 0xffff0000, RZ, 0xc0, !PT ;  /* 0xffff000075727812 */ /* 0x000fe200078ec0ff */
[----:B------:R-:W-:Y:S01]  /*ae50*/  FMUL R12, R76, R16 ;  /* 0x000000104c0c7220 */ /* 0x000fe20000400000 */
[C---:B------:R-:W-:Y:S01]  /*ae60*/  SHF.L.U32 R115, R118.reuse, 0x10, RZ ;  /* 0x0000001076737819 */ /* 0x040fe200000006ff */
[----:B------:R-:W-:Y:S01]  /*ae70*/  FFMA R3, R83, R88, R3 ;  /* 0x0000005853037223 */ /* 0x000fe20000000003 */
[----:B------:R-:W-:Y:S01]  /*ae80*/  LOP3.LUT R116, R118, 0xffff0000, RZ, 0xc0, !PT ;  /* 0xffff000076747812 */ /* 0x000fe200078ec0ff */
[C---:B------:R-:W-:Y:S01]  /*ae90*/  FMUL R13, R76.reuse, R17 ;  /* 0x000000114c0d7220 */ /* 0x040fe20000400000 */
[----:B------:R-:W-:Y:S01]  /*aea0*/  SHF.L.U32 R117, R119, 0x10, RZ ;  /* 0x0000001077757819 */ /* 0x000fe200000006ff */
[----:B------:R-:W-:Y:S01]  /*aeb0*/  FFMA R14, R83, R89, R14 ;  /* 0x00000059530e7223 */ /* 0x000fe2000000000e */
[----:B------:R-:W-:Y:S01]  /*aec0*/  F2FP.BF16.F32.PACK_AB R8, R3, R0 ;  /* 0x000000000308723e */ /* 0x000fe200000010ff */
[----:B------:R-:W-:Y:S01]  /*aed0*/  FMUL R18, R76, R18 ;  /* 0x000000124c127220 */ /* 0x000fe20000400000 */
[----:B------:R-:W-:Y:S01]  /*aee0*/  LOP3.LUT R118, R119, 0xffff0000, RZ, 0xc0, !PT ;  /* 0xffff000077767812 */ /* 0x000fe200078ec0ff */
[----:B------:R-:W-:Y:S01]  /*aef0*/  FFMA R15, R83, R90, R15 ;  /* 0x0000005a530f7223 */ /* 0x000fe2000000000f */
[----:B------:R-:W-:Y:S01]  /*af00*/  SHF.L.U32 R119, R124, 0x10, RZ ;  /* 0x000000107c777819 */ /* 0x000fe200000006ff */
[----:B------:R-:W-:Y:S01]  /*af10*/  FMUL R19, R76, R19 ;  /* 0x000000134c137220 */ /* 0x000fe20000400000 */
[----:B------:R-:W-:Y:S01]  /*af20*/  LOP3.LUT R120, R124, 0xffff0000, RZ, 0xc0, !PT ;  /* 0xffff00007c787812 */ /* 0x000fe200078ec0ff */
[----:B------:R1:W-:Y:S01]  /*af30*/  STS.128 [R178+UR36+0xc400], R4 ;  /* 0x00c40004b2007988 */ /* 0x0003e20008000c24 */
[----:B------:R-:W-:Y:S01]  /*af40*/  F2FP.BF16.F32.PACK_AB R9, R15, R14 ;  /* 0x0000000e0f09723e */ /* 0x000fe200000010ff */
[C---:B------:R-:W-:Y:S01]  /*af50*/  FFMA R12, R83.reuse, R91, R12 ;  /* 0x0000005b530c7223 */ /* 0x040fe2000000000c */
[C---:B------:R-:W-:Y:S01]  /*af60*/  FFMA R13, R83.reuse, R92, R13 ;  /* 0x0000005c530d7223 */ /* 0x040fe2000000000d */
[----:B------:R-:W-:Y:S01]  /*af70*/  FFMA R18, R83, R93, R18 ;  /* 0x0000005d53127223 */ /* 0x000fe20000000012 */
[----:B------:R-:W-:Y:S01]  /*af80*/  SHF.L.U32 R121, R125, 0x10, RZ ;  /* 0x000000107d797819 */ /* 0x000fe200000006ff */
[----:B------:R-:W-:Y:S01]  /*af90*/  FFMA R19, R83, R94, R19 ;  /* 0x0000005e53137223 */ /* 0x000fe20000000013 */
[C---:B------:R-:W-:Y:S01]  /*afa0*/  FMUL R16, R76.reuse, R20 ;  /* 0x000000144c107220 */ /* 0x040fe20000400000 */
[----:B------:R-:W-:Y:S01]  /*afb0*/  F2FP.BF16.F32.PACK_AB R10, R13, R12 ;  /* 0x0000000c0d0a723e */ /* 0x000fe200000010ff */
[C---:B------:R-:W-:Y:S01]  /*afc0*/  FMUL R17, R76.reuse, R21 ;  /* 0x000000154c117220 */ /* 0x040fe20000400000 */
[C---:B------:R-:W-:Y:S01]  /*afd0*/  FMUL R22, R76.reuse, R22 ;  /* 0x000000164c167220 */ /* 0x040fe20000400000 */
[----:B------:R-:W-:Y:S01]  /*afe0*/  F2FP.BF16.F32.PACK_AB R11, R19, R18 ;  /* 0x00000012130b723e */ /* 0x000fe200000010ff */
[C---:B------:R-:W-:Y:S01]  /*aff0*/  FFMA R16, R83.reuse, R95, R16 ;  /* 0x0000005f53107223 */ /* 0x040fe20000000010 */
[----:B------:R-:W-:Y:S01]  /*b000*/  FFMA R17, R83, R96, R17 ;  /* 0x0000006053117223 */ /* 0x000fe20000000011 */
[----:B------:R-:W-:Y:S01]  /*b010*/  LOP3.LUT R122, R125, 0xffff0000, RZ, 0xc0, !PT ;  /* 0xffff00007d7a7812 */ /* 0x000fe200078ec0ff */
[----:B------:R-:W-:Y:S01]  /*b020*/  FFMA R22, R83, R97, R22 ;  /* 0x0000006153167223 */ /* 0x000fe20000000016 */
[----:B------:R1:W-:Y:S01]  /*b030*/  STS.128 [R177+0xc400], R8 ;  /* 0x00c40008b1007388 */ /* 0x0003e20000000c00 */
[C---:B------:R-:W-:Y:S01]  /*b040*/  FMUL R23, R76.reuse, R23 ;  /* 0x000000174c177220 */ /* 0x040fe20000400000 */
[----:B------:R-:W-:Y:S01]  /*b050*/  F2FP.BF16.F32.PACK_AB R16, R17, R16 ;  /* 0x000000101110723e */ /* 0x000fe200000010ff */
[C---:B------:R-:W-:Y:S01]  /*b060*/  FMUL R20, R76.reuse, R24 ;  /* 0x000000184c147220 */ /* 0x040fe20000400000 */
[----:B------:R-:W-:Y:S01]  /*b070*/  FMUL R21, R76, R25 ;  /* 0x000000194c157220 */ /* 0x000fe20000400000 */
[C---:B------:R-:W-:Y:S01]  /*b080*/  SHF.L.U32 R123, R126.reuse, 0x10, RZ ;  /* 0x000000107e7b7819 */ /* 0x040fe200000006ff */
[C---:B------:R-:W-:Y:S01]  /*b090*/  FFMA R23, R83.reuse, R98, R23 ;  /* 0x0000006253177223 */ /* 0x040fe20000000017 */
[C---:B------:R-:W-:Y:S01]  /*b0a0*/  FFMA R20, R83.reuse, R99, R20 ;  /* 0x0000006353147223 */ /* 0x040fe20000000014 */
[----:B------:R-:W-:Y:S01]  /*b0b0*/  LOP3.LUT R124, R126, 0xffff0000, RZ, 0xc0, !PT ;  /* 0xffff00007e7c7812 */ /* 0x000fe200078ec0ff */
        /* <DEDUP_REMOVED lines=8> */
[----:B------:R-:W-:Y:S01]  /*b140*/  SHF.L.U32 R125, R127, 0x10, RZ ;  /* 0x000000107f7d7819 */ /* 0x000fe200000006ff */
[----:B------:R-:W-:Y:S01]  /*b150*/  FFMA R24, R83, R103, R24 ;  /* 0x0000006753187223 */ /* 0x000fe20000000018 */
[C---:B------:R-:W-:Y:S01]  /*b160*/  FMUL R25, R76.reuse, R29 ;  /* 0x0000001d4c197220 */ /* 0x040fe20000400000 */
[----:B------:R-:W-:Y:S01]  /*b170*/  LOP3.LUT R126, R127, 0xffff0000, RZ, 0xc0, !PT ;  /* 0xffff00007f7e7812 */ /* 0x000fe200078ec0ff */
[C---:B------:R-:W-:Y:S01]  /*b180*/  FMUL R30, R76.reuse, R30 ;  /* 0x0000001e4c1e7220 */ /* 0x040fe20000400000 */
[----:B------:R-:W-:Y:S01]  /*b190*/  F2FP.BF16.F32.PACK_AB R19, R27, R26 ;  /* 0x0000001a1b13723e */ /* 0x000fe200000010ff */
[C---:B------:R-:W-:Y:S01]  /*b1a0*/  FFMA R25, R83.reuse, R104, R25 ;  /* 0x0000006853197223 */ /* 0x040fe20000000019 */
[----:B------:R-:W-:Y:S01]  /*b1b0*/  FMUL R31, R76, R31 ;  /* 0x0000001f4c1f7220 */ /* 0x000fe20000400000 */
[----:B------:R-:W-:Y:S01]  /*b1c0*/  FFMA R30, R83, R105, R30 ;  /* 0x00000069531e7223 */ /* 0x000fe2000000001e */
[----:B------:R-:W-:Y:S01]  /*b1d0*/  SHF.L.U32 R127, R132, 0x10, RZ ;  /* 0x00000010847f7819 */ /* 0x000fe200000006ff */
[----:B------:R1:W-:Y:S01]  /*b1e0*/  STS.128 [R176+0xc400], R16 ;  /* 0x00c40010b0007388 */ /* 0x0003e20000000c00 */
[----:B------:R-:W-:Y:S01]  /*b1f0*/  F2FP.BF16.F32.PACK_AB R24, R25, R24 ;  /* 0x000000181918723e */ /* 0x000fe200000010ff */
[C---:B------:R-:W-:Y:S01]  /*b200*/  FFMA R31, R83.reuse, R106, R31 ;  /* 0x0000006a531f7223 */ /* 0x040fe2000000001f */
[C---:B------:R-:W-:Y:S01]  /*b210*/  FMUL R28, R76.reuse, R32 ;  /* 0x000000204c1c7220 */ /* 0x040fe20000400000 */
[C---:B------:R-:W-:Y:S01]  /*b220*/  FMUL R29, R76.reuse, R33 ;  /* 0x000000214c1d7220 */ /* 0x040fe20000400000 */
[----:B------:R-:W-:Y:S01]  /*b230*/  FMUL R34, R76, R34 ;  /* 0x000000224c227220 */ /* 0x000fe20000400000 */
[----:B------:R-:W-:Y:S01]  /*b240*/  LOP3.LUT R128, R132, 0xffff0000, RZ, 0xc0, !PT ;  /* 0xffff000084807812 */ /* 0x000fe200078ec0ff */
[----:B------:R-:W-:Y:S01]  /*b250*/  FFMA R28, R83, R107, R28 ;  /* 0x0000006b531c7223 */ /* 0x000fe2000000001c */
[----:B------:R-:W-:Y:S01]  /*b260*/  F2FP.BF16.F32.PACK_AB R25, R31, R30 ;  /* 0x0000001e1f19723e */ /* 0x000fe200000010ff */
[C---:B------:R-:W-:Y:S01]  /*b270*/  FFMA R29, R83.reuse, R108, R29 ;  /* 0x0000006c531d7223 */ /* 0x040fe2000000001d */
[----:B------:R-:W-:Y:S01]  /*b280*/  FFMA R34, R83, R109, R34 ;  /* 0x0000006d53227223 */ /* 0x000fe20000000022 */
[C---:B------:R-:W-:Y:S01]  /*b290*/  FMUL R35, R76.reuse, R35 ;  /* 0x000000234c237220 */ /* 0x040fe20000400000 */
[----:B------:R-:W-:Y:S01]  /*b2a0*/  SHF.L.U32 R129, R133, 0x10, RZ ;  /* 0x0000001085817819 */ /* 0x000fe200000006ff */
[C---:B------:R-:W-:Y:S01]  /*b2b0*/  FMUL R32, R76.reuse, R36 ;  /* 0x000000244c207220 */ /* 0x040fe20000400000 */
[----:B------:R-:W-:Y:S01]  /*b2c0*/  F2FP.BF16.F32.PACK_AB R26, R29, R28 ;  /* 0x0000001c1d1a723e */ /* 0x000fe200000010ff */
[C---:B------:R-:W-:Y:S01]  /*b2d0*/  FFMA R35, R83.reuse, R110, R35 ;  /* 0x0000006e53237223 */ /* 0x040fe20000000023 */
[C---:B------:R-:W-:Y:S01]  /*b2e0*/  FMUL R33, R76.reuse, R37 ;  /* 0x000000254c217220 */ /* 0x040fe20000400000 */
[----:B------:R-:W-:Y:S01]  /*b2f0*/  FFMA R32, R83, R111, R32 ;  /* 0x0000006f53207223 */ /* 0x000fe20000000020 */
        /* <DEDUP_REMOVED lines=29> */
[C---:B------:R-:W-:Y:S01]  /*b4d0*/  FMUL R47, R76.reuse, R47 ;  /* 0x0000002f4c2f7220 */ /* 0x040fe20000400000 */
[C---:B------:R-:W-:Y:S01]  /*b4e0*/  FMUL R44, R76.reuse, R48 ;  /* 0x000000304c2c7220 */ /* 0x040fe20000400000 */
[----:B------:R-:W-:Y:S01]  /*b4f0*/  FMUL R45, R76, R49 ;  /* 0x000000314c2d7220 */ /* 0x000fe20000400000 */
[----:B------:R1:W-:Y:S01]  /*b500*/  STS.128 [R173+0xc400], R32 ;  /* 0x00c40020ad007388 */ /* 0x0003e20000000c00 */
[C---:B------:R-:W-:Y:S01]  /*b510*/  SHF.L.U32 R135, R140.reuse, 0x10, RZ ;  /* 0x000000108c877819 */ /* 0x040fe200000006ff */
[----:B------:R-:W-:Y:S01]  /*b520*/  FFMA R46, R83, R121, R46 ;  /* 0x00000079532e7223 */ /* 0x000fe2000000002e */
[----:B------:R-:W-:Y:S01]  /*b530*/  F2FP.BF16.F32.PACK_AB R40, R41, R40 ;  /* 0x000000282928723e */ /* 0x000fe200000010ff */
[C---:B------:R-:W-:Y:S01]  /*b540*/  FFMA R47, R83.reuse, R122, R47 ;  /* 0x0000007a532f7223 */ /* 0x040fe2000000002f */
[C---:B------:R-:W-:Y:S01]  /*b550*/  FFMA R44, R83.reuse, R123, R44 ;  /* 0x0000007b532c7223 */ /* 0x040fe2000000002c */
[----:B------:R-:W-:Y:S01]  /*b560*/  LOP3.LUT R136, R140, 0xffff0000, RZ, 0xc0, !PT ;  /* 0xffff00008c887812 */ /* 0x000fe200078ec0ff */
[C---:B------:R-:W-:Y:S01]  /*b570*/  FFMA R45, R83.reuse, R124, R45 ;  /* 0x0000007c532d7223 */ /* 0x040fe2000000002d */
[C---:B------:R-:W-:Y:S01]  /*b580*/  FMUL R50, R76.reuse, R50 ;  /* 0x000000324c327220 */ /* 0x040fe20000400000 */
[C---:B------:R-:W-:Y:S01]  /*b590*/  FMUL R51, R76.reuse, R51 ;  /* 0x000000334c337220 */ /* 0x040fe20000400000 */
[C---:B------:R-:W-:Y:S01]  /*b5a0*/  FMUL R48, R76.reuse, R52 ;  /* 0x000000344c307220 */ /* 0x040fe20000400000 */
[C---:B------:R-:W-:Y:S01]  /*b5b0*/  FMUL R49, R76.reuse, R53 ;  /* 0x000000354c317220 */ /* 0x040fe20000400000 */
[C---:B------:R-:W-:Y:S01]  /*b5c0*/  FFMA R50, R83.reuse, R125, R50 ;  /* 0x0000007d53327223 */ /* 0x040fe20000000032 */
        /* <DEDUP_REMOVED lines=9> */
[----:B------:R-:W-:Y:S01]  /*b660*/  FFMA R55, R83, R130, R55 ;  /* 0x0000008253377223 */ /* 0x000fe20000000037 */
[C---:B------:R-:W-:Y:S01]  /*b670*/  FMUL R59, R76.reuse, R59 ;  /* 0x0000003b4c3b7220 */ /* 0x040fe20000400000 */
[----:B------:R-:W-:Y:S01]  /*b680*/  F2FP.BF16.F32.PACK_AB R41, R47, R46 ;  /* 0x0000002e2f29723e */ /* 0x000fe200000010ff */
[----:B------:R-:W-:Y:S01]  /*b690*/  FFMA R52, R83, R131, R52 ;  /* 0x0000008353347223 */ /* 0x000fe20000000034 */
[----:B------:R-:W-:Y:S01]  /*b6a0*/  F2FP.BF16.F32.PACK_AB R42, R45, R44 ;  /* 0x0000002c2d2a723e */ /* 0x000fe200000010ff */
[C---:B------:R-:W-:Y:S01]  /*b6b0*/  FMUL R56, R76.reuse, R60 ;  /* 0x0000003c4c387220 */ /* 0x040fe20000400000 */
[----:B------:R-:W-:Y:S01]  /*b6c0*/  F2FP.BF16.F32.PACK_AB R43, R51, R50 ;  /* 0x00000032332b723e */ /* 0x000fe200000010ff */
[----:B------:R-:W-:Y:S01]  /*b6d0*/  FFMA R53, R83, R132, R53 ;  /* 0x0000008453357223 */ /* 0x000fe20000000035 */
[----:B------:R-:W-:Y:S01]  /*b6e0*/  SHF.L.U32 R137, R141, 0x10, RZ ;  /* 0x000000108d897819 */ /* 0x000fe200000006ff */
[C---:B------:R-:W-:Y:S01]  /*b6f0*/  FMUL R57, R76.reuse, R61 ;  /* 0x0000003d4c397220 */ /* 0x040fe20000400000 */
[----:B------:R-:W-:Y:S01]  /*b700*/  FFMA R58, R83, R133, R58 ;  /* 0x00000085533a7223 */ /* 0x000fe2000000003a */
[----:B------:R1:W-:Y:S01]  /*b710*/  STS.128 [R172+0xc400], R40 ;  /* 0x00c40028ac007388 */ /* 0x0003e20000000c00 */
[----:B------:R-:W-:Y:S01]  /*b720*/  LOP3.LUT R138, R141, 0xffff0000, RZ, 0xc0, !PT ;  /* 0xffff00008d8a7812 */ /* 0x000fe200078ec0ff */
[----:B------:R-:W-:Y:S01]  /*b730*/  FMUL R62, R76, R62 ;  /* 0x0000003e4c3e7220 */ /* 0x000fe20000400000 */
[C---:B------:R-:W-:Y:S01]  /*b740*/  FFMA R59, R83.reuse, R134, R59 ;  /* 0x00000086533b7223 */ /* 0x040fe2000000003b */
[----:B------:R-:W-:Y:S01]  /*b750*/  SHF.L.U32 R139, R142, 0x10, RZ ;  /* 0x000000108e8b7819 */ /* 0x000fe200000006ff */
[----:B------:R-:W-:Y:S01]  /*b760*/  FMUL R63, R76, R63 ;  /* 0x0000003f4c3f7220 */ /* 0x000fe20000400000 */
[C---:B------:R-:W-:Y:S01]  /*b770*/  FFMA R56, R83.reuse, R135, R56 ;  /* 0x0000008753387223 */ /* 0x040fe20000000038 */
[----:B------:R-:W-:Y:S01]  /*b780*/  LOP3.LUT R140, R142, 0xffff0000, RZ, 0xc0, !PT ;  /* 0xffff00008e8c7812 */ /* 0x000fe200078ec0ff */
[C---:B------:R-:W-:Y:S01]  /*b790*/  FMUL R60, R76.reuse, R64 ;  /* 0x000000404c3c7220 */ /* 0x040fe20000400000 */
[----:B------:R-:W-:Y:S01]  /*b7a0*/  FFMA R57, R83, R136, R57 ;  /* 0x0000008853397223 */ /* 0x000fe20000000039 */
[----:B------:R-:W-:Y:S01]  /*b7b0*/  SHF.L.U32 R141, R143, 0x10, RZ ;  /* 0x000000108f8d7819 */ /* 0x000fe200000006ff */
[C---:B------:R-:W-:Y:S01]  /*b7c0*/  FMUL R61, R76.reuse, R65 ;  /* 0x000000414c3d7220 */ /* 0x040fe20000400000 */
[----:B------:R-:W-:Y:S01]  /*b7d0*/  FFMA R62, R83, R137, R62 ;  /* 0x00000089533e7223 */ /* 0x000fe2000000003e */
[----:B------:R-:W-:Y:S01]  /*b7e0*/  LOP3.LUT R142, R143, 0xffff0000, RZ, 0xc0, !PT ;  /* 0xffff00008f8e7812 */ /* 0x000fe200078ec0ff */
[C---:B------:R-:W-:Y:S01]  /*b7f0*/  FMUL R66, R76.reuse, R66 ;  /* 0x000000424c427220 */ /* 0x040fe20000400000 */
[----:B------:R-:W-:Y:S01]  /*b800*/  F2FP.BF16.F32.PACK_AB R48, R49, R48 ;  /* 0x000000303130723e */ /* 0x000fe200000010ff */
[----:B------:R-:W-:Y:S01]  /*b810*/  FFMA R63, R83, R138, R63 ;  /* 0x0000008a533f7223 */ /* 0x000fe2000000003f */
[----:B------:R-:W-:Y:S01]  /*b820*/  FMUL R67, R76, R67 ;  /* 0x000000434c437220 */ /* 0x000fe20000400000 */
[----:B------:R-:W-:Y:S01]  /*b830*/  F2FP.BF16.F32.PACK_AB R49, R55, R54 ;  /* 0x000000363731723e */ /* 0x000fe200000010ff */
[----:B------:R-:W-:Y:S01]  /*b840*/  FFMA R60, R83, R139, R60 ;  /* 0x0000008b533c7223 */ /* 0x000fe2000000003c */
[----:B------:R-:W-:Y:S01]  /*b850*/  F2FP.BF16.F32.PACK_AB R50, R53, R52 ;  /* 0x000000343532723e */ /* 0x000fe200000010ff */
[----:B------:R-:W-:Y:S01]  /*b860*/  FFMA R61, R83, R140, R61 ;  /* 0x0000008c533d7223 */ /* 0x000fe2000000003d */
[----:B------:R-:W-:Y:S01]  /*b870*/  F2FP.BF16.F32.PACK_AB R51, R59, R58 ;  /* 0x0000003a3b33723e */ /* 0x000fe200000010ff */
[C---:B------:R-:W-:Y:S01]  /*b880*/  FFMA R66, R83.reuse, R141, R66 ;  /* 0x0000008d53427223 */ /* 0x040fe20000000042 */
[----:B------:R-:W-:Y:S01]  /*b890*/  FFMA R67, R83, R142, R67 ;  /* 0x0000008e53437223 */ /* 0x000fe20000000043 */
[----:B------:R-:W-:Y:S02]  /*b8a0*/  F2FP.BF16.F32.PACK_AB R56, R57, R56 ;  /* 0x000000383938723e */ /* 0x000fe400000010ff */
[----:B------:R1:W-:Y:S01]  /*b8b0*/  STS.128 [R171+0xc400], R48 ;  /* 0x00c40030ab007388 */ /* 0x0003e20000000c00 */
[----:B------:R-:W-:Y:S02]  /*b8c0*/  F2FP.BF16.F32.PACK_AB R57, R63, R62 ;  /* 0x0000003e3f39723e */ /* 0x000fe400000010ff */
[----:B------:R-:W-:Y:S02]  /*b8d0*/  F2FP.BF16.F32.PACK_AB R58, R61, R60 ;  /* 0x0000003c3d3a723e */ /* 0x000fe400000010ff */
[----:B------:R-:W-:Y:S02]  /*b8e0*/  F2FP.BF16.F32.PACK_AB R59, R67, R66 ;  /* 0x00000042433b723e */ /* 0x000fe400000010ff */
[----:B------:R-:W-:Y:S03]  /*b8f0*/  ISETP.NE.AND P0, PT, R165, RZ, PT ;  /* 0x000000ffa500720c */ /* 0x000fe60003f05270 */
        /* <DEDUP_REMOVED lines=20> */
.L_x_124:
[----:B------:R-:W-:Y:S05]  /*ba40*/  BSYNC.RECONVERGENT B0 ;  /* 0x0000000000007941 */ /* 0x000fea0003800200 */
.L_x_123:
[----:B------:R-:W-:Y:S01]  /*ba50*/  BAR.SYNC.DEFER_BLOCKING 0x1, 0x80 ;  /* 0x0042000000007b1d */ /* 0x000fe20000010000 */
[----:B------:R-:W-:Y:S09]  /*ba60*/  UISETP.NE.AND UP0, UPT, UR39, -0x4, UPT ;  /* 0xfffffffc2700788c */ /* 0x000ff2000bf05270 */
[----:B------:R-:W-:Y:S05]  /*ba70*/  BRA.U !UP0, `(.L_x_125) ;  /* 0x0000000108287547 */ /* 0x000fea000b800000 */
[----:B------:R-:W-:Y:S01]  /*ba80*/  ISETP.NE.AND P0, PT, R174, RZ, PT ;  /* 0x000000ffae00720c */ /* 0x000fe20003f05270 */
[----:B------:R-:W-:Y:S01]  /*ba90*/  IMAD.U32 R3, RZ, RZ, UR37 ;  /* 0x00000025ff037e24 */ /* 0x000fe2000f8e00ff */
[----:B------:R-:W-:Y:S01]  /*baa0*/  UIADD3 UR4, UPT, UPT, UR37, 0x1, URZ ;  /* 0x0000000125047890 */ /* 0x000fe2000fffe0ff */
[----:B------:R-:W-:Y:S03]  /*bab0*/  IMAD.U32 R0, RZ, RZ, UR45 ;  /* 0x0000002dff007e24 */ /* 0x000fe6000f8e00ff */
[----:B------:R-:W-:Y:S04]  /*bac0*/  UISETP.NE.AND UP0, UPT, UR4, 0x4, UPT ;  /* 0x000000040400788c */ /* 0x000fe8000bf05270 */
[----:B------:R-:W-:Y:S03]  /*bad0*/  USEL UR37, UR4, URZ, UP0 ;  /* 0x000000ff04257287 */ /* 0x000fe60008000000 */
[----:B------:R-:W-:Y:S05]  /*bae0*/  @P0 LEA R3, R3, UR36, 0x3 ;  /* 0x0000002403030c11 */ /* 0x000fea000f8e18ff */
[----:B------:R-:W-:Y:S05]  /*baf0*/  @P0 VIADD R3, R3, 0x30 ;  /* 0x0000003003030836 */ /* 0x000fea0000000000 */
[----:B------:R-:W-:Y:S04]  /*bb00*/  @P0 PRMT R0, R0, 0x654, R3 ;  /* 0x0000065400000816 */ /* 0x000fe80000000003 */
[----:B------:R2:W-:Y:S03]  /*bb10*/  @P0 SYNCS.ARRIVE.TRANS64.RED.A1T0 RZ, [R0+URZ], RZ ;  /* 0x000000ff00ff09a7 */ /* 0x0005e600081004ff */
.L_x_125:
[----:B------:R-:W-:Y:S01]  /*bb20*/  ISETP.NE.AND P1, PT, R166, RZ, PT ;  /* 0x000000ffa600720c */ /* 0x000fe20003f25270 */
[----:B--2---:R-:W-:Y:S01]  /*bb30*/  IMAD.IADD R0, R77, 0x1, R152 ;  /* 0x000000014d007824 */ /* 0x004fe200078e0298 */
[----:B------:R-:W-:Y:S01]  /*bb40*/  ISETP.NE.AND P0, PT, R169, 0x2, PT ;  /* 0x00000002a900780c */ /* 0x000fe20003f05270 */
[----:B------:R-:W-:Y:S01]  /*bb50*/  UIADD3 UR39, UPT, UPT, UR39, 0x4, URZ ;  /* 0x0000000427277890 */ /* 0x000fe2000fffe0ff */
[----:B------:R-:W-:Y:S01]  /*bb60*/  LOP3.LUT R79, R79, 0x1, RZ, 0x3c, !PT ;  /* 0x000000014f4f7812 */ /* 0x000fe200078e3cff */
[----:B------:R-:W-:Y:S01]  /*bb70*/  IMAD.IADD R20, R75, 0x1, R150 ;  /* 0x000000014b147824 */ /* 0x000fe200078e0296 */
[----:B------:R-:W-:Y:S02]  /*bb80*/  R2UR UR20, R0 ;  /* 0x00000000001472ca */ /* 0x000fe400000e0000 */
[----:B------:R-:W-:Y:S02]  /*bb90*/  SEL R0, RZ, 0x1, P0 ;  /* 0x00000001ff007807 */ /* 0x000fe40000000000 */
[----:B------:R-:W-:Y:S02]  /*bba0*/  SEL R169, R169, RZ, P0 ;  /* 0x000000ffa9a97207 */ /* 0x000fe40000000000 */
[----:B------:R-:W-:Y:S02]  /*bbb0*/  LOP3.LUT R161, R161, R0, RZ, 0x3c, !PT ;  /* 0x00000000a1a17212 */ /* 0x000fe400078e3cff */
[----:B------:R-:W-:Y:S01]  /*bbc0*/  @P1 R2UR UR52, R160 ;  /* 0x00000000a03412ca */ /* 0x000fe200000e0000 */
[----:B------:R-:W-:Y:S03]  /*bbd0*/  @!UPT UIADD3 URZ, UPT, UPT, URZ, URZ, URZ ;  /* 0x000000fffffff290 */ /* 0x000fe6000fffe0ff */
[----:B------:R-:W-:Y:S11]  /*bbe0*/  @P1 BRA `(.L_x_126) ;  /* 0xffffff9c00e81947 */ /* 0x000ff6000383ffff */
[----:B------:R-:W-:Y:S01]  /*bbf0*/  SYNCS.ARRIVE.TRANS64.A1T0 RZ, [UR36+0xb0], RZ ;  /* 0x0000b0ffffff79a7 */ /* 0x000fe20008100024 */
[----:B------:R-:W-:-:S09]  /*bc00*/  UISETP.NE.AND UP0, UPT, UR44, URZ, UPT ;  /* 0x000000ff2c00728c */ /* 0x000fd2000bf05270 */
[----:B------:R-:W-:Y:S05]  /*bc10*/  BRA.U !UP0, `(.L_x_127) ;  /* 0x0000000108487547 */ /* 0x000fea000b800000 */
[----:B------:R-:W2:Y:S02]  /*bc20*/  LDCU.64 UR4, c[0x0][0xc90] ;  /* 0x00019200ff0477ac */ /* 0x000ea40008000a00 */
[----:B--2---:R-:W-:-:S04]  /*bc30*/  UISETP.NE.U32.AND UP0, UPT, UR4, URZ, UPT ;  /* 0x000000ff0400728c */ /* 0x004fc8000bf05070 */
[----:B------:R-:W-:-:S09]  /*bc40*/  UISETP.NE.AND.EX UP0, UPT, UR5, URZ, UPT, UP0 ;  /* 0x000000ff0500728c */ /* 0x000fd2000bf05300 */
[----:B------:R-:W-:Y:S05]  /*bc50*/  BRA.U UP0, `(.L_x_128) ;  /* 0x00000001000c7547 */ /* 0x000fea000b800000 */
[----:B------:R-:W-:-:S13]  /*bc60*/  FSETP.NEU.AND P0, PT, R83, RZ, PT ;  /* 0x000000ff5300720b */ /* 0x000fda0003f0d000 */
[----:B------:R-:W-:Y:S05]  /*bc70*/  @!P0 EXIT ;  /* 0x000000000000894d */ /* 0x000fea0003800000 */
[----:B------:R-:W-:Y:S05]  /*bc80*/  BRA `(.L_x_127) ;  /* 0x00000000002c7947 */ /* 0x000fea0003800000 */
.L_x_128:
[----:B------:R-:W-:Y:S01]  /*bc90*/  ISETP.NE.AND P0, PT, R167, RZ, PT ;  /* 0x000000ffa700720c */ /* 0x000fe20003f05270 */
[----:B------:R-:W-:-:S12]  /*bca0*/  BSSY.RECONVERGENT B0, `(.L_x_127) ;  /* 0x0000009000007945 */ /* 0x000fd80003800200 */
[----:B------:R-:W-:Y:S05]  /*bcb0*/  @P0 BRA `(.L_x_129) ;  /* 0x0000000000140947 */ /* 0x000fea0003800000 */
[----:B------:R-:W2:Y:S02]  /*bcc0*/  LDCU.64 UR4, c[0x0][0xc88] ;  /* 0x00019100ff0477ac */ /* 0x000ea40008000a00 */
[----:B--2---:R-:W-:-:S04]  /*bcd0*/  ISETP.NE.U32.AND P0, PT, RZ, UR4, PT ;  /* 0x00000004ff007c0c */ /* 0x004fc8000bf05070 */
[----:B------:R-:W-:-:S13]  /*bce0*/  ISETP.NE.AND.EX P0, PT, RZ, UR5, PT, P0 ;  /* 0x00000005ff007c0c */ /* 0x000fda000bf05300 */
[----:B------:R-:W-:Y:S05]  /*bcf0*/  @!P0 EXIT ;  /* 0x000000000000894d */ /* 0x000fea0003800000 */
[----:B------:R-:W-:Y:S05]  /*bd00*/  BRA `(.L_x_130) ;  /* 0x0000000000087947 */ /* 0x000fea0003800000 */
.L_x_129:
[----:B------:R-:W-:-:S13]  /*bd10*/  FSETP.NEU.AND P0, PT, R83, RZ, PT ;  /* 0x000000ff5300720b */ /* 0x000fda0003f0d000 */
[----:B------:R-:W-:Y:S05]  /*bd20*/  @!P0 EXIT ;  /* 0x000000000000894d */ /* 0x000fea0003800000 */
.L_x_130:
[----:B------:R-:W-:Y:S05]  /*bd30*/  BSYNC.RECONVERGENT B0 ;  /* 0x0000000000007941 */ /* 0x000fea0003800200 */
.L_x_127:
[----:B------:R-:W-:Y:S01]  /*bd40*/  ULEA UR4, UR37, UR36, 0x3 ;  /* 0x0000002425047291 */ /* 0x000fe2000f8e18ff */
[----:B------:R-:W-:-:S04]  /*bd50*/  DEPBAR.LE SB0, 0x0 ;  /* 0x000080000000791a */ /* 0x000fc80000000000 */
[----:B------:R-:W-:-:S04]  /*bd60*/  UIADD3 UR4, UPT, UPT, UR4, 0x30, URZ ;  /* 0x0000003004047890 */ /* 0x000fc8000fffe0ff */
[----:B------:R-:W-:-:S09]  /*bd70*/  UPRMT UR4, UR45, 0x654, UR4 ;  /* 0x000006542d047896 */ /* 0x000fd20008000004 */
[----:B------:R-:W-:Y:S01]  /*bd80*/  SYNCS.ARRIVE.TRANS64.RED.A1T0 RZ, [UR4], RZ ;  /* 0x000000ffffff79a7 */ /* 0x000fe20008100404 */
[----:B------:R-:W-:Y:S05]  /*bd90*/  EXIT ;  /* 0x000000000000794d */ /* 0x000fea0003800000 */
.L_x_19:
[----:B--2---:R2:W1:Y:S02]  /*bda0*/  SYNCS.PHASECHK.TRANS64.TRYWAIT P0, [R3+URZ+0xa0], R2 ;  /* 0x0000a002030075a7 */ /* 0x00446400080011ff */
[----:B-1----:R-:W-:Y:S05]  /*bdb0*/  @!P0 NANOSLEEP.SYNCS 0x989680 ;  /* 0x009896800000895d */ /* 0x002fea0003900000 */
[----:B------:R-:W1:Y:S02]  /*bdc0*/  @!P0 SYNCS.PHASECHK.TRANS64 P0, [R3+URZ+0xa0], R2 ;  /* 0x0000a002030085a7 */ /* 0x000e6400080010ff */
[----:B-1----:R-:W-:Y:S05]  /*bdd0*/  @!P0 BRA `(.L_x_19) ;  /* 0xfffffffc00f08947 */ /* 0x002fea000383ffff */
[----:B------:R-:W-:Y:S05]  /*bde0*/  BRA `(.L_x_131) ;  /* 0xffffff5800107947 */ /* 0x000fea000383ffff */
.L_x_22:
[----:B------:R-:W-:-:S07]  /*bdf0*/  MOV R3, UR49 ;  /* 0x0000003100037c02 */ /* 0x000fce0008000f00 */
.L_x_132:
[----:B------:R1:W1:Y:S02]  /*be00*/  SYNCS.PHASECHK.TRANS64.TRYWAIT P0, [R3+URZ+0x8], R2 ;  /* 0x00000802030075a7 */ /* 0x00026400080011ff */
[----:B-1----:R-:W-:Y:S05]  /*be10*/  @!P0 NANOSLEEP.SYNCS 0x989680 ;  /* 0x009896800000895d */ /* 0x002fea0003900000 */
[----:B------:R-:W1:Y:S02]  /*be20*/  @!P0 SYNCS.PHASECHK.TRANS64 P0, [R3+URZ+0x8], R2 ;  /* 0x00000802030085a7 */ /* 0x000e6400080010ff */
[----:B-1----:R-:W-:Y:S05]  /*be30*/  @!P0 BRA `(.L_x_132) ;  /* 0xfffffffc00f08947 */ /* 0x002fea000383ffff */
[----:B------:R-:W-:Y:S05]  /*be40*/  BRA `(.L_x_21) ;  /* 0xffffff58004c7947 */ /* 0x000fea000383ffff */
.L_x_28:
[----:B-1----:R-:W-:-:S07]  /*be50*/  MOV R2, UR49 ;  /* 0x0000003100027c02 */ /* 0x002fce0008000f00 */
.L_x_133:
[----:B-1----:R1:W2:Y:S02]  /*be60*/  SYNCS.PHASECHK.TRANS64.TRYWAIT P0, [R2+URZ+0x8], R5 ;  /* 0x00000805020075a7 */ /* 0x0022a400080011ff */
[----:B--2---:R-:W-:Y:S05]  /*be70*/  @!P0 NANOSLEEP.SYNCS 0x989680 ;  /* 0x009896800000895d */ /* 0x004fea0003900000 */
[----:B------:R-:W2:Y:S02]  /*be80*/  @!P0 SYNCS.PHASECHK.TRANS64 P0, [R2+URZ+0x8], R5 ;  /* 0x00000805020085a7 */ /* 0x000ea400080010ff */
[----:B--2---:R-:W-:Y:S05]  /*be90*/  @!P0 BRA `(.L_x_133) ;  /* 0xfffffffc00f08947 */ /* 0x004fea000383ffff */
[----:B------:R-:W-:Y:S05]  /*bea0*/  BRA `(.L_x_27) ;  /* 0xffffff5c00407947 */ /* 0x000fea000383ffff */
.L_x_34:
[----:B-1----:R1:W2:Y:S02]  /*beb0*/  SYNCS.PHASECHK.TRANS64.TRYWAIT P0, [R2+URZ+0x60], R3 ;  /* 0x00006003020075a7 */ /* 0x0022a400080011ff */
[----:B--2---:R-:W-:Y:S05]  /*bec0*/  @!P0 NANOSLEEP.SYNCS 0x989680 ;  /* 0x009896800000895d */ /* 0x004fea0003900000 */
[----:B------:R-:W2:Y:S02]  /*bed0*/  @!P0 SYNCS.PHASECHK.TRANS64 P0, [R2+URZ+0x60], R3 ;  /* 0x00006003020085a7 */ /* 0x000ea400080010ff */
[----:B--2---:R-:W-:Y:S05]  /*bee0*/  @!P0 BRA `(.L_x_34) ;  /* 0xfffffffc00f08947 */ /* 0x004fea000383ffff */
[----:B------:R-:W-:Y:S05]  /*bef0*/  BRA `(.L_x_134) ;  /* 0xffffff60002c7947 */ /* 0x000fea000383ffff */
.L_x_40:
[----:B-1----:R1:W2:Y:S02]  /*bf00*/  SYNCS.PHASECHK.TRANS64.TRYWAIT P0, [R0+URZ+0x90], R5 ;  /* 0x00009005000075a7 */ /* 0x0022a400080011ff */
[----:B--2---:R-:W-:Y:S05]  /*bf10*/  @!P0 NANOSLEEP.SYNCS 0x989680 ;  /* 0x009896800000895d */ /* 0x004fea0003900000 */
[----:B------:R-:W2:Y:S02]  /*bf20*/  @!P0 SYNCS.PHASECHK.TRANS64 P0, [R0+URZ+0x90], R5 ;  /* 0x00009005000085a7 */ /* 0x000ea400080010ff */
[----:B--2---:R-:W-:Y:S05]  /*bf30*/  @!P0 BRA `(.L_x_40) ;  /* 0xfffffffc00f08947 */ /* 0x004fea000383ffff */
[----:B------:R-:W-:Y:S05]  /*bf40*/  BRA `(.L_x_135) ;  /* 0xffffff6400e87947 */ /* 0x000fea000383ffff */
.L_x_41:
[----:B------:R-:W-:-:S07]  /*bf50*/  MOV R0, UR4 ;  /* 0x0000000400007c02 */ /* 0x000fce0008000f00 */
.L_x_136:
[----:B-1----:R1:W2:Y:S02]  /*bf60*/  SYNCS.PHASECHK.TRANS64.TRYWAIT P0, [R0+URZ+0x70], R5 ;  /* 0x00007005000075a7 */ /* 0x0022a400080011ff */
[----:B--2---:R-:W-:Y:S05]  /*bf70*/  @!P0 NANOSLEEP.SYNCS 0x989680 ;  /* 0x009896800000895d */ /* 0x004fea0003900000 */
[----:B------:R-:W2:Y:S02]  /*bf80*/  @!P0 SYNCS.PHASECHK.TRANS64 P0, [R0+URZ+0x70], R5 ;  /* 0x00007005000085a7 */ /* 0x000ea400080010ff */
[----:B--2---:R-:W-:Y:S05]  /*bf90*/  @!P0 BRA `(.L_x_136) ;  /* 0xfffffffc00f08947 */ /* 0x004fea000383ffff */
[----:B------:R-:W-:Y:S05]  /*bfa0*/  BRA `(.L_x_137) ;  /* 0xffffff6400f87947 */ /* 0x000fea000383ffff */
.L_x_42:
[----:B-1----:R1:W2:Y:S02]  /*bfb0*/  SYNCS.PHASECHK.TRANS64.TRYWAIT P1, [R0+URZ+0x60], R5 ;  /* 0x00006005000075a7 */ /* 0x0022a400080211ff */
[----:B--2---:R-:W-:Y:S05]  /*bfc0*/  @!P1 NANOSLEEP.SYNCS 0x989680 ;  /* 0x009896800000995d */ /* 0x004fea0003900000 */
[----:B------:R-:W2:Y:S02]  /*bfd0*/  @!P1 SYNCS.PHASECHK.TRANS64 P1, [R0+URZ+0x60], R5 ;  /* 0x00006005000095a7 */ /* 0x000ea400080210ff */
[----:B--2---:R-:W-:Y:S05]  /*bfe0*/  @!P1 BRA `(.L_x_42) ;  /* 0xfffffffc00f09947 */ /* 0x004fea000383ffff */
[----:B------:R-:W-:Y:S05]  /*bff0*/  BRA `(.L_x_138) ;  /* 0xffffff6800287947 */ /* 0x000fea000383ffff */
.L_x_45:
[----:B------:R-:W-:-:S07]  /*c000*/  MOV R0, UR4 ;  /* 0x0000000400007c02 */ /* 0x000fce0008000f00 */
.L_x_139:
[----:B-1----:R1:W2:Y:S02]  /*c010*/  SYNCS.PHASECHK.TRANS64.TRYWAIT P0, [R0+URZ+0x70], R3 ;  /* 0x00007003000075a7 */ /* 0x0022a400080011ff */
[----:B--2---:R-:W-:Y:S05]  /*c020*/  @!P0 NANOSLEEP.SYNCS 0x989680 ;  /* 0x009896800000895d */ /* 0x004fea0003900000 */
[----:B------:R-:W2:Y:S02]  /*c030*/  @!P0 SYNCS.PHASECHK.TRANS64 P0, [R0+URZ+0x70], R3 ;  /* 0x00007003000085a7 */ /* 0x000ea400080010ff */
[----:B--2---:R-:W-:Y:S05]  /*c040*/  @!P0 BRA `(.L_x_139) ;  /* 0xfffffffc00f08947 */ /* 0x004fea000383ffff */
[----:B------:R-:W-:Y:S05]  /*c050*/  BRA `(.L_x_44) ;  /* 0xffffff68007c7947 */ /* 0x000fea000383ffff */
.L_x_52:
[----:B-1----:R1:W2:Y:S02]  /*c060*/  SYNCS.PHASECHK.TRANS64.TRYWAIT P0, [R0+URZ+0x60], R15 ;  /* 0x0000600f000075a7 */ /* 0x0022a400080011ff */
[----:B--2---:R-:W-:Y:S05]  /*c070*/  @!P0 NANOSLEEP.SYNCS 0x989680 ;  /* 0x009896800000895d */ /* 0x004fea0003900000 */
[----:B------:R-:W2:Y:S02]  /*c080*/  @!P0 SYNCS.PHASECHK.TRANS64 P0, [R0+URZ+0x60], R15 ;  /* 0x0000600f000085a7 */ /* 0x000ea400080010ff */
[----:B--2---:R-:W-:Y:S05]  /*c090*/  @!P0 BRA `(.L_x_52) ;  /* 0xfffffffc00f08947 */ /* 0x004fea000383ffff */
[----:B------:R-:W-:Y:S05]  /*c0a0*/  BRA `(.L_x_140) ;  /* 0xffffff7800207947 */ /* 0x000fea000383ffff */
.L_x_55:
[----:B------:R-:W-:-:S07]  /*c0b0*/  MOV R15, UR6 ;  /* 0x00000006000f7c02 */ /* 0x000fce0008000f00 */
.L_x_141:
[----:B-1----:R1:W2:Y:S02]  /*c0c0*/  SYNCS.PHASECHK.TRANS64.TRYWAIT P2, [R15+URZ], R16 ;  /* 0x000000100f0075a7 */ /* 0x0022a400080411ff */
[----:B--2---:R-:W-:Y:S05]  /*c0d0*/  @!P2 NANOSLEEP.SYNCS 0x989680 ;  /* 0x009896800000a95d */ /* 0x004fea0003900000 */
[----:B------:R-:W2:Y:S02]  /*c0e0*/  @!P2 SYNCS.PHASECHK.TRANS64 P2, [R15+URZ], R16 ;  /* 0x000000100f00a5a7 */ /* 0x000ea400080410ff */
[----:B--2---:R-:W-:Y:S05]  /*c0f0*/  @!P2 BRA `(.L_x_141) ;  /* 0xfffffffc00f0a947 */ /* 0x004fea000383ffff */
[----:B------:R-:W-:Y:S05]  /*c100*/  BRA `(.L_x_54) ;  /* 0xffffff7800847947 */ /* 0x000fea000383ffff */
.L_x_56:
[----:B------:R-:W-:-:S07]  /*c110*/  MOV R15, UR6 ;  /* 0x00000006000f7c02 */ /* 0x000fce0008000f00 */
.L_x_142:
[----:B-1----:R1:W2:Y:S02]  /*c120*/  SYNCS.PHASECHK.TRANS64.TRYWAIT P2, [R15+URZ+0x88], R18 ;  /* 0x000088120f0075a7 */ /* 0x0022a400080411ff */
[----:B--2---:R-:W-:Y:S05]  /*c130*/  @!P2 NANOSLEEP.SYNCS 0x989680 ;  /* 0x009896800000a95d */ /* 0x004fea0003900000 */
[----:B------:R-:W2:Y:S02]  /*c140*/  @!P2 SYNCS.PHASECHK.TRANS64 P2, [R15+URZ+0x88], R18 ;  /* 0x000088120f00a5a7 */ /* 0x000ea400080410ff */
[----:B--2---:R-:W-:Y:S05]  /*c150*/  @!P2 BRA `(.L_x_142) ;  /* 0xfffffffc00f0a947 */ /* 0x004fea000383ffff */
[----:B------:R-:W-:Y:S05]  /*c160*/  BRA `(.L_x_143) ;  /* 0xffffff7800907947 */ /* 0x000fea000383ffff */
.L_x_59:
[----:B------:R-:W-:Y:S07]  /*c170*/  MOV R15, UR6 ;  /* 0x00000006000f7c02 */ /* 0x000fee0008000f00 */
.L_x_144:
[----:B--2---:R2:W4:Y:S02]  /*c180*/  SYNCS.PHASECHK.TRANS64.TRYWAIT P1, [R15+URZ], R18 ;  /* 0x000000120f0075a7 */ /* 0x00452400080211ff */
[----:B----4-:R-:W-:Y:S05]  /*c190*/  @!P1 NANOSLEEP.SYNCS 0x989680 ;  /* 0x009896800000995d */ /* 0x010fea0003900000 */
[----:B------:R-:W4:Y:S02]  /*c1a0*/  @!P1 SYNCS.PHASECHK.TRANS64 P1, [R15+URZ], R18 ;  /* 0x000000120f0095a7 */ /* 0x000f2400080210ff */
[----:B----4-:R-:W-:Y:S05]  /*c1b0*/  @!P1 BRA `(.L_x_144) ;  /* 0xfffffffc00f09947 */ /* 0x010fea000383ffff */
[----:B------:R-:W-:Y:S05]  /*c1c0*/  BRA `(.L_x_58) ;  /* 0xffffff7c00dc7947 */ /* 0x000fea000383ffff */
.L_x_62:
[----:B------:R-:W-:-:S07]  /*c1d0*/  MOV R0, UR6 ;  /* 0x0000000600007c02 */ /* 0x000fce0008000f00 */
.L_x_145:
[----:B--2---:R2:W4:Y:S02]  /*c1e0*/  SYNCS.PHASECHK.TRANS64.TRYWAIT P0, [R0+URZ+0xb0], R3 ;  /* 0x0000b003000075a7 */ /* 0x00452400080011ff */
[----:B----4-:R-:W-:Y:S05]  /*c1f0*/  @!P0 NANOSLEEP.SYNCS 0x989680 ;  /* 0x009896800000895d */ /* 0x010fea0003900000 */
[----:B------:R-:W4:Y:S02]  /*c200*/  @!P0 SYNCS.PHASECHK.TRANS64 P0, [R0+URZ+0xb0], R3 ;  /* 0x0000b003000085a7 */ /* 0x000f2400080010ff */
[----:B----4-:R-:W-:Y:S05]  /*c210*/  @!P0 BRA `(.L_x_145) ;  /* 0xfffffffc00f08947 */ /* 0x010fea000383ffff */
[----:B------:R-:W-:Y:S05]  /*c220*/  BRA `(.L_x_146) ;  /* 0xffffff8000cc7947 */ /* 0x000fea000383ffff */
.L_x_67:
[----:B---3--:R3:W1:Y:S02]  /*c230*/  SYNCS.PHASECHK.TRANS64.TRYWAIT P0, [R0+URZ+0x60], R3 ;  /* 0x00006003000075a7 */ /* 0x00866400080011ff */
[----:B-1----:R-:W-:Y:S05]  /*c240*/  @!P0 NANOSLEEP.SYNCS 0x989680 ;  /* 0x009896800000895d */ /* 0x002fea0003900000 */
[----:B------:R-:W1:Y:S02]  /*c250*/  @!P0 SYNCS.PHASECHK.TRANS64 P0, [R0+URZ+0x60], R3 ;  /* 0x00006003000085a7 */ /* 0x000e6400080010ff */
[----:B-1----:R-:W-:Y:S05]  /*c260*/  @!P0 BRA `(.L_x_67) ;  /* 0xfffffffc00f08947 */ /* 0x002fea000383ffff */
[----:B------:R-:W-:Y:S05]  /*c270*/  BRA `(.L_x_147) ;  /* 0xffffff8400d87947 */ /* 0x000fea000383ffff */
.L_x_70:
[----:B------:R-:W-:Y:S07]  /*c280*/  MOV R0, UR4 ;  /* 0x0000000400007c02 */ /* 0x000fee0008000f00 */
.L_x_148:
[----:B-1----:R1:W3:Y:S02]  /*c290*/  SYNCS.PHASECHK.TRANS64.TRYWAIT P0, [R0+URZ+0x58], R3 ;  /* 0x00005803000075a7 */ /* 0x0022e400080011ff */
[----:B---3--:R-:W-:Y:S05]  /*c2a0*/  @!P0 NANOSLEEP.SYNCS 0x989680 ;  /* 0x009896800000895d */ /* 0x008fea0003900000 */
[----:B------:R-:W3:Y:S02]  /*c2b0*/  @!P0 SYNCS.PHASECHK.TRANS64 P0, [R0+URZ+0x58], R3 ;  /* 0x00005803000085a7 */ /* 0x000ee400080010ff */
[----:B---3--:R-:W-:Y:S05]  /*c2c0*/  @!P0 BRA `(.L_x_148) ;  /* 0xfffffffc00f08947 */ /* 0x008fea000383ffff */
[----:B------:R-:W-:Y:S05]  /*c2d0*/  BRA `(.L_x_69) ;  /* 0xffffff8800c87947 */ /* 0x000fea000383ffff */
.L_x_73:
[----:B------:R-:W-:Y:S07]  /*c2e0*/  MOV R3, UR4 ;  /* 0x0000000400037c02 */ /* 0x000fee0008000f00 */
.L_x_149:
[----:B-1----:R1:W2:Y:S02]  /*c2f0*/  SYNCS.PHASECHK.TRANS64.TRYWAIT P2, [R3+URZ+0x30], R34 ;  /* 0x00003022030075a7 */ /* 0x0022a400080411ff */
[----:B--2---:R-:W-:Y:S05]  /*c300*/  @!P2 NANOSLEEP.SYNCS 0x989680 ;  /* 0x009896800000a95d */ /* 0x004fea0003900000 */
[----:B------:R-:W2:Y:S02]  /*c310*/  @!P2 SYNCS.PHASECHK.TRANS64 P2, [R3+URZ+0x30], R34 ;  /* 0x000030220300a5a7 */ /* 0x000ea400080410ff */
[----:B--2---:R-:W-:Y:S05]  /*c320*/  @!P2 BRA `(.L_x_149) ;  /* 0xfffffffc00f0a947 */ /* 0x004fea000383ffff */
[----:B------:R-:W-:Y:S05]  /*c330*/  BRA `(.L_x_150) ;  /* 0xffffff8c00287947 */ /* 0x000fea000383ffff */
.L_x_74:
[----:B-1----:R-:W-:Y:S07]  /*c340*/  MOV R3, UR4 ;  /* 0x0000000400037c02 */ /* 0x002fee0008000f00 */
.L_x_151:
[----:B-1----:R1:W2:Y:S02]  /*c350*/  SYNCS.PHASECHK.TRANS64.TRYWAIT P0, [R3+URZ+0x38], R34 ;  /* 0x00003822030075a7 */ /* 0x0022a400080011ff */
[----:B--2---:R-:W-:Y:S05]  /*c360*/  @!P0 NANOSLEEP.SYNCS 0x989680 ;  /* 0x009896800000895d */ /* 0x004fea0003900000 */
[----:B------:R-:W2:Y:S02]  /*c370*/  @!P0 SYNCS.PHASECHK.TRANS64 P0, [R3+URZ+0x38], R34 ;  /* 0x00003822030085a7 */ /* 0x000ea400080010ff */
[----:B--2---:R-:W-:Y:S05]  /*c380*/  @!P0 BRA `(.L_x_151) ;  /* 0xfffffffc00f08947 */ /* 0x004fea000383ffff */
[----:B------:R-:W-:Y:S05]  /*c390*/  BRA `(.L_x_152) ;  /* 0xffffff8c00787947 */ /* 0x000fea000383ffff */
.L_x_75:
[----:B-1----:R-:W-:Y:S07]  /*c3a0*/  MOV R3, UR4 ;  /* 0x0000000400037c02 */ /* 0x002fee0008000f00 */
.L_x_153:
[----:B-1----:R1:W2:Y:S02]  /*c3b0*/  SYNCS.PHASECHK.TRANS64.TRYWAIT P0, [R3+URZ+0x40], R34 ;  /* 0x00004022030075a7 */ /* 0x0022a400080011ff */
[----:B--2---:R-:W-:Y:S05]  /*c3c0*/  @!P0 NANOSLEEP.SYNCS 0x989680 ;  /* 0x009896800000895d */ /* 0x004fea0003900000 */
[----:B------:R-:W2:Y:S02]  /*c3d0*/  @!P0 SYNCS.PHASECHK.TRANS64 P0, [R3+URZ+0x40], R34 ;  /* 0x00004022030085a7 */ /* 0x000ea400080010ff */
[----:B--2---:R-:W-:Y:S05]  /*c3e0*/  @!P0 BRA `(.L_x_153) ;  /* 0xfffffffc00f08947 */ /* 0x004fea000383ffff */
[----:B------:R-:W-:Y:S05]  /*c3f0*/  BRA `(.L_x_154) ;  /* 0xffffff8c00c47947 */ /* 0x000fea000383ffff */
.L_x_76:
[----:B-1----:R-:W-:Y:S07]  /*c400*/  MOV R3, UR4 ;  /* 0x0000000400037c02 */ /* 0x002fee0008000f00 */
.L_x_155:
[----:B-1----:R1:W2:Y:S02]  /*c410*/  SYNCS.PHASECHK.TRANS64.TRYWAIT P0, [R3+URZ+0x48], R34 ;  /* 0x00004822030075a7 */ /* 0x0022a400080011ff */
[----:B--2---:R-:W-:Y:S05]  /*c420*/  @!P0 NANOSLEEP.SYNCS 0x989680 ;  /* 0x009896800000895d */ /* 0x004fea0003900000 */
[----:B------:R-:W2:Y:S02]  /*c430*/  @!P0 SYNCS.PHASECHK.TRANS64 P0, [R3+URZ+0x48], R34 ;  /* 0x00004822030085a7 */ /* 0x000ea400080010ff */
[----:B--2---:R-:W-:Y:S05]  /*c440*/  @!P0 BRA `(.L_x_155) ;  /* 0xfffffffc00f08947 */ /* 0x004fea000383ffff */
[----:B------:R-:W-:Y:S05]  /*c450*/  BRA `(.L_x_156) ;  /* 0xffffff9000107947 */ /* 0x000fea000383ffff */
.L_x_78:
[----:B------:R-:W-:-:S07]  /*c460*/  MOV R0, UR4 ;  /* 0x0000000400007c02 */ /* 0x000fce0008000f00 */
.L_x_157:
[----:B-1----:R1:W2:Y:S02]  /*c470*/  SYNCS.PHASECHK.TRANS64.TRYWAIT P0, [R0+URZ+0x30], R3 ;  /* 0x00003003000075a7 */ /* 0x0022a400080011ff */
[----:B--2---:R-:W-:Y:S05]  /*c480*/  @!P0 NANOSLEEP.SYNCS 0x989680 ;  /* 0x009896800000895d */ /* 0x004fea0003900000 */
[----:B------:R-:W2:Y:S02]  /*c490*/  @!P0 SYNCS.PHASECHK.TRANS64 P0, [R0+URZ+0x30], R3 ;  /* 0x00003003000085a7 */ /* 0x000ea400080010ff */
[----:B--2---:R-:W-:Y:S05]  /*c4a0*/  @!P0 BRA `(.L_x_157) ;  /* 0xfffffffc00f08947 */ /* 0x004fea000383ffff */
[----:B------:R-:W-:Y:S05]  /*c4b0*/  BRA `(.L_x_158) ;  /* 0xffffff9000d47947 */ /* 0x000fea000383ffff */
.L_x_79:
[----:B-1----:R-:W-:-:S07]  /*c4c0*/  MOV R0, UR4 ;  /* 0x0000000400007c02 */ /* 0x002fce0008000f00 */
.L_x_159:
[----:B-1----:R1:W2:Y:S02]  /*c4d0*/  SYNCS.PHASECHK.TRANS64.TRYWAIT P0, [R0+URZ+0x38], R3 ;  /* 0x00003803000075a7 */ /* 0x0022a400080011ff */
[----:B--2---:R-:W-:Y:S05]  /*c4e0*/  @!P0 NANOSLEEP.SYNCS 0x989680 ;  /* 0x009896800000895d */ /* 0x004fea0003900000 */
[----:B------:R-:W2:Y:S02]  /*c4f0*/  @!P0 SYNCS.PHASECHK.TRANS64 P0, [R0+URZ+0x38], R3 ;  /* 0x00003803000085a7 */ /* 0x000ea400080010ff */
[----:B--2---:R-:W-:Y:S05]  /*c500*/  @!P0 BRA `(.L_x_159) ;  /* 0xfffffffc00f08947 */ /* 0x004fea000383ffff */
[----:B------:R-:W-:Y:S05]  /*c510*/  BRA `(.L_x_160) ;  /* 0xffffff9000c47947 */ /* 0x000fea000383ffff */
.L_x_80:
[----:B-1----:R-:W-:-:S07]  /*c520*/  MOV R0, UR4 ;  /* 0x0000000400007c02 */ /* 0x002fce0008000f00 */
.L_x_161:
[----:B-1----:R1:W2:Y:S02]  /*c530*/  SYNCS.PHASECHK.TRANS64.TRYWAIT P0, [R0+URZ+0x40], R3 ;  /* 0x00004003000075a7 */ /* 0x0022a400080011ff */
[----:B--2---:R-:W-:Y:S05]  /*c540*/  @!P0 NANOSLEEP.SYNCS 0x989680 ;  /* 0x009896800000895d */ /* 0x004fea0003900000 */
[----:B------:R-:W2:Y:S02]  /*c550*/  @!P0 SYNCS.PHASECHK.TRANS64 P0, [R0+URZ+0x40], R3 ;  /* 0x00004003000085a7 */ /* 0x000ea400080010ff */
[----:B--2---:R-:W-:Y:S05]  /*c560*/  @!P0 BRA `(.L_x_161) ;  /* 0xfffffffc00f08947 */ /* 0x004fea000383ffff */
[----:B------:R-:W-:Y:S05]  /*c570*/  BRA `(.L_x_162) ;  /* 0xffffff9000b47947 */ /* 0x000fea000383ffff */
.L_x_82:
[----:B--2---:R2:W4:Y:S02]  /*c580*/  SYNCS.PHASECHK.TRANS64.TRYWAIT P0, [R0+URZ+0x60], R3 ;  /* 0x00006003000075a7 */ /* 0x00452400080011ff */
[----:B----4-:R-:W-:Y:S05]  /*c590*/  @!P0 NANOSLEEP.SYNCS 0x989680 ;  /* 0x009896800000895d */ /* 0x010fea0003900000 */
[----:B------:R-:W4:Y:S02]  /*c5a0*/  @!P0 SYNCS.PHASECHK.TRANS64 P0, [R0+URZ+0x60], R3 ;  /* 0x00006003000085a7 */ /* 0x000f2400080010ff */
[----:B----4-:R-:W-:Y:S05]  /*c5b0*/  @!P0 BRA `(.L_x_82) ;  /* 0xfffffffc00f08947 */ /* 0x010fea000383ffff */
[----:B------:R-:W-:Y:S05]  /*c5c0*/  BRA `(.L_x_163) ;  /* 0xffffff9400847947 */ /* 0x000fea000383ffff */
.L_x_93:
[----:B-1----:R-:W-:Y:S04]  /*c5d0*/  MOV R0, UR36 ;  /* 0x0000002400007c02 */ /* 0x002fe80008000f00 */
[----:B------:R1:W3:Y:S03]  /*c5e0*/  SYNCS.PHASECHK.TRANS64.TRYWAIT P0, [R0+URZ+0x10], R5 ;  /* 0x00001005000075a7 */ /* 0x0002e600080011ff */
[----:B---3--:R-:W-:Y:S05]  /*c5f0*/  @!P0 NANOSLEEP.SYNCS 0x989680 ;  /* 0x009896800000895d */ /* 0x008fea0003900000 */
[----:B------:R-:W3:Y:S02]  /*c600*/  @!P0 SYNCS.PHASECHK.TRANS64 P0, [R0+URZ+0x10], R5 ;  /* 0x00001005000085a7 */ /* 0x000ee400080010ff */
[----:B---3--:R-:W-:Y:S05]  /*c610*/  @!P0 BRA `(.L_x_93) ;  /* 0xfffffffc00ec8947 */ /* 0x008fea000383ffff */
[----:B------:R-:W-:Y:S05]  /*c620*/  BRA `(.L_x_92) ;  /* 0xffffffa400007947 */ /* 0x000fea000383ffff */
.L_x_95:
[----:B-1----:R-:W-:Y:S04]  /*c630*/  MOV R0, UR36 ;  /* 0x0000002400007c02 */ /* 0x002fe80008000f00 */
[----:B------:R1:W4:Y:S03]  /*c640*/  SYNCS.PHASECHK.TRANS64.TRYWAIT P1, [R0+URZ+0x80], R3 ;  /* 0x00008003000075a7 */ /* 0x00032600080211ff */
[----:B----4-:R-:W-:Y:S05]  /*c650*/  @!P1 NANOSLEEP.SYNCS 0x989680 ;  /* 0x009896800000995d */ /* 0x010fea0003900000 */
[----:B------:R-:W4:Y:S02]  /*c660*/  @!P1 SYNCS.PHASECHK.TRANS64 P1, [R0+URZ+0x80], R3 ;  /* 0x00008003000095a7 */ /* 0x000f2400080210ff */
[----:B----4-:R-:W-:Y:S05]  /*c670*/  @!P1 BRA `(.L_x_95) ;  /* 0xfffffffc00ec9947 */ /* 0x010fea000383ffff */
[----:B------:R-:W-:Y:S05]  /*c680*/  BRA `(.L_x_94) ;  /* 0xffffffa400387947 */ /* 0x000fea000383ffff */
.L_x_104:
[----:B--2---:R2:W4:Y:S02]  /*c690*/  SYNCS.PHASECHK.TRANS64.TRYWAIT P0, [R3+URZ+0x10], R0 ;  /* 0x00001000030075a7 */ /* 0x00452400080011ff */
[----:B----4-:R-:W-:Y:S05]  /*c6a0*/  @!P0 NANOSLEEP.SYNCS 0x989680 ;  /* 0x009896800000895d */ /* 0x010fea0003900000 */
[----:B------:R-:W4:Y:S02]  /*c6b0*/  @!P0 SYNCS.PHASECHK.TRANS64 P0, [R3+URZ+0x10], R0 ;  /* 0x00001000030085a7 */ /* 0x000f2400080010ff */
[----:B----4-:R-:W-:Y:S05]  /*c6c0*/  @!P0 BRA `(.L_x_104) ;  /* 0xfffffffc00f08947 */ /* 0x010fea000383ffff */
[----:B------:R-:W-:Y:S05]  /*c6d0*/  BRA `(.L_x_103) ;  /* 0xffffffb800087947 */ /* 0x000fea000383ffff */
.L_x_112:
[----:B-1----:R1:W4:Y:S02]  /*c6e0*/  SYNCS.PHASECHK.TRANS64.TRYWAIT P0, [R3+URZ+0x10], R6 ;  /* 0x00001006030075a7 */ /* 0x00232400080011ff */
[----:B----4-:R-:W-:Y:S05]  /*c6f0*/  @!P0 NANOSLEEP.SYNCS 0x989680 ;  /* 0x009896800000895d */ /* 0x010fea0003900000 */
[----:B------:R-:W4:Y:S02]  /*c700*/  @!P0 SYNCS.PHASECHK.TRANS64 P0, [R3+URZ+0x10], R6 ;  /* 0x00001006030085a7 */ /* 0x000f2400080010ff */
[----:B----4-:R-:W-:Y:S05]  /*c710*/  @!P0 BRA `(.L_x_112) ;  /* 0xfffffffc00f08947 */ /* 0x010fea000383ffff */
[----:B------:R-:W-:Y:S05]  /*c720*/  BRA `(.L_x_111) ;  /* 0xffffffcc00107947 */ /* 0x000fea000383ffff */
.L_x_120:
[----:B--2---:R2:W4:Y:S02]  /*c730*/  SYNCS.PHASECHK.TRANS64.TRYWAIT P0, [R0+URZ+0x10], R3 ;  /* 0x00001003000075a7 */ /* 0x00452400080011ff */
[----:B----4-:R-:W-:Y:S05]  /*c740*/  @!P0 NANOSLEEP.SYNCS 0x989680 ;  /* 0x009896800000895d */ /* 0x010fea0003900000 */
[----:B------:R-:W4:Y:S02]  /*c750*/  @!P0 SYNCS.PHASECHK.TRANS64 P0, [R0+URZ+0x10], R3 ;  /* 0x00001003000085a7 */ /* 0x000f2400080010ff */
[----:B----4-:R-:W-:Y:S05]  /*c760*/  @!P0 BRA `(.L_x_120) ;  /* 0xfffffffc00f08947 */ /* 0x010fea000383ffff */
[----:B------:R-:W-:Y:S05]  /*c770*/  BRA `(.L_x_119) ;  /* 0xffffffe000147947 */ /* 0x000fea000383ffff */
        .weak           $__internal_0_$__cuda_sm10x_tcgen05_guardrail_trap_col_being_dealloced_not_returned_by_alloc
        .type           $__internal_0_$__cuda_sm10x_tcgen05_guardrail_trap_col_being_dealloced_not_returned_by_alloc,@function
        .size           $__internal_0_$__cuda_sm10x_tcgen05_guardrail_trap_col_being_dealloced_not_returned_by_alloc,($__internal_1_$__cuda_sm10x_tcgen05_guardrail_trap_phase_invalid_during_alloc - $__internal_0_$__cuda_sm10x_tcgen05_guardrail_trap_col_being_dealloced_not_returned_by_alloc)
$__internal_0_$__cuda_sm10x_tcgen05_guardrail_trap_col_being_dealloced_not_returned_by_alloc:
[----:B------:R-:W-:Y:S05]  /*c780*/  BPT.TRAP 0x1 ;  /* 0x000000040000795c */ /* 0x000fea0000300000 */
[----:B------:R-:W-:-:S04]  /*c790*/  HFMA2 R3, -RZ, RZ, 0, 0 ;  /* 0x00000000ff037431 */ /* 0x000fc800000001ff */
[----:B------:R-:W-:Y:S05]  /*c7a0*/  RET.REL.NODEC R2 `(_ZN7cutlass13device_kernelINS_4gemm6kernel13GemmUniversalIN4cute5tupleIJiiiiEEENS1_10collective13CollectiveMmaINS1_46MainloopSm100TmaUmmaWarpSpecializedBlockScaledILi1ELi2ELi1ENS5_IJNS4_1CILi1EEESB_SB_EEEEENS5_IJNSA_ILi128EEENSA_ILi256EEESF_EEENS5_IJNS_12float_e4m3_tENS_13float_ue8m0_tEEEENS5_IJNS5_IJlSB_lEEENS4_6LayoutINS5_IJNS5_IJNS5_IJNSA_ILi32EEENSA_ILi4EEEEEEiEEESP_NS5_IJSB_iEEEEEENS5_IJNS5_IJNS5_IJNSA_ILi16EEESN_EEEiEEENS5_IJNS5_IJNSA_ILi0EEESB_EEENSA_ILi512EEEEEENS5_IJSV_iEEEEEEEEEEESJ_S12_NS4_8TiledMMAINS4_8MMA_AtomIJNS4_21SM100_MMA_MXF8F6F4_SSISH_SH_fSI_Li128ELi256ELNS4_4UMMA5MajorE0ELS17_0ELNS16_7ScaleInE0ELS18_0EEEEEENSL_ISC_NS5_IJSV_SV_SV_EEEEENS5_IJNS4_10UnderscoreES1D_S1D_EEEEENS5_IJNS4_13SM90_TMA_LOADES1G_EEENS5_IJNS4_14ComposedLayoutINS4_7SwizzleILi3ELi4ELi3EEENS4_18smem_ptr_flag_bitsILi8EEENSL_INS5_IJNSA_ILi8EEESE_EEENS5_IJSE_SB_EEEEEEENSL_INS5_IJNS5_IJNS5_IJSO_SB_EEENS5_IJSM_SB_EEEEEESB_NS5_IJSN_NSA_ILi2EEEEEEEEENS5_IJNS5_IJNS5_IJST_SX_EEESW_EEESV_NS5_IJSB_SX_EEEEEEEEEEEvNS4_8identityES1H_NS5_IJS1R_NSL_INS5_IJNS5_IJNS5_IJSO_S1V_EEES1T_EEESB_S1W_EEENS5_IJS1Z_SV_NS5_IJSB_NSA_ILi1024EEEEEEEEEEEEEEvS24_EENS_8epilogue10collective18CollectiveEpilogueINS2E_23Sm100TmaWarpSpecializedILi4ELi2ELi64ELb1ELb0EEEJSG_NS5_IJNSL_ISE_SB_EENSL_INSA_ILi64EEESB_EEEEENS_10bfloat16_tESK_S2N_SK_NS2E_6fusion15FusionCallbacksIS2I_NS2O_17LinearCombinationIS2N_fS2N_fLNS_15FloatRoundStyleE2EEESG_S2M_JEEENS4_5SM1004TMEM4LOAD26SM100_TMEM_LOAD_32dp32b64xES1G_NS1I_IS1K_NS1L_ILi16EEENSL_INS5_IJS1N_S2K_EEENS5_IJS2K_SB_EEEEEEENS4_39AutoVectorizingCopyWithAssumedAlignmentILi128EEENS4_14SM90_TMA_STOREES32_S34_S34_EEEvvEEEEvNT_6ParamsE) ;  /* 0xffffff3802147950 */ /* 0x000fea0003c3ffff */
        .weak           $__internal_1_$__cuda_sm10x_tcgen05_guardrail_trap_phase_invalid_during_alloc
        .type           $__internal_1_$__cuda_sm10x_tcgen05_guardrail_trap_phase_invalid_during_alloc,@function
        .size           $__internal_1_$__cuda_sm10x_tcgen05_guardrail_trap_phase_invalid_during_alloc,($__internal_2_$__cuda_sm10x_tcgen05_guardrail_trap_unallocated_columns_being_dealloced - $__internal_1_$__cuda_sm10x_tcgen05_guardrail_trap_phase_invalid_during_alloc)
$__internal_1_$__cuda_sm10x_tcgen05_guardrail_trap_phase_invalid_during_alloc:
[----:B------:R-:W-:Y:S05]  /*c7b0*/  BPT.TRAP 0x1 ;  /* 0x000000040000795c */ /* 0x000fea0000300000 */
[----:B------:R-:W-:-:S04]  /*c7c0*/  MOV R3, 0x0 ;  /* 0x0000000000037802 */ /* 0x000fc80000000f00 */
[----:B------:R-:W-:Y:S05]  /*c7d0*/  RET.REL.NODEC R2 `(_ZN7cutlass13device_kernelINS_4gemm6kernel13GemmUniversalIN4cute5tupleIJiiiiEEENS1_10collective13CollectiveMmaINS1_46MainloopSm100TmaUmmaWarpSpecializedBlockScaledILi1ELi2ELi1ENS5_IJNS4_1CILi1EEESB_SB_EEEEENS5_IJNSA_ILi128EEENSA_ILi256EEESF_EEENS5_IJNS_12float_e4m3_tENS_13float_ue8m0_tEEEENS5_IJNS5_IJlSB_lEEENS4_6LayoutINS5_IJNS5_IJNS5_IJNSA_ILi32EEENSA_ILi4EEEEEEiEEESP_NS5_IJSB_iEEEEEENS5_IJNS5_IJNS5_IJNSA_ILi16EEESN_EEEiEEENS5_IJNS5_IJNSA_ILi0EEESB_EEENSA_ILi512EEEEEENS5_IJSV_iEEEEEEEEEEESJ_S12_NS4_8TiledMMAINS4_8MMA_AtomIJNS4_21SM100_MMA_MXF8F6F4_SSISH_SH_fSI_Li128ELi256ELNS4_4UMMA5MajorE0ELS17_0ELNS16_7ScaleInE0ELS18_0EEEEEENSL_ISC_NS5_IJSV_SV_SV_EEEEENS5_IJNS4_10UnderscoreES1D_S1D_EEEEENS5_IJNS4_13SM90_TMA_LOADES1G_EEENS5_IJNS4_14ComposedLayoutINS4_7SwizzleILi3ELi4ELi3EEENS4_18smem_ptr_flag_bitsILi8EEENSL_INS5_IJNSA_ILi8EEESE_EEENS5_IJSE_SB_EEEEEEENSL_INS5_IJNS5_IJNS5_IJSO_SB_EEENS5_IJSM_SB_EEEEEESB_NS5_IJSN_NSA_ILi2EEEEEEEEENS5_IJNS5_IJNS5_IJST_SX_EEESW_EEESV_NS5_IJSB_SX_EEEEEEEEEEEvNS4_8identityES1H_NS5_IJS1R_NSL_INS5_IJNS5_IJNS5_IJSO_S1V_EEES1T_EEESB_S1W_EEENS5_IJS1Z_SV_NS5_IJSB_NSA_ILi1024EEEEEEEEEEEEEEvS24_EENS_8epilogue10collective18CollectiveEpilogueINS2E_23Sm100TmaWarpSpecializedILi4ELi2ELi64ELb1ELb0EEEJSG_NS5_IJNSL_ISE_SB_EENSL_INSA_ILi64EEESB_EEEEENS_10bfloat16_tESK_S2N_SK_NS2E_6fusion15FusionCallbacksIS2I_NS2O_17LinearCombinationIS2N_fS2N_fLNS_15FloatRoundStyleE2EEESG_S2M_JEEENS4_5SM1004TMEM4LOAD26SM100_TMEM_LOAD_32dp32b64xES1G_NS1I_IS1K_NS1L_ILi16EEENSL_INS5_IJS1N_S2K_EEENS5_IJS2K_SB_EEEEEEENS4_39AutoVectorizingCopyWithAssumedAlignmentILi128EEENS4_14SM90_TMA_STOREES32_S34_S34_EEEvvEEEEvNT_6ParamsE) ;  /* 0xffffff3802087950 */ /* 0x000fea0003c3ffff */
        .weak           $__internal_2_$__cuda_sm10x_tcgen05_guardrail_trap_unallocated_columns_being_dealloced
        .type           $__internal_2_$__cuda_sm10x_tcgen05_guardrail_trap_unallocated_columns_being_dealloced,@function
        .size           $__internal_2_$__cuda_sm10x_tcgen05_guardrail_trap_unallocated_columns_being_dealloced,(.L_x_165 - $__internal_2_$__cuda_sm10x_tcgen05_guardrail_trap_unallocated_columns_being_dealloced)
$__internal_2_$__cuda_sm10x_tcgen05_guardrail_trap_unallocated_columns_being_dealloced:
[----:B------:R-:W-:Y:S05]  /*c7e0*/  BPT.TRAP 0x1 ;  /* 0x000000040000795c */ /* 0x000fea0000300000 */
[----:B------:R-:W-:-:S04]  /*c7f0*/  HFMA2 R3, -RZ, RZ, 0, 0 ;  /* 0x00000000ff037431 */ /* 0x000fc800000001ff */
[----:B------:R-:W-:Y:S05]  /*c800*/  RET.REL.NODEC R2 `(_ZN7cutlass13device_kernelINS_4gemm6kernel13GemmUniversalIN4cute5tupleIJiiiiEEENS1_10collective13CollectiveMmaINS1_46MainloopSm100TmaUmmaWarpSpecializedBlockScaledILi1ELi2ELi1ENS5_IJNS4_1CILi1EEESB_SB_EEEEENS5_IJNSA_ILi128EEENSA_ILi256EEESF_EEENS5_IJNS_12float_e4m3_tENS_13float_ue8m0_tEEEENS5_IJNS5_IJlSB_lEEENS4_6LayoutINS5_IJNS5_IJNS5_IJNSA_ILi32EEENSA_ILi4EEEEEEiEEESP_NS5_IJSB_iEEEEEENS5_IJNS5_IJNS5_IJNSA_ILi16EEESN_EEEiEEENS5_IJNS5_IJNSA_ILi0EEESB_EEENSA_ILi512EEEEEENS5_IJSV_iEEEEEEEEEEESJ_S12_NS4_8TiledMMAINS4_8MMA_AtomIJNS4_21SM100_MMA_MXF8F6F4_SSISH_SH_fSI_Li128ELi256ELNS4_4UMMA5MajorE0ELS17_0ELNS16_7ScaleInE0ELS18_0EEEEEENSL_ISC_NS5_IJSV_SV_SV_EEEEENS5_IJNS4_10UnderscoreES1D_S1D_EEEEENS5_IJNS4_13SM90_TMA_LOADES1G_EEENS5_IJNS4_14ComposedLayoutINS4_7SwizzleILi3ELi4ELi3EEENS4_18smem_ptr_flag_bitsILi8EEENSL_INS5_IJNSA_ILi8EEESE_EEENS5_IJSE_SB_EEEEEEENSL_INS5_IJNS5_IJNS5_IJSO_SB_EEENS5_IJSM_SB_EEEEEESB_NS5_IJSN_NSA_ILi2EEEEEEEEENS5_IJNS5_IJNS5_IJST_SX_EEESW_EEESV_NS5_IJSB_SX_EEEEEEEEEEEvNS4_8identityES1H_NS5_IJS1R_NSL_INS5_IJNS5_IJNS5_IJSO_S1V_EEES1T_EEESB_S1W_EEENS5_IJS1Z_SV_NS5_IJSB_NSA_ILi1024EEEEEEEEEEEEEEvS24_EENS_8epilogue10collective18CollectiveEpilogueINS2E_23Sm100TmaWarpSpecializedILi4ELi2ELi64ELb1ELb0EEEJSG_NS5_IJNSL_ISE_SB_EENSL_INSA_ILi64EEESB_EEEEENS_10bfloat16_tESK_S2N_SK_NS2E_6fusion15FusionCallbacksIS2I_NS2O_17LinearCombinationIS2N_fS2N_fLNS_15FloatRoundStyleE2EEESG_S2M_JEEENS4_5SM1004TMEM4LOAD26SM100_TMEM_LOAD_32dp32b64xES1G_NS1I_IS1K_NS1L_ILi16EEENSL_INS5_IJS1N_S2K_EEENS5_IJS2K_SB_EEEEEEENS4_39AutoVectorizingCopyWithAssumedAlignmentILi128EEENS4_14SM90_TMA_STOREES32_S34_S34_EEEvvEEEEvNT_6ParamsE) ;  /* 0xffffff3402fc7950 */ /* 0x000fea0003c3ffff */
.L_x_164:
[----:B------:R-:W-:-:S00]  /*c810*/  BRA `(.L_x_164) ;  /* 0xfffffffc00fc7947 */ /* 0x000fc0000383ffff */
[----:B------:R-:W-:-:S00]  /*c820*/  NOP ;  /* 0x0000000000007918 */ /* 0x000fc00000000000 */
        /* <DEDUP_REMOVED lines=13> */
.L_x_165:


//--------------------- .nv.global.init           --------------------------
	.section	.nv.global.init,"aw",@progbits
.nv.global.init:
	.type		$str$27,@object
	.size		$str$27,($str$28 - $str$27)
$str$27:
        /*0000*/ 	.byte	0x28, 0x61, 0x64, 0x64, 0x72, 0x65, 0x73, 0x73, 0x20, 0x26, 0x20, 0x6d, 0x61, 0x73, 0x6b, 0x29
        /*0010*/ 	.byte	0x20, 0x3d, 0x3d, 0x20, 0x30, 0x00
	.type		$str$28,@object
	.size		$str$28,($str$26 - $str$28)
$str$28:
        /*0016*/ 	.byte	0x2f, 0x74, 0x6d, 0x70, 0x2f, 0x63, 0x75, 0x74, 0x6c, 0x61, 0x73, 0x73, 0x5f, 0x73, 0x77, 0x65
        /*0026*/ 	.byte	0x65, 0x70, 0x5f, 0x73, 0x72, 0x63, 0x2f, 0x69, 0x6e, 0x63, 0x6c, 0x75, 0x64, 0x65, 0x2f, 0x63
        /*0036*/ 	.byte	0x75, 0x74, 0x65, 0x2f, 0x70, 0x6f, 0x69, 0x6e, 0x74, 0x65, 0x72, 0x5f, 0x66, 0x6c, 0x61, 0x67
        /*0046*/ 	.byte	0x67, 0x65, 0x64, 0x2e, 0x68, 0x70, 0x70, 0x00
	.type		$str$26,@object
	.size		$str$26,($str$25 - $str$26)
$str$26:
        /*004e*/ 	.byte	0x2f, 0x74, 0x6d, 0x70, 0x2f, 0x63, 0x75, 0x74, 0x6c, 0x61, 0x73, 0x73, 0x5f, 0x73, 0x77, 0x65
        /*005e*/ 	.byte	0x65, 0x70, 0x5f, 0x73, 0x72, 0x63, 0x2f, 0x69, 0x6e, 0x63, 0x6c, 0x75, 0x64, 0x65, 0x2f, 0x63
        /*006e*/ 	.byte	0x75, 0x74, 0x65, 0x2f, 0x61, 0x74, 0x6f, 0x6d, 0x2f, 0x63, 0x6f, 0x70, 0x79, 0x5f, 0x74, 0x72
        /*007e*/ 	.byte	0x61, 0x69, 0x74, 0x73, 0x5f, 0x73, 0x6d, 0x31, 0x30, 0x30, 0x2e, 0x68, 0x70, 0x70, 0x00
	.type		$str$25,@object
	.size		$str$25,(__unnamed_1 - $str$25)
$str$25:
        /*008d*/ 	.byte	0x28, 0x28, 0x75, 0x69, 0x6e, 0x74, 0x33, 0x32, 0x5f, 0x74, 0x28, 0x74, 0x68, 0x72, 0x65, 0x61
        /*009d*/ 	.byte	0x64, 0x49, 0x64, 0x78, 0x2e, 0x78, 0x29, 0x20, 0x2f, 0x20, 0x33, 0x32, 0x29, 0x20, 0x25, 0x20
        /*00ad*/ 	.byte	0x34, 0x29, 0x20, 0x3d, 0x3d, 0x20, 0x28, 0x28, 0x28, 0x74, 0x6d, 0x65, 0x6d, 0x5f, 0x61, 0x64
        /*00bd*/ 	.byte	0x64, 0x72, 0x20, 0x3e, 0x3e, 0x20, 0x31, 0x36, 0x29, 0x20, 0x2f, 0x20, 0x33, 0x32, 0x29, 0x20
        /*00cd*/ 	.byte	0x25, 0x20, 0x34, 0x29, 0x00
	.type		__unnamed_1,@object
	.size		__unnamed_1,(__unnamed_2 - __unnamed_1)
__unnamed_1:
        /*00d2*/ 	.byte	0x61, 0x75, 0x74, 0x6f, 0x20, 0x63, 0x75, 0x74, 0x65, 0x3a, 0x3a, 0x61, 0x73, 0x5f, 0x70, 0x6f
        /* <DEDUP_REMOVED lines=24> */
        /*0262*/ 	.byte	0x38, 0x31, 0x39, 0x32, 0x3e, 0x3e, 0x3e, 0x3e, 0x5d, 0x00
	.type		__unnamed_2,@object
	.size		__unnamed_2,(.L_2 - __unnamed_2)
__unnamed_2:
        /* <DEDUP_REMOVED lines=43> */
        /*051c*/ 	.byte	0x74, 0x65, 0x3a, 0x3a, 0x43, 0x3c, 0x30, 0x3e, 0x3e, 0x3e, 0x3e, 0x5d, 0x00
.L_2:


//--------------------- .nv.shared._ZN7cutlass13device_kernelINS_4gemm6kernel13GemmUniversalIN4cute5tupleIJiiiiEEENS1_10collective13CollectiveMmaINS1_46MainloopSm100TmaUmmaWarpSpecializedBlockScaledILi1ELi2ELi1ENS5_IJNS4_1CILi1EEESB_SB_EEEEENS5_IJNSA_ILi128EEENSA_ILi256EEESF_EEENS5_IJNS_12float_e4m3_tENS_13float_ue8m0_tEEEENS5_IJNS5_IJlSB_lEEENS4_6LayoutINS5_IJNS5_IJNS5_IJNSA_ILi32EEENSA_ILi4EEEEEEiEEESP_NS5_IJSB_iEEEEEENS5_IJNS5_IJNS5_IJNSA_ILi16EEESN_EEEiEEENS5_IJNS5_IJNSA_ILi0EEESB_EEENSA_ILi512EEEEEENS5_IJSV_iEEEEEEEEEEESJ_S12_NS4_8TiledMMAINS4_8MMA_AtomIJNS4_21SM100_MMA_MXF8F6F4_SSISH_SH_fSI_Li128ELi256ELNS4_4UMMA5MajorE0ELS17_0ELNS16_7ScaleInE0ELS18_0EEEEEENSL_ISC_NS5_IJSV_SV_SV_EEEEENS5_IJNS4_10UnderscoreES1D_S1D_EEEEENS5_IJNS4_13SM90_TMA_LOADES1G_EEENS5_IJNS4_14ComposedLayoutINS4_7SwizzleILi3ELi4ELi3EEENS4_18smem_ptr_flag_bitsILi8EEENSL_INS5_IJNSA_ILi8EEESE_EEENS5_IJSE_SB_EEEEEEENSL_INS5_IJNS5_IJNS5_IJSO_SB_EEENS5_IJSM_SB_EEEEEESB_NS5_IJSN_NSA_ILi2EEEEEEEEENS5_IJNS5_IJNS5_IJST_SX_EEESW_EEESV_NS5_IJSB_SX_EEEEEEEEEEEvNS4_8identityES1H_NS5_IJS1R_NSL_INS5_IJNS5_IJNS5_IJSO_S1V_EEES1T_EEESB_S1W_EEENS5_IJS1Z_SV_NS5_IJSB_NSA_ILi1024EEEEEEEEEEEEEEvS24_EENS_8epilogue10collective18CollectiveEpilogueINS2E_23Sm100TmaWarpSpecializedILi4ELi2ELi64ELb1ELb0EEEJSG_NS5_IJNSL_ISE_SB_EENSL_INSA_ILi64EEESB_EEEEENS_10bfloat16_tESK_S2N_SK_NS2E_6fusion15FusionCallbacksIS2I_NS2O_17LinearCombinationIS2N_fS2N_fLNS_15FloatRoundStyleE2EEESG_S2M_JEEENS4_5SM1004TMEM4LOAD26SM100_TMEM_LOAD_32dp32b64xES1G_NS1I_IS1K_NS1L_ILi16EEENSL_INS5_IJS1N_S2K_EEENS5_IJS2K_SB_EEEEEEENS4_39AutoVectorizingCopyWithAssumedAlignmentILi128EEENS4_14SM90_TMA_STOREES32_S34_S34_EEEvvEEEEvNT_6ParamsE --------------------------
	.section	.nv.shared._ZN7cutlass13device_kernelINS_4gemm6kernel13GemmUniversalIN4cute5tupleIJiiiiEEENS1_10collective13CollectiveMmaINS1_46MainloopSm100TmaUmmaWarpSpecializedBlockScaledILi1ELi2ELi1ENS5_IJNS4_1CILi1EEESB_SB_EEEEENS5_IJNSA_ILi128EEENSA_ILi256EEESF_EEENS5_IJNS_12float_e4m3_tENS_13float_ue8m0_tEEEENS5_IJNS5_IJlSB_lEEENS4_6LayoutINS5_IJNS5_IJNS5_IJNSA_ILi32EEENSA_ILi4EEEEEEiEEESP_NS5_IJSB_iEEEEEENS5_IJNS5_IJNS5_IJNSA_ILi16EEESN_EEEiEEENS5_IJNS5_IJNSA_ILi0EEESB_EEENSA_ILi512EEEEEENS5_IJSV_iEEEEEEEEEEESJ_S12_NS4_8TiledMMAINS4_8MMA_AtomIJNS4_21SM100_MMA_MXF8F6F4_SSISH_SH_fSI_Li128ELi256ELNS4_4UMMA5MajorE0ELS17_0ELNS16_7ScaleInE0ELS18_0EEEEEENSL_ISC_NS5_IJSV_SV_SV_EEEEENS5_IJNS4_10UnderscoreES1D_S1D_EEEEENS5_IJNS4_13SM90_TMA_LOADES1G_EEENS5_IJNS4_14ComposedLayoutINS4_7SwizzleILi3ELi4ELi3EEENS4_18smem_ptr_flag_bitsILi8EEENSL_INS5_IJNSA_ILi8EEESE_EEENS5_IJSE_SB_EEEEEEENSL_INS5_IJNS5_IJNS5_IJSO_SB_EEENS5_IJSM_SB_EEEEEESB_NS5_IJSN_NSA_ILi2EEEEEEEEENS5_IJNS5_IJNS5_IJST_SX_EEESW_EEESV_NS5_IJSB_SX_EEEEEEEEEEEvNS4_8identityES1H_NS5_IJS1R_NSL_INS5_IJNS5_IJNS5_IJSO_S1V_EEES1T_EEESB_S1W_EEENS5_IJS1Z_SV_NS5_IJSB_NSA_ILi1024EEEEEEEEEEEEEEvS24_EENS_8epilogue10collective18CollectiveEpilogueINS2E_23Sm100TmaWarpSpecializedILi4ELi2ELi64ELb1ELb0EEEJSG_NS5_IJNSL_ISE_SB_EENSL_INSA_ILi64EEESB_EEEEENS_10bfloat16_tESK_S2N_SK_NS2E_6fusion15FusionCallbacksIS2I_NS2O_17LinearCombinationIS2N_fS2N_fLNS_15FloatRoundStyleE2EEESG_S2M_JEEENS4_5SM1004TMEM4LOAD26SM100_TMEM_LOAD_32dp32b64xES1G_NS1I_IS1K_NS1L_ILi16EEENSL_INS5_IJS1N_S2K_EEENS5_IJS2K_SB_EEEEEEENS4_39AutoVectorizingCopyWithAssumedAlignmentILi128EEENS4_14SM90_TMA_STOREES32_S34_S34_EEEvvEEEEvNT_6ParamsE,"aw",@nobits
	.sectionflags	@""
	.align	16
	.zero		1024


//--------------------- .nv.shared.reserved.0     --------------------------
	.section	.nv.shared.reserved.0,"aw",@nobits
	.weak		__nv_reservedSMEM_offset_0_alias
	.size		__nv_reservedSMEM_offset_0_alias, 0, 64
	.other		__nv_reservedSMEM_offset_0_alias,@"STO_CUDA_RESERVED_SHARED STV_DEFAULT"
__nv_reservedSMEM_offset_0_alias:
	.zero		0
.nv.shared.reserved.0:
	.zero		64
	.weak		__nv_reservedSMEM_tcgen05_partition
	.type		__nv_reservedSMEM_tcgen05_partition,@object
	.size		__nv_reservedSMEM_tcgen05_partition,(.L_0 - __nv_reservedSMEM_tcgen05_partition)
__nv_reservedSMEM_tcgen05_partition:
	.zero		32
.L_0:


//--------------------- .nv.global                --------------------------
	.section	.nv.global,"aw",@nobits
.nv.global:
	.type		_ZN40_INTERNAL_87db5a20_4_k_cu_5656d700_374714cute1_E,@object
	.size		_ZN40_INTERNAL_87db5a20_4_k_cu_5656d700_374714cute1_E,(_ZN40_INTERNAL_87db5a20_4_k_cu_5656d700_374714cuda3std3__45__cpo6cbeginE - _ZN40_INTERNAL_87db5a20_4_k_cu_5656d700_374714cute1_E)
_ZN40_INTERNAL_87db5a20_4_k_cu_5656d700_374714cute1_E:
	.zero		1
	.type		_ZN40_INTERNAL_87db5a20_4_k_cu_5656d700_374714cuda3std3__45__cpo6cbeginE,@object
	.size		_ZN40_INTERNAL_87db5a20_4_k_cu_5656d700_374714cuda3std3__45__cpo6cbeginE,(_ZN40_INTERNAL_87db5a20_4_k_cu_5656d700_374714cuda3std3__48in_placeE - _ZN40_INTERNAL_87db5a20_4_k_cu_5656d700_374714cuda3std3__45__cpo6cbeginE)
_ZN40_INTERNAL_87db5a20_4_k_cu_5656d700_374714cuda3std3__45__cpo6cbeginE:
	.zero		1
	.type		_ZN40_INTERNAL_87db5a20_4_k_cu_5656d700_374714cuda3std3__48in_placeE,@object
	.size		_ZN40_INTERNAL_87db5a20_4_k_cu_5656d700_374714cuda3std3__48in_placeE,(_ZN40_INTERNAL_87db5a20_4_k_cu_5656d700_374714cuda3std6ranges3__45__cpo9iter_moveE - _ZN40_INTERNAL_87db5a20_4_k_cu_5656d700_374714cuda3std3__48in_placeE)
_ZN40_INTERNAL_87db5a20_4_k_cu_5656d700_374714cuda3std3__48in_placeE:
	.zero		1
	.type		_ZN40_INTERNAL_87db5a20_4_k_cu_5656d700_374714cuda3std6ranges3__45__cpo9iter_moveE,@object
	.size		_ZN40_INTERNAL_87db5a20_4_k_cu_5656d700_374714cuda3std6ranges3__45__cpo9iter_moveE,(_ZN40_INTERNAL_87db5a20_4_k_cu_5656d700_374714cuda3std3__45__cpo5beginE - _ZN40_INTERNAL_87db5a20_4_k_cu_5656d700_374714cuda3std6ranges3__45__cpo9iter_moveE)
_ZN40_INTERNAL_87db5a20_4_k_cu_5656d700_374714cuda3std6ranges3__45__cpo9iter_moveE:
	.zero		1
	.type		_ZN40_INTERNAL_87db5a20_4_k_cu_5656d700_374714cuda3std3__45__cpo5beginE,@object
	.size		_ZN40_INTERNAL_87db5a20_4_k_cu_5656d700_374714cuda3std3__45__cpo5beginE,(_ZN40_INTERNAL_87db5a20_4_k_cu_5656d700_374714cuda3std3__442_GLOBAL__N__87db5a20_4_k_cu_5656d700_374716ignoreE - _ZN40_INTERNAL_87db5a20_4_k_cu_5656d700_374714cuda3std3__45__cpo5beginE)
_ZN40_INTERNAL_87db5a20_4_k_cu_5656d700_374714cuda3std3__45__cpo5beginE:
	.zero		1
	.type		_ZN40_INTERNAL_87db5a20_4_k_cu_5656d700_374714cuda3std3__442_GLOBAL__N__87db5a20_4_k_cu_5656d700_374716ignoreE,@object
	.size		_ZN40_INTERNAL_87db5a20_4_k_cu_5656d700_374714cuda3std3__442_GLOBAL__N__87db5a20_4_k_cu_5656d700_374716ignoreE,(_ZN40_INTERNAL_87db5a20_4_k_cu_5656d700_374714cute7productE - _ZN40_INTERNAL_87db5a20_4_k_cu_5656d700_374714cuda3std3__442_GLOBAL__N__87db5a20_4_k_cu_5656d700_374716ignoreE)
_ZN40_INTERNAL_87db5a20_4_k_cu_5656d700_374714cuda3std3__442_GLOBAL__N__87db5a20_4_k_cu_5656d700_374716ignoreE:
	.zero		1
	.type		_ZN40_INTERNAL_87db5a20_4_k_cu_5656d700_374714cute7productE,@object
	.size		_ZN40_INTERNAL_87db5a20_4_k_cu_5656d700_374714cute7productE,(_ZN40_INTERNAL_87db5a20_4_k_cu_5656d700_374714cuda3std3__45__cpo3endE - _ZN40_INTERNAL_87db5a20_4_k_cu_5656d700_374714cute7productE)
_ZN40_INTERNAL_87db5a20_4_k_cu_5656d700_374714cute7productE:
	.zero		1
	.type		_ZN40_INTERNAL_87db5a20_4_k_cu_5656d700_374714cuda3std3__45__cpo3endE,@object
	.size		_ZN40_INTERNAL_87db5a20_4_k_cu_5656d700_374714cuda3std3__45__cpo3endE,(_ZN40_INTERNAL_87db5a20_4_k_cu_5656d700_374714cuda3std3__419piecewise_constructE - _ZN40_INTERNAL_87db5a20_4_k_cu_5656d700_374714cuda3std3__45__cpo3endE)
_ZN40_INTERNAL_87db5a20_4_k_cu_5656d700_374714cuda3std3__45__cpo3endE:
	.zero		1
	.type		_ZN40_INTERNAL_87db5a20_4_k_cu_5656d700_374714cuda3std3__419piecewise_constructE,@object
	.size		_ZN40_INTERNAL_87db5a20_4_k_cu_5656d700_374714cuda3std3__419piecewise_constructE,(_ZN40_INTERNAL_87db5a20_4_k_cu_5656d700_374714cuda3std3__45__cpo4cendE - _ZN40_INTERNAL_87db5a20_4_k_cu_5656d700_374714cuda3std3__419piecewise_constructE)
_ZN40_INTERNAL_87db5a20_4_k_cu_5656d700_374714cuda3std3__419piecewise_constructE:
	.zero		1
	.type		_ZN40_INTERNAL_87db5a20_4_k_cu_5656d700_374714cuda3std3__45__cpo4cendE,@object
	.size		_ZN40_INTERNAL_87db5a20_4_k_cu_5656d700_374714cuda3std3__45__cpo4cendE,(_ZN40_INTERNAL_87db5a20_4_k_cu_5656d700_374714cuda3std6ranges3__45__cpo4swapE - _ZN40_INTERNAL_87db5a20_4_k_cu_5656d700_374714cuda3std3__45__cpo4cendE)
_ZN40_INTERNAL_87db5a20_4_k_cu_5656d700_374714cuda3std3__45__cpo4cendE:
	.zero		1
	.type		_ZN40_INTERNAL_87db5a20_4_k_cu_5656d700_374714cuda3std6ranges3__45__cpo4swapE,@object
	.size		_ZN40_INTERNAL_87db5a20_4_k_cu_5656d700_374714cuda3std6ranges3__45__cpo4swapE,(.L_10 - _ZN40_INTERNAL_87db5a20_4_k_cu_5656d700_374714cuda3std6ranges3__45__cpo4swapE)
_ZN40_INTERNAL_87db5a20_4_k_cu_5656d700_374714cuda3std6ranges3__45__cpo4swapE:
	.zero		1
.L_10:


//--------------------- .nv.constant0._ZN7cutlass13device_kernelINS_4gemm6kernel13GemmUniversalIN4cute5tupleIJiiiiEEENS1_10collective13CollectiveMmaINS1_46MainloopSm100TmaUmmaWarpSpecializedBlockScaledILi1ELi2ELi1ENS5_IJNS4_1CILi1EEESB_SB_EEEEENS5_IJNSA_ILi128EEENSA_ILi256EEESF_EEENS5_IJNS_12float_e4m3_tENS_13float_ue8m0_tEEEENS5_IJNS5_IJlSB_lEEENS4_6LayoutINS5_IJNS5_IJNS5_IJNSA_ILi32EEENSA_ILi4EEEEEEiEEESP_NS5_IJSB_iEEEEEENS5_IJNS5_IJNS5_IJNSA_ILi16EEESN_EEEiEEENS5_IJNS5_IJNSA_ILi0EEESB_EEENSA_ILi512EEEEEENS5_IJSV_iEEEEEEEEEEESJ_S12_NS4_8TiledMMAINS4_8MMA_AtomIJNS4_21SM100_MMA_MXF8F6F4_SSISH_SH_fSI_Li128ELi256ELNS4_4UMMA5MajorE0ELS17_0ELNS16_7ScaleInE0ELS18_0EEEEEENSL_ISC_NS5_IJSV_SV_SV_EEEEENS5_IJNS4_10UnderscoreES1D_S1D_EEEEENS5_IJNS4_13SM90_TMA_LOADES1G_EEENS5_IJNS4_14ComposedLayoutINS4_7SwizzleILi3ELi4ELi3EEENS4_18smem_ptr_flag_bitsILi8EEENSL_INS5_IJNSA_ILi8EEESE_EEENS5_IJSE_SB_EEEEEEENSL_INS5_IJNS5_IJNS5_IJSO_SB_EEENS5_IJSM_SB_EEEEEESB_NS5_IJSN_NSA_ILi2EEEEEEEEENS5_IJNS5_IJNS5_IJST_SX_EEESW_EEESV_NS5_IJSB_SX_EEEEEEEEEEEvNS4_8identityES1H_NS5_IJS1R_NSL_INS5_IJNS5_IJNS5_IJSO_S1V_EEES1T_EEESB_S1W_EEENS5_IJS1Z_SV_NS5_IJSB_NSA_ILi1024EEEEEEEEEEEEEEvS24_EENS_8epilogue10collective18CollectiveEpilogueINS2E_23Sm100TmaWarpSpecializedILi4ELi2ELi64ELb1ELb0EEEJSG_NS5_IJNSL_ISE_SB_EENSL_INSA_ILi64EEESB_EEEEENS_10bfloat16_tESK_S2N_SK_NS2E_6fusion15FusionCallbacksIS2I_NS2O_17LinearCombinationIS2N_fS2N_fLNS_15FloatRoundStyleE2EEESG_S2M_JEEENS4_5SM1004TMEM4LOAD26SM100_TMEM_LOAD_32dp32b64xES1G_NS1I_IS1K_NS1L_ILi16EEENSL_INS5_IJS1N_S2K_EEENS5_IJS2K_SB_EEEEEEENS4_39AutoVectorizingCopyWithAssumedAlignmentILi128EEENS4_14SM90_TMA_STOREES32_S34_S34_EEEvvEEEEvNT_6ParamsE --------------------------
	.section	.nv.constant0._ZN7cutlass13device_kernelINS_4gemm6kernel13GemmUniversalIN4cute5tupleIJiiiiEEENS1_10collective13CollectiveMmaINS1_46MainloopSm100TmaUmmaWarpSpecializedBlockScaledILi1ELi2ELi1ENS5_IJNS4_1CILi1EEESB_SB_EEEEENS5_IJNSA_ILi128EEENSA_ILi256EEESF_EEENS5_IJNS_12float_e4m3_tENS_13float_ue8m0_tEEEENS5_IJNS5_IJlSB_lEEENS4_6LayoutINS5_IJNS5_IJNS5_IJNSA_ILi32EEENSA_ILi4EEEEEEiEEESP_NS5_IJSB_iEEEEEENS5_IJNS5_IJNS5_IJNSA_ILi16EEESN_EEEiEEENS5_IJNS5_IJNSA_ILi0EEESB_EEENSA_ILi512EEEEEENS5_IJSV_iEEEEEEEEEEESJ_S12_NS4_8TiledMMAINS4_8MMA_AtomIJNS4_21SM100_MMA_MXF8F6F4_SSISH_SH_fSI_Li128ELi256ELNS4_4UMMA5MajorE0ELS17_0ELNS16_7ScaleInE0ELS18_0EEEEEENSL_ISC_NS5_IJSV_SV_SV_EEEEENS5_IJNS4_10UnderscoreES1D_S1D_EEEEENS5_IJNS4_13SM90_TMA_LOADES1G_EEENS5_IJNS4_14ComposedLayoutINS4_7SwizzleILi3ELi4ELi3EEENS4_18smem_ptr_flag_bitsILi8EEENSL_INS5_IJNSA_ILi8EEESE_EEENS5_IJSE_SB_EEEEEEENSL_INS5_IJNS5_IJNS5_IJSO_SB_EEENS5_IJSM_SB_EEEEEESB_NS5_IJSN_NSA_ILi2EEEEEEEEENS5_IJNS5_IJNS5_IJST_SX_EEESW_EEESV_NS5_IJSB_SX_EEEEEEEEEEEvNS4_8identityES1H_NS5_IJS1R_NSL_INS5_IJNS5_IJNS5_IJSO_S1V_EEES1T_EEESB_S1W_EEENS5_IJS1Z_SV_NS5_IJSB_NSA_ILi1024EEEEEEEEEEEEEEvS24_EENS_8epilogue10collective18CollectiveEpilogueINS2E_23Sm100TmaWarpSpecializedILi4ELi2ELi64ELb1ELb0EEEJSG_NS5_IJNSL_ISE_SB_EENSL_INSA_ILi64EEESB_EEEEENS_10bfloat16_tESK_S2N_SK_NS2E_6fusion15FusionCallbacksIS2I_NS2O_17LinearCombinationIS2N_fS2N_fLNS_15FloatRoundStyleE2EEESG_S2M_JEEENS4_5SM1004TMEM4LOAD26SM100_TMEM_LOAD_32dp32b64xES1G_NS1I_IS1K_NS1L_ILi16EEENSL_INS5_IJS1N_S2K_EEENS5_IJS2K_SB_EEEEEEENS4_39AutoVectorizingCopyWithAssumedAlignmentILi128EEENS4_14SM90_TMA_STOREES32_S34_S34_EEEvvEEEEvNT_6ParamsE,"a",@progbits
	.sectionflags	@""
	.align	4
.nv.constant0._ZN7cutlass13device_kernelINS_4gemm6kernel13GemmUniversalIN4cute5tupleIJiiiiEEENS1_10collective13CollectiveMmaINS1_46MainloopSm100TmaUmmaWarpSpecializedBlockScaledILi1ELi2ELi1ENS5_IJNS4_1CILi1EEESB_SB_EEEEENS5_IJNSA_ILi128EEENSA_ILi256EEESF_EEENS5_IJNS_12float_e4m3_tENS_13float_ue8m0_tEEEENS5_IJNS5_IJlSB_lEEENS4_6LayoutINS5_IJNS5_IJNS5_IJNSA_ILi32EEENSA_ILi4EEEEEEiEEESP_NS5_IJSB_iEEEEEENS5_IJNS5_IJNS5_IJNSA_ILi16EEESN_EEEiEEENS5_IJNS5_IJNSA_ILi0EEESB_EEENSA_ILi512EEEEEENS5_IJSV_iEEEEEEEEEEESJ_S12_NS4_8TiledMMAINS4_8MMA_AtomIJNS4_21SM100_MMA_MXF8F6F4_SSISH_SH_fSI_Li128ELi256ELNS4_4UMMA5MajorE0ELS17_0ELNS16_7ScaleInE0ELS18_0EEEEEENSL_ISC_NS5_IJSV_SV_SV_EEEEENS5_IJNS4_10UnderscoreES1D_S1D_EEEEENS5_IJNS4_13SM90_TMA_LOADES1G_EEENS5_IJNS4_14ComposedLayoutINS4_7SwizzleILi3ELi4ELi3EEENS4_18smem_ptr_flag_bitsILi8EEENSL_INS5_IJNSA_ILi8EEESE_EEENS5_IJSE_SB_EEEEEEENSL_INS5_IJNS5_IJNS5_IJSO_SB_EEENS5_IJSM_SB_EEEEEESB_NS5_IJSN_NSA_ILi2EEEEEEEEENS5_IJNS5_IJNS5_IJST_SX_EEESW_EEESV_NS5_IJSB_SX_EEEEEEEEEEEvNS4_8identityES1H_NS5_IJS1R_NSL_INS5_IJNS5_IJNS5_IJSO_S1V_EEES1T_EEESB_S1W_EEENS5_IJS1Z_SV_NS5_IJSB_NSA_ILi1024EEEEEEEEEEEEEEvS24_EENS_8epilogue10collective18CollectiveEpilogueINS2E_23Sm100TmaWarpSpecializedILi4ELi2ELi64ELb1ELb0EEEJSG_NS5_IJNSL_ISE_SB_EENSL_INSA_ILi64EEESB_EEEEENS_10bfloat16_tESK_S2N_SK_NS2E_6fusion15FusionCallbacksIS2I_NS2O_17LinearCombinationIS2N_fS2N_fLNS_15FloatRoundStyleE2EEESG_S2M_JEEENS4_5SM1004TMEM4LOAD26SM100_TMEM_LOAD_32dp32b64xES1G_NS1I_IS1K_NS1L_ILi16EEENSL_INS5_IJS1N_S2K_EEENS5_IJS2K_SB_EEEEEEENS4_39AutoVectorizingCopyWithAssumedAlignmentILi128EEENS4_14SM90_TMA_STOREES32_S34_S34_EEEvvEEEEvNT_6ParamsE:
	.zero		3968


//--------------------- SYMBOLS --------------------------

	.type		.nv.reservedSmem.offset0,@object
	.size		.nv.reservedSmem.offset0,0x4
	.type		.nv.reservedSmem.cap,@object
	.size		.nv.reservedSmem.cap,0x4
	.type		__assertfail,@function
